//
// Generated by NVIDIA NVVM Compiler
//
// Compiler Build ID: CL-36424714
// Cuda compilation tools, release 13.0, V13.0.88
// Based on NVVM 20.0.0
//

.version 9.0
.target sm_100
.address_size 64

	// .globl	_Z17init_gauss_kernelP6float2iff
// _ZZN3cub18CUB_300001_SM_10006detail6reduce28DeviceReduceSingleTileKernelINS2_10policy_hubIdjN4cuda3std3__44plusIdEEE10Policy1000EN6thrust24THRUST_300001_SM_1000_NS10device_ptrIdEEPdjS9_dd14square_functorEEvT0_T1_T2_T3_T4_T6_E12temp_storage has been demoted
// _ZZN3cub18CUB_300001_SM_10006detail6reduce18DeviceReduceKernelINS2_10policy_hubIdjN4cuda3std3__44plusIdEEE10Policy1000EN6thrust24THRUST_300001_SM_1000_NS10device_ptrIdEEjS9_d14square_functorEEvT0_PT3_T1_NS0_13GridEvenShareISK_EET2_T4_E12temp_storage has been demoted
// _ZZN3cub18CUB_300001_SM_10006detail6reduce28DeviceReduceSingleTileKernelINS2_10policy_hubIdjN4cuda3std3__44plusIdEEE10Policy1000EPdSC_iS9_ddNS7_10__identityEEEvT0_T1_T2_T3_T4_T6_E12temp_storage has been demoted
// _ZZN3cub18CUB_300001_SM_10006detail6reduce28DeviceReduceSingleTileKernelINS2_10policy_hubIdyN4cuda3std3__44plusIdEEE10Policy1000EN6thrust24THRUST_300001_SM_1000_NS10device_ptrIdEEPdyS9_dd14square_functorEEvT0_T1_T2_T3_T4_T6_E12temp_storage has been demoted
// _ZZN3cub18CUB_300001_SM_10006detail6reduce18DeviceReduceKernelINS2_10policy_hubIdyN4cuda3std3__44plusIdEEE10Policy1000EN6thrust24THRUST_300001_SM_1000_NS10device_ptrIdEEyS9_d14square_functorEEvT0_PT3_T1_NS0_13GridEvenShareISK_EET2_T4_E12temp_storage has been demoted
// _ZZN3cub18CUB_300001_SM_10006detail6reduce28DeviceReduceSingleTileKernelINS2_10policy_hubIdyN4cuda3std3__44plusIdEEE10Policy1000EPdSC_iS9_ddNS7_10__identityEEEvT0_T1_T2_T3_T4_T6_E12temp_storage has been demoted
// _ZZN3cub18CUB_300001_SM_10006detail6reduce28DeviceReduceSingleTileKernelINS2_10policy_hubIdjN4cuda3std3__44plusIdEEE10Policy1000EN6thrust24THRUST_300001_SM_1000_NS10device_ptrI6float2EEPdjS9_dd23complex_norm_sq_functorEEvT0_T1_T2_T3_T4_T6_E12temp_storage has been demoted
// _ZZN3cub18CUB_300001_SM_10006detail6reduce18DeviceReduceKernelINS2_10policy_hubIdjN4cuda3std3__44plusIdEEE10Policy1000EN6thrust24THRUST_300001_SM_1000_NS10device_ptrI6float2EEjS9_d23complex_norm_sq_functorEEvT0_PT3_T1_NS0_13GridEvenShareISL_EET2_T4_E12temp_storage has been demoted
// _ZZN3cub18CUB_300001_SM_10006detail6reduce28DeviceReduceSingleTileKernelINS2_10policy_hubIdyN4cuda3std3__44plusIdEEE10Policy1000EN6thrust24THRUST_300001_SM_1000_NS10device_ptrI6float2EEPdyS9_dd23complex_norm_sq_functorEEvT0_T1_T2_T3_T4_T6_E12temp_storage has been demoted
// _ZZN3cub18CUB_300001_SM_10006detail6reduce18DeviceReduceKernelINS2_10policy_hubIdyN4cuda3std3__44plusIdEEE10Policy1000EN6thrust24THRUST_300001_SM_1000_NS10device_ptrI6float2EEyS9_d23complex_norm_sq_functorEEvT0_PT3_T1_NS0_13GridEvenShareISL_EET2_T4_E12temp_storage has been demoted
.global .align 1 .b8 _ZN34_INTERNAL_65579905_4_k_cu_f534acb54cuda3std3__45__cpo5beginE[1];
.global .align 1 .b8 _ZN34_INTERNAL_65579905_4_k_cu_f534acb54cuda3std3__45__cpo3endE[1];
.global .align 1 .b8 _ZN34_INTERNAL_65579905_4_k_cu_f534acb54cuda3std3__45__cpo6cbeginE[1];
.global .align 1 .b8 _ZN34_INTERNAL_65579905_4_k_cu_f534acb54cuda3std3__45__cpo4cendE[1];
.global .align 1 .b8 _ZN34_INTERNAL_65579905_4_k_cu_f534acb54cuda3std3__45__cpo6rbeginE[1];
.global .align 1 .b8 _ZN34_INTERNAL_65579905_4_k_cu_f534acb54cuda3std3__45__cpo4rendE[1];
.global .align 1 .b8 _ZN34_INTERNAL_65579905_4_k_cu_f534acb54cuda3std3__45__cpo7crbeginE[1];
.global .align 1 .b8 _ZN34_INTERNAL_65579905_4_k_cu_f534acb54cuda3std3__45__cpo5crendE[1];
.global .align 1 .b8 _ZN34_INTERNAL_65579905_4_k_cu_f534acb54cuda3std3__436_GLOBAL__N__65579905_4_k_cu_f534acb56ignoreE[1];
.global .align 1 .b8 _ZN34_INTERNAL_65579905_4_k_cu_f534acb54cuda3std3__419piecewise_constructE[1];
.global .align 1 .b8 _ZN34_INTERNAL_65579905_4_k_cu_f534acb54cuda3std3__48in_placeE[1];
.global .align 1 .b8 _ZN34_INTERNAL_65579905_4_k_cu_f534acb54cuda3std3__420unreachable_sentinelE[1];
.global .align 1 .b8 _ZN34_INTERNAL_65579905_4_k_cu_f534acb54cuda3std3__47nulloptE[1];
.global .align 1 .b8 _ZN34_INTERNAL_65579905_4_k_cu_f534acb54cuda3std3__48unexpectE[1];
.global .align 1 .b8 _ZN34_INTERNAL_65579905_4_k_cu_f534acb54cuda3std6ranges3__45__cpo4swapE[1];
.global .align 1 .b8 _ZN34_INTERNAL_65579905_4_k_cu_f534acb54cuda3std6ranges3__45__cpo9iter_moveE[1];
.global .align 1 .b8 _ZN34_INTERNAL_65579905_4_k_cu_f534acb54cuda3std6ranges3__45__cpo5beginE[1];
.global .align 1 .b8 _ZN34_INTERNAL_65579905_4_k_cu_f534acb54cuda3std6ranges3__45__cpo3endE[1];
.global .align 1 .b8 _ZN34_INTERNAL_65579905_4_k_cu_f534acb54cuda3std6ranges3__45__cpo6cbeginE[1];
.global .align 1 .b8 _ZN34_INTERNAL_65579905_4_k_cu_f534acb54cuda3std6ranges3__45__cpo4cendE[1];
.global .align 1 .b8 _ZN34_INTERNAL_65579905_4_k_cu_f534acb54cuda3std6ranges3__45__cpo7advanceE[1];
.global .align 1 .b8 _ZN34_INTERNAL_65579905_4_k_cu_f534acb54cuda3std6ranges3__45__cpo9iter_swapE[1];
.global .align 1 .b8 _ZN34_INTERNAL_65579905_4_k_cu_f534acb54cuda3std6ranges3__45__cpo4nextE[1];
.global .align 1 .b8 _ZN34_INTERNAL_65579905_4_k_cu_f534acb54cuda3std6ranges3__45__cpo4prevE[1];
.global .align 1 .b8 _ZN34_INTERNAL_65579905_4_k_cu_f534acb54cuda3std6ranges3__45__cpo4dataE[1];
.global .align 1 .b8 _ZN34_INTERNAL_65579905_4_k_cu_f534acb54cuda3std6ranges3__45__cpo5cdataE[1];
.global .align 1 .b8 _ZN34_INTERNAL_65579905_4_k_cu_f534acb54cuda3std6ranges3__45__cpo4sizeE[1];
.global .align 1 .b8 _ZN34_INTERNAL_65579905_4_k_cu_f534acb54cuda3std6ranges3__45__cpo5ssizeE[1];
.global .align 1 .b8 _ZN34_INTERNAL_65579905_4_k_cu_f534acb54cuda3std6ranges3__45__cpo8distanceE[1];
.global .align 1 .b8 _ZN34_INTERNAL_65579905_4_k_cu_f534acb56thrust24THRUST_300001_SM_1000_NS8cuda_cub3parE[1];
.global .align 1 .b8 _ZN34_INTERNAL_65579905_4_k_cu_f534acb56thrust24THRUST_300001_SM_1000_NS8cuda_cub10par_nosyncE[1];
.global .align 1 .b8 _ZN34_INTERNAL_65579905_4_k_cu_f534acb56thrust24THRUST_300001_SM_1000_NS6system6detail10sequential3seqE[1];
.global .align 1 .b8 _ZN34_INTERNAL_65579905_4_k_cu_f534acb56thrust24THRUST_300001_SM_1000_NS6system3cpp3parE[1];
.global .align 1 .b8 _ZN34_INTERNAL_65579905_4_k_cu_f534acb56thrust24THRUST_300001_SM_1000_NS12placeholders2_1E[1];
.global .align 1 .b8 _ZN34_INTERNAL_65579905_4_k_cu_f534acb56thrust24THRUST_300001_SM_1000_NS12placeholders2_2E[1];
.global .align 1 .b8 _ZN34_INTERNAL_65579905_4_k_cu_f534acb56thrust24THRUST_300001_SM_1000_NS12placeholders2_3E[1];
.global .align 1 .b8 _ZN34_INTERNAL_65579905_4_k_cu_f534acb56thrust24THRUST_300001_SM_1000_NS12placeholders2_4E[1];
.global .align 1 .b8 _ZN34_INTERNAL_65579905_4_k_cu_f534acb56thrust24THRUST_300001_SM_1000_NS12placeholders2_5E[1];
.global .align 1 .b8 _ZN34_INTERNAL_65579905_4_k_cu_f534acb56thrust24THRUST_300001_SM_1000_NS12placeholders2_6E[1];
.global .align 1 .b8 _ZN34_INTERNAL_65579905_4_k_cu_f534acb56thrust24THRUST_300001_SM_1000_NS12placeholders2_7E[1];
.global .align 1 .b8 _ZN34_INTERNAL_65579905_4_k_cu_f534acb56thrust24THRUST_300001_SM_1000_NS12placeholders2_8E[1];
.global .align 1 .b8 _ZN34_INTERNAL_65579905_4_k_cu_f534acb56thrust24THRUST_300001_SM_1000_NS12placeholders2_9E[1];
.global .align 1 .b8 _ZN34_INTERNAL_65579905_4_k_cu_f534acb56thrust24THRUST_300001_SM_1000_NS12placeholders3_10E[1];
.global .align 1 .b8 _ZN34_INTERNAL_65579905_4_k_cu_f534acb56thrust24THRUST_300001_SM_1000_NS3seqE[1];
.global .align 1 .b8 _ZN34_INTERNAL_65579905_4_k_cu_f534acb56thrust24THRUST_300001_SM_1000_NS6deviceE[1];
.extern .shared .align 16 .b8 _ZN6thrust24THRUST_300001_SM_1000_NS8cuda_cub4core6detail5shmemE[];
.global .align 4 .b8 __cudart_i2opi_f[24] = {65, 144, 67, 60, 153, 149, 98, 219, 192, 221, 52, 245, 209, 87, 39, 252, 41, 21, 68, 78, 110, 131, 249, 162};

.visible .entry _Z17init_gauss_kernelP6float2iff(
	.param .u64 .ptr .align 1 _Z17init_gauss_kernelP6float2iff_param_0,
	.param .u32 _Z17init_gauss_kernelP6float2iff_param_1,
	.param .f32 _Z17init_gauss_kernelP6float2iff_param_2,
	.param .f32 _Z17init_gauss_kernelP6float2iff_param_3
)
{
	.reg .pred 	%p<21>;
	.reg .b32 	%r<36>;
	.reg .b32 	%f<168>;
	.reg .b64 	%rd<5>;
	.reg .b64 	%fd<9>;

	ld.param.u64 	%rd1, [_Z17init_gauss_kernelP6float2iff_param_0];
	ld.param.u32 	%r2, [_Z17init_gauss_kernelP6float2iff_param_1];
	ld.param.f32 	%f17, [_Z17init_gauss_kernelP6float2iff_param_2];
	ld.param.f32 	%f18, [_Z17init_gauss_kernelP6float2iff_param_3];
	mov.u32 	%r3, %ctaid.x;
	mov.u32 	%r4, %ntid.x;
	mov.u32 	%r5, %tid.x;
	mad.lo.s32 	%r1, %r3, %r4, %r5;
	setp.le.s32 	%p1, %r2, %r1;
	@%p1 bra 	$L__BB0_15;
	cvt.rn.f32.s32 	%f19, %r2;
	mul.f32 	%f20, %f17, %f19;
	rcp.rn.f32 	%f1, %f20;
	shr.u32 	%r6, %r2, 31;
	add.s32 	%r7, %r2, %r6;
	shr.s32 	%r8, %r7, 1;
	setp.gt.s32 	%p2, %r1, %r8;
	@%p2 bra 	$L__BB0_8;
	cvt.rn.f32.s32 	%f22, %r1;
	mul.f32 	%f23, %f1, %f22;
	cvt.f64.f32 	%fd1, %f23;
	mul.f64 	%fd2, %fd1, 0d401921FB54442D18;
	cvt.f64.f32 	%fd3, %f18;
	div.rn.f64 	%fd4, %fd2, %fd3;
	cvt.rn.f32.f64 	%f2, %fd4;
	abs.f32 	%f3, %f2;
	setp.eq.f32 	%p3, %f2, 0f3F800000;
	mov.f32 	%f165, 0f3F800000;
	@%p3 bra 	$L__BB0_7;
	setp.num.f32 	%p4, %f3, %f3;
	@%p4 bra 	$L__BB0_5;
	mov.f32 	%f79, 0f40000000;
	add.rn.f32 	%f165, %f2, %f79;
	bra.uni 	$L__BB0_7;
$L__BB0_5:
	setp.lt.f32 	%p5, %f3, 0f00800000;
	mul.f32 	%f24, %f3, 0f4B800000;
	selp.f32 	%f25, %f24, %f3, %p5;
	mov.b32 	%r9, %f25;
	add.s32 	%r10, %r9, -1060439283;
	and.b32  	%r11, %r10, -8388608;
	sub.s32 	%r12, %r9, %r11;
	mov.b32 	%f26, %r12;
	cvt.rn.f32.s32 	%f27, %r11;
	selp.f32 	%f28, 0fC1C00000, 0f00000000, %p5;
	fma.rn.f32 	%f29, %f27, 0f34000000, %f28;
	add.f32 	%f30, %f26, 0fBF800000;
	add.f32 	%f31, %f26, 0f3F800000;
	rcp.approx.ftz.f32 	%f32, %f31;
	add.f32 	%f33, %f30, %f30;
	mul.f32 	%f34, %f33, %f32;
	mul.f32 	%f35, %f34, %f34;
	neg.f32 	%f36, %f34;
	sub.f32 	%f37, %f30, %f34;
	add.f32 	%f38, %f37, %f37;
	fma.rn.f32 	%f39, %f36, %f30, %f38;
	mul.rn.f32 	%f40, %f32, %f39;
	fma.rn.f32 	%f41, %f35, 0f3A2C32E4, 0f3B52E7DB;
	fma.rn.f32 	%f42, %f41, %f35, 0f3C93BB73;
	fma.rn.f32 	%f43, %f42, %f35, 0f3DF6384F;
	mul.rn.f32 	%f44, %f43, %f35;
	fma.rn.f32 	%f45, %f34, 0f3FB8AA3B, %f29;
	mul.f32 	%f46, %f44, 0f40400000;
	sub.f32 	%f47, %f29, %f45;
	fma.rn.f32 	%f48, %f34, 0f3FB8AA3B, %f47;
	fma.rn.f32 	%f49, %f40, 0f3FB8AA3B, %f48;
	fma.rn.f32 	%f50, %f34, 0f32A55E34, %f49;
	fma.rn.f32 	%f51, %f46, %f40, %f50;
	fma.rn.f32 	%f52, %f44, %f34, %f51;
	add.rn.f32 	%f53, %f45, %f52;
	mov.f32 	%f54, 0f40000000;
	mul.rn.f32 	%f55, %f53, %f54;
	cvt.rni.f32.f32 	%f56, %f55;
	sub.f32 	%f57, %f55, %f56;
	neg.f32 	%f58, %f55;
	fma.rn.f32 	%f59, %f53, 0f40000000, %f58;
	neg.f32 	%f60, %f45;
	add.rn.f32 	%f61, %f53, %f60;
	neg.f32 	%f62, %f61;
	add.rn.f32 	%f63, %f52, %f62;
	fma.rn.f32 	%f64, %f63, 0f40000000, %f59;
	add.f32 	%f65, %f57, %f64;
	setp.gt.f32 	%p6, %f56, 0f00000000;
	selp.b32 	%r13, 0, -2097152000, %p6;
	setp.neu.f32 	%p7, %f2, 0f00000000;
	setp.neu.f32 	%p8, %f3, 0f7F800000;
	setp.lt.f32 	%p9, %f55, 0f00000000;
	selp.f32 	%f66, 0f00000000, 0f7F800000, %p9;
	abs.f32 	%f67, %f55;
	setp.gt.f32 	%p10, %f67, 0f43180000;
	cvt.rzi.s32.f32 	%r14, %f56;
	shl.b32 	%r15, %r14, 23;
	sub.s32 	%r16, %r15, %r13;
	mov.b32 	%f68, %r16;
	add.s32 	%r17, %r13, 2130706432;
	mov.b32 	%f69, %r17;
	fma.rn.f32 	%f70, %f65, 0f391FCB8E, 0f3AAF85ED;
	fma.rn.f32 	%f71, %f70, %f65, 0f3C1D9856;
	fma.rn.f32 	%f72, %f71, %f65, 0f3D6357BB;
	fma.rn.f32 	%f73, %f72, %f65, 0f3E75FDEC;
	fma.rn.f32 	%f74, %f73, %f65, 0f3F317218;
	fma.rn.f32 	%f75, %f74, %f65, 0f3F800000;
	mul.f32 	%f76, %f75, %f69;
	mul.f32 	%f77, %f76, %f68;
	selp.f32 	%f165, %f66, %f77, %p10;
	and.pred  	%p11, %p7, %p8;
	@%p11 bra 	$L__BB0_7;
	add.f32 	%f78, %f2, %f2;
	mov.b32 	%r18, %f78;
	and.b32  	%r19, %r18, 2147483647;
	mov.b32 	%f165, %r19;
$L__BB0_7:
	mul.f32 	%f80, %f165, 0fBE800000;
	fma.rn.f32 	%f81, %f80, 0f3BBB989D, 0f3F000000;
	cvt.sat.f32.f32 	%f82, %f81;
	mov.f32 	%f83, 0f4B400001;
	mov.f32 	%f84, 0f437C0000;
	fma.rm.f32 	%f85, %f82, %f84, %f83;
	add.f32 	%f86, %f85, 0fCB40007F;
	neg.f32 	%f87, %f86;
	fma.rn.f32 	%f88, %f80, 0f3FB8AA3B, %f87;
	fma.rn.f32 	%f89, %f80, 0f32A57060, %f88;
	mov.b32 	%r20, %f85;
	shl.b32 	%r21, %r20, 23;
	mov.b32 	%f90, %r21;
	ex2.approx.ftz.f32 	%f91, %f89;
	mul.f32 	%f167, %f91, %f90;
	bra.uni 	$L__BB0_14;
$L__BB0_8:
	sub.s32 	%r22, %r2, %r1;
	cvt.rn.f32.s32 	%f93, %r22;
	mul.f32 	%f94, %f1, %f93;
	cvt.f64.f32 	%fd5, %f94;
	mul.f64 	%fd6, %fd5, 0d401921FB54442D18;
	cvt.f64.f32 	%fd7, %f18;
	div.rn.f64 	%fd8, %fd6, %fd7;
	cvt.rn.f32.f64 	%f9, %fd8;
	abs.f32 	%f10, %f9;
	setp.eq.f32 	%p12, %f9, 0f3F800000;
	mov.f32 	%f166, 0f3F800000;
	@%p12 bra 	$L__BB0_13;
	setp.num.f32 	%p13, %f10, %f10;
	@%p13 bra 	$L__BB0_11;
	mov.f32 	%f150, 0f40000000;
	add.rn.f32 	%f166, %f9, %f150;
	bra.uni 	$L__BB0_13;
$L__BB0_11:
	setp.lt.f32 	%p14, %f10, 0f00800000;
	mul.f32 	%f95, %f10, 0f4B800000;
	selp.f32 	%f96, %f95, %f10, %p14;
	mov.b32 	%r23, %f96;
	add.s32 	%r24, %r23, -1060439283;
	and.b32  	%r25, %r24, -8388608;
	sub.s32 	%r26, %r23, %r25;
	mov.b32 	%f97, %r26;
	cvt.rn.f32.s32 	%f98, %r25;
	selp.f32 	%f99, 0fC1C00000, 0f00000000, %p14;
	fma.rn.f32 	%f100, %f98, 0f34000000, %f99;
	add.f32 	%f101, %f97, 0fBF800000;
	add.f32 	%f102, %f97, 0f3F800000;
	rcp.approx.ftz.f32 	%f103, %f102;
	add.f32 	%f104, %f101, %f101;
	mul.f32 	%f105, %f104, %f103;
	mul.f32 	%f106, %f105, %f105;
	neg.f32 	%f107, %f105;
	sub.f32 	%f108, %f101, %f105;
	add.f32 	%f109, %f108, %f108;
	fma.rn.f32 	%f110, %f107, %f101, %f109;
	mul.rn.f32 	%f111, %f103, %f110;
	fma.rn.f32 	%f112, %f106, 0f3A2C32E4, 0f3B52E7DB;
	fma.rn.f32 	%f113, %f112, %f106, 0f3C93BB73;
	fma.rn.f32 	%f114, %f113, %f106, 0f3DF6384F;
	mul.rn.f32 	%f115, %f114, %f106;
	fma.rn.f32 	%f116, %f105, 0f3FB8AA3B, %f100;
	mul.f32 	%f117, %f115, 0f40400000;
	sub.f32 	%f118, %f100, %f116;
	fma.rn.f32 	%f119, %f105, 0f3FB8AA3B, %f118;
	fma.rn.f32 	%f120, %f111, 0f3FB8AA3B, %f119;
	fma.rn.f32 	%f121, %f105, 0f32A55E34, %f120;
	fma.rn.f32 	%f122, %f117, %f111, %f121;
	fma.rn.f32 	%f123, %f115, %f105, %f122;
	add.rn.f32 	%f124, %f116, %f123;
	mov.f32 	%f125, 0f40000000;
	mul.rn.f32 	%f126, %f124, %f125;
	cvt.rni.f32.f32 	%f127, %f126;
	sub.f32 	%f128, %f126, %f127;
	neg.f32 	%f129, %f126;
	fma.rn.f32 	%f130, %f124, 0f40000000, %f129;
	neg.f32 	%f131, %f116;
	add.rn.f32 	%f132, %f124, %f131;
	neg.f32 	%f133, %f132;
	add.rn.f32 	%f134, %f123, %f133;
	fma.rn.f32 	%f135, %f134, 0f40000000, %f130;
	add.f32 	%f136, %f128, %f135;
	setp.gt.f32 	%p15, %f127, 0f00000000;
	selp.b32 	%r27, 0, -2097152000, %p15;
	setp.neu.f32 	%p16, %f9, 0f00000000;
	setp.neu.f32 	%p17, %f10, 0f7F800000;
	setp.lt.f32 	%p18, %f126, 0f00000000;
	selp.f32 	%f137, 0f00000000, 0f7F800000, %p18;
	abs.f32 	%f138, %f126;
	setp.gt.f32 	%p19, %f138, 0f43180000;
	cvt.rzi.s32.f32 	%r28, %f127;
	shl.b32 	%r29, %r28, 23;
	sub.s32 	%r30, %r29, %r27;
	mov.b32 	%f139, %r30;
	add.s32 	%r31, %r27, 2130706432;
	mov.b32 	%f140, %r31;
	fma.rn.f32 	%f141, %f136, 0f391FCB8E, 0f3AAF85ED;
	fma.rn.f32 	%f142, %f141, %f136, 0f3C1D9856;
	fma.rn.f32 	%f143, %f142, %f136, 0f3D6357BB;
	fma.rn.f32 	%f144, %f143, %f136, 0f3E75FDEC;
	fma.rn.f32 	%f145, %f144, %f136, 0f3F317218;
	fma.rn.f32 	%f146, %f145, %f136, 0f3F800000;
	mul.f32 	%f147, %f146, %f140;
	mul.f32 	%f148, %f147, %f139;
	selp.f32 	%f166, %f137, %f148, %p19;
	and.pred  	%p20, %p16, %p17;
	@%p20 bra 	$L__BB0_13;
	add.f32 	%f149, %f9, %f9;
	mov.b32 	%r32, %f149;
	and.b32  	%r33, %r32, 2147483647;
	mov.b32 	%f166, %r33;
$L__BB0_13:
	mul.f32 	%f151, %f166, 0fBE800000;
	fma.rn.f32 	%f152, %f151, 0f3BBB989D, 0f3F000000;
	cvt.sat.f32.f32 	%f153, %f152;
	mov.f32 	%f154, 0f4B400001;
	mov.f32 	%f155, 0f437C0000;
	fma.rm.f32 	%f156, %f153, %f155, %f154;
	add.f32 	%f157, %f156, 0fCB40007F;
	neg.f32 	%f158, %f157;
	fma.rn.f32 	%f159, %f151, 0f3FB8AA3B, %f158;
	fma.rn.f32 	%f160, %f151, 0f32A57060, %f159;
	mov.b32 	%r34, %f156;
	shl.b32 	%r35, %r34, 23;
	mov.b32 	%f161, %r35;
	ex2.approx.ftz.f32 	%f162, %f160;
	mul.f32 	%f167, %f162, %f161;
$L__BB0_14:
	div.rn.f32 	%f163, %f167, %f17;
	cvta.to.global.u64 	%rd2, %rd1;
	mul.wide.s32 	%rd3, %r1, 8;
	add.s64 	%rd4, %rd2, %rd3;
	mov.f32 	%f164, 0f00000000;
	st.global.v2.f32 	[%rd4], {%f163, %f164};
$L__BB0_15:
	ret;

}
	// .globl	_Z19apply_filter_kernelP6float2S0_if
.visible .entry _Z19apply_filter_kernelP6float2S0_if(
	.param .u64 .ptr .align 1 _Z19apply_filter_kernelP6float2S0_if_param_0,
	.param .u64 .ptr .align 1 _Z19apply_filter_kernelP6float2S0_if_param_1,
	.param .u32 _Z19apply_filter_kernelP6float2S0_if_param_2,
	.param .f32 _Z19apply_filter_kernelP6float2S0_if_param_3
)
{
	.reg .pred 	%p<2>;
	.reg .b32 	%r<6>;
	.reg .b32 	%f<13>;
	.reg .b64 	%rd<8>;

	ld.param.u64 	%rd1, [_Z19apply_filter_kernelP6float2S0_if_param_0];
	ld.param.u64 	%rd2, [_Z19apply_filter_kernelP6float2S0_if_param_1];
	ld.param.u32 	%r2, [_Z19apply_filter_kernelP6float2S0_if_param_2];
	ld.param.f32 	%f1, [_Z19apply_filter_kernelP6float2S0_if_param_3];
	mov.u32 	%r3, %ctaid.x;
	mov.u32 	%r4, %ntid.x;
	mov.u32 	%r5, %tid.x;
	mad.lo.s32 	%r1, %r3, %r4, %r5;
	setp.ge.s32 	%p1, %r1, %r2;
	@%p1 bra 	$L__BB1_2;
	cvta.to.global.u64 	%rd3, %rd1;
	cvta.to.global.u64 	%rd4, %rd2;
	mul.wide.s32 	%rd5, %r1, 8;
	add.s64 	%rd6, %rd3, %rd5;
	ld.global.v2.f32 	{%f2, %f3}, [%rd6];
	add.s64 	%rd7, %rd4, %rd5;
	ld.global.v2.f32 	{%f4, %f5}, [%rd7];
	mul.f32 	%f6, %f2, %f4;
	mul.f32 	%f7, %f3, %f5;
	sub.f32 	%f8, %f6, %f7;
	mul.f32 	%f9, %f2, %f5;
	fma.rn.f32 	%f10, %f3, %f4, %f9;
	mul.f32 	%f11, %f1, %f8;
	mul.f32 	%f12, %f1, %f10;
	st.global.v2.f32 	[%rd6], {%f11, %f12};
$L__BB1_2:
	ret;

}
	// .globl	_Z13correl_kernelP6float2S0_S0_i
.visible .entry _Z13correl_kernelP6float2S0_S0_i(
	.param .u64 .ptr .align 1 _Z13correl_kernelP6float2S0_S0_i_param_0,
	.param .u64 .ptr .align 1 _Z13correl_kernelP6float2S0_S0_i_param_1,
	.param .u64 .ptr .align 1 _Z13correl_kernelP6float2S0_S0_i_param_2,
	.param .u32 _Z13correl_kernelP6float2S0_S0_i_param_3
)
{
	.reg .pred 	%p<2>;
	.reg .b32 	%r<6>;
	.reg .b32 	%f<10>;
	.reg .b64 	%rd<11>;

	ld.param.u64 	%rd1, [_Z13correl_kernelP6float2S0_S0_i_param_0];
	ld.param.u64 	%rd2, [_Z13correl_kernelP6float2S0_S0_i_param_1];
	ld.param.u64 	%rd3, [_Z13correl_kernelP6float2S0_S0_i_param_2];
	ld.param.u32 	%r2, [_Z13correl_kernelP6float2S0_S0_i_param_3];
	mov.u32 	%r3, %ctaid.x;
	mov.u32 	%r4, %ntid.x;
	mov.u32 	%r5, %tid.x;
	mad.lo.s32 	%r1, %r3, %r4, %r5;
	setp.ge.s32 	%p1, %r1, %r2;
	@%p1 bra 	$L__BB2_2;
	cvta.to.global.u64 	%rd4, %rd2;
	cvta.to.global.u64 	%rd5, %rd3;
	cvta.to.global.u64 	%rd6, %rd1;
	mul.wide.s32 	%rd7, %r1, 8;
	add.s64 	%rd8, %rd4, %rd7;
	ld.global.v2.f32 	{%f1, %f2}, [%rd8];
	add.s64 	%rd9, %rd5, %rd7;
	ld.global.v2.f32 	{%f3, %f4}, [%rd9];
	mul.f32 	%f5, %f2, %f4;
	fma.rn.f32 	%f6, %f1, %f3, %f5;
	mul.f32 	%f7, %f2, %f3;
	mul.f32 	%f8, %f1, %f4;
	sub.f32 	%f9, %f7, %f8;
	add.s64 	%rd10, %rd6, %rd7;
	st.global.v2.f32 	[%rd10], {%f6, %f9};
$L__BB2_2:
	ret;

}
	// .globl	_Z20update_r_freq_kernelP6float2S0_S0_iffi
.visible .entry _Z20update_r_freq_kernelP6float2S0_S0_iffi(
	.param .u64 .ptr .align 1 _Z20update_r_freq_kernelP6float2S0_S0_iffi_param_0,
	.param .u64 .ptr .align 1 _Z20update_r_freq_kernelP6float2S0_S0_iffi_param_1,
	.param .u64 .ptr .align 1 _Z20update_r_freq_kernelP6float2S0_S0_iffi_param_2,
	.param .u32 _Z20update_r_freq_kernelP6float2S0_S0_iffi_param_3,
	.param .f32 _Z20update_r_freq_kernelP6float2S0_S0_iffi_param_4,
	.param .f32 _Z20update_r_freq_kernelP6float2S0_S0_iffi_param_5,
	.param .u32 _Z20update_r_freq_kernelP6float2S0_S0_iffi_param_6
)
{
	.local .align 4 .b8 	__local_depot3[28];
	.reg .b64 	%SP;
	.reg .b64 	%SPL;
	.reg .pred 	%p<18>;
	.reg .b32 	%r<85>;
	.reg .b32 	%f<72>;
	.reg .b64 	%rd<49>;
	.reg .b64 	%fd<11>;

	mov.u64 	%SPL, __local_depot3;
	ld.param.u64 	%rd16, [_Z20update_r_freq_kernelP6float2S0_S0_iffi_param_0];
	ld.param.u64 	%rd17, [_Z20update_r_freq_kernelP6float2S0_S0_iffi_param_1];
	ld.param.u64 	%rd18, [_Z20update_r_freq_kernelP6float2S0_S0_iffi_param_2];
	ld.param.u32 	%r29, [_Z20update_r_freq_kernelP6float2S0_S0_iffi_param_3];
	ld.param.f32 	%f11, [_Z20update_r_freq_kernelP6float2S0_S0_iffi_param_4];
	ld.param.f32 	%f12, [_Z20update_r_freq_kernelP6float2S0_S0_iffi_param_5];
	ld.param.u32 	%r30, [_Z20update_r_freq_kernelP6float2S0_S0_iffi_param_6];
	add.u64 	%rd1, %SPL, 0;
	mov.u32 	%r31, %ctaid.x;
	mov.u32 	%r32, %ntid.x;
	mov.u32 	%r33, %tid.x;
	mad.lo.s32 	%r1, %r31, %r32, %r33;
	setp.ge.s32 	%p1, %r1, %r29;
	@%p1 bra 	$L__BB3_18;
	cvt.rn.f64.s32 	%fd1, %r1;
	mul.f64 	%fd2, %fd1, 0dC01921FB54442D18;
	cvt.rn.f64.s32 	%fd3, %r30;
	mul.f64 	%fd4, %fd2, %fd3;
	cvt.rn.f64.s32 	%fd5, %r29;
	div.rn.f64 	%fd6, %fd4, %fd5;
	cvt.rn.f32.f64 	%f1, %fd6;
	mul.f32 	%f13, %f1, 0f3F22F983;
	cvt.rni.s32.f32 	%r84, %f13;
	cvt.rn.f32.s32 	%f14, %r84;
	fma.rn.f32 	%f15, %f14, 0fBFC90FDA, %f1;
	fma.rn.f32 	%f16, %f14, 0fB3A22168, %f15;
	fma.rn.f32 	%f71, %f14, 0fA7C234C5, %f16;
	abs.f32 	%f3, %f1;
	setp.ltu.f32 	%p2, %f3, 0f47CE4780;
	mov.u32 	%r80, %r84;
	mov.f32 	%f70, %f71;
	@%p2 bra 	$L__BB3_9;
	setp.neu.f32 	%p3, %f3, 0f7F800000;
	@%p3 bra 	$L__BB3_4;
	mov.f32 	%f19, 0f00000000;
	mul.rn.f32 	%f70, %f1, %f19;
	mov.b32 	%r80, 0;
	bra.uni 	$L__BB3_9;
$L__BB3_4:
	mov.b32 	%r3, %f1;
	shl.b32 	%r35, %r3, 8;
	or.b32  	%r4, %r35, -2147483648;
	mov.b64 	%rd45, 0;
	mov.b32 	%r77, 0;
	mov.u64 	%rd43, __cudart_i2opi_f;
	mov.u64 	%rd44, %rd1;
$L__BB3_5:
	.pragma "nounroll";
	ld.global.nc.u32 	%r36, [%rd43];
	mad.wide.u32 	%rd22, %r36, %r4, %rd45;
	shr.u64 	%rd45, %rd22, 32;
	st.local.u32 	[%rd44], %rd22;
	add.s32 	%r77, %r77, 1;
	add.s64 	%rd44, %rd44, 4;
	add.s64 	%rd43, %rd43, 4;
	setp.ne.s32 	%p4, %r77, 6;
	@%p4 bra 	$L__BB3_5;
	shr.u32 	%r37, %r3, 23;
	st.local.u32 	[%rd1+24], %rd45;
	and.b32  	%r7, %r37, 31;
	and.b32  	%r38, %r37, 224;
	add.s32 	%r39, %r38, -128;
	shr.u32 	%r40, %r39, 5;
	mul.wide.u32 	%rd23, %r40, 4;
	sub.s64 	%rd8, %rd1, %rd23;
	ld.local.u32 	%r78, [%rd8+24];
	ld.local.u32 	%r79, [%rd8+20];
	setp.eq.s32 	%p5, %r7, 0;
	@%p5 bra 	$L__BB3_8;
	shf.l.wrap.b32 	%r78, %r79, %r78, %r7;
	ld.local.u32 	%r41, [%rd8+16];
	shf.l.wrap.b32 	%r79, %r41, %r79, %r7;
$L__BB3_8:
	shr.u32 	%r42, %r78, 30;
	shf.l.wrap.b32 	%r43, %r79, %r78, 2;
	shl.b32 	%r44, %r79, 2;
	shr.u32 	%r45, %r43, 31;
	add.s32 	%r46, %r45, %r42;
	neg.s32 	%r47, %r46;
	setp.lt.s32 	%p6, %r3, 0;
	selp.b32 	%r80, %r47, %r46, %p6;
	xor.b32  	%r48, %r43, %r3;
	shr.s32 	%r49, %r43, 31;
	xor.b32  	%r50, %r49, %r43;
	xor.b32  	%r51, %r49, %r44;
	cvt.u64.u32 	%rd24, %r50;
	shl.b64 	%rd25, %rd24, 32;
	cvt.u64.u32 	%rd26, %r51;
	or.b64  	%rd27, %rd25, %rd26;
	cvt.rn.f64.s64 	%fd7, %rd27;
	mul.f64 	%fd8, %fd7, 0d3BF921FB54442D19;
	cvt.rn.f32.f64 	%f17, %fd8;
	neg.f32 	%f18, %f17;
	setp.lt.s32 	%p7, %r48, 0;
	selp.f32 	%f70, %f18, %f17, %p7;
$L__BB3_9:
	setp.ltu.f32 	%p8, %f3, 0f47CE4780;
	add.s32 	%r53, %r80, 1;
	mul.rn.f32 	%f20, %f70, %f70;
	and.b32  	%r54, %r80, 1;
	setp.eq.b32 	%p9, %r54, 1;
	selp.f32 	%f21, %f70, 0f3F800000, %p9;
	fma.rn.f32 	%f22, %f20, %f21, 0f00000000;
	fma.rn.f32 	%f23, %f20, 0f37CBAC00, 0fBAB607ED;
	selp.f32 	%f24, 0fB94D4153, %f23, %p9;
	selp.f32 	%f25, 0f3C0885E4, 0f3D2AAABB, %p9;
	fma.rn.f32 	%f26, %f24, %f20, %f25;
	selp.f32 	%f27, 0fBE2AAAA8, 0fBEFFFFFF, %p9;
	fma.rn.f32 	%f28, %f26, %f20, %f27;
	fma.rn.f32 	%f29, %f28, %f22, %f21;
	and.b32  	%r55, %r53, 2;
	setp.eq.s32 	%p10, %r55, 0;
	mov.f32 	%f30, 0f00000000;
	sub.f32 	%f31, %f30, %f29;
	selp.f32 	%f7, %f29, %f31, %p10;
	@%p8 bra 	$L__BB3_17;
	setp.neu.f32 	%p11, %f3, 0f7F800000;
	@%p11 bra 	$L__BB3_12;
	mov.f32 	%f34, 0f00000000;
	mul.rn.f32 	%f71, %f1, %f34;
	mov.b32 	%r84, 0;
	bra.uni 	$L__BB3_17;
$L__BB3_12:
	mov.b32 	%r16, %f1;
	shl.b32 	%r57, %r16, 8;
	or.b32  	%r17, %r57, -2147483648;
	mov.b64 	%rd48, 0;
	mov.b32 	%r81, 0;
	mov.u64 	%rd46, __cudart_i2opi_f;
	mov.u64 	%rd47, %rd1;
$L__BB3_13:
	.pragma "nounroll";
	ld.global.nc.u32 	%r58, [%rd46];
	mad.wide.u32 	%rd30, %r58, %r17, %rd48;
	shr.u64 	%rd48, %rd30, 32;
	st.local.u32 	[%rd47], %rd30;
	add.s32 	%r81, %r81, 1;
	add.s64 	%rd47, %rd47, 4;
	add.s64 	%rd46, %rd46, 4;
	setp.ne.s32 	%p12, %r81, 6;
	@%p12 bra 	$L__BB3_13;
	shr.u32 	%r59, %r16, 23;
	st.local.u32 	[%rd1+24], %rd48;
	and.b32  	%r20, %r59, 31;
	and.b32  	%r60, %r59, 224;
	add.s32 	%r61, %r60, -128;
	shr.u32 	%r62, %r61, 5;
	mul.wide.u32 	%rd31, %r62, 4;
	sub.s64 	%rd15, %rd1, %rd31;
	ld.local.u32 	%r82, [%rd15+24];
	ld.local.u32 	%r83, [%rd15+20];
	setp.eq.s32 	%p13, %r20, 0;
	@%p13 bra 	$L__BB3_16;
	shf.l.wrap.b32 	%r82, %r83, %r82, %r20;
	ld.local.u32 	%r63, [%rd15+16];
	shf.l.wrap.b32 	%r83, %r63, %r83, %r20;
$L__BB3_16:
	shr.u32 	%r64, %r82, 30;
	shf.l.wrap.b32 	%r65, %r83, %r82, 2;
	shl.b32 	%r66, %r83, 2;
	shr.u32 	%r67, %r65, 31;
	add.s32 	%r68, %r67, %r64;
	neg.s32 	%r69, %r68;
	setp.lt.s32 	%p14, %r16, 0;
	selp.b32 	%r84, %r69, %r68, %p14;
	xor.b32  	%r70, %r65, %r16;
	shr.s32 	%r71, %r65, 31;
	xor.b32  	%r72, %r71, %r65;
	xor.b32  	%r73, %r71, %r66;
	cvt.u64.u32 	%rd32, %r72;
	shl.b64 	%rd33, %rd32, 32;
	cvt.u64.u32 	%rd34, %r73;
	or.b64  	%rd35, %rd33, %rd34;
	cvt.rn.f64.s64 	%fd9, %rd35;
	mul.f64 	%fd10, %fd9, 0d3BF921FB54442D19;
	cvt.rn.f32.f64 	%f32, %fd10;
	neg.f32 	%f33, %f32;
	setp.lt.s32 	%p15, %r70, 0;
	selp.f32 	%f71, %f33, %f32, %p15;
$L__BB3_17:
	mul.rn.f32 	%f35, %f71, %f71;
	and.b32  	%r75, %r84, 1;
	setp.eq.b32 	%p16, %r75, 1;
	selp.f32 	%f36, 0f3F800000, %f71, %p16;
	fma.rn.f32 	%f37, %f35, %f36, 0f00000000;
	fma.rn.f32 	%f38, %f35, 0f37CBAC00, 0fBAB607ED;
	selp.f32 	%f39, %f38, 0fB94D4153, %p16;
	selp.f32 	%f40, 0f3D2AAABB, 0f3C0885E4, %p16;
	fma.rn.f32 	%f41, %f39, %f35, %f40;
	selp.f32 	%f42, 0fBEFFFFFF, 0fBE2AAAA8, %p16;
	fma.rn.f32 	%f43, %f41, %f35, %f42;
	fma.rn.f32 	%f44, %f43, %f37, %f36;
	and.b32  	%r76, %r84, 2;
	setp.eq.s32 	%p17, %r76, 0;
	mov.f32 	%f45, 0f00000000;
	sub.f32 	%f46, %f45, %f44;
	selp.f32 	%f47, %f44, %f46, %p17;
	cvta.to.global.u64 	%rd36, %rd17;
	mul.wide.s32 	%rd37, %r1, 8;
	add.s64 	%rd38, %rd36, %rd37;
	ld.global.v2.f32 	{%f48, %f49}, [%rd38];
	cvta.to.global.u64 	%rd39, %rd18;
	add.s64 	%rd40, %rd39, %rd37;
	ld.global.v2.f32 	{%f50, %f51}, [%rd40];
	mul.f32 	%f52, %f48, %f50;
	mul.f32 	%f53, %f49, %f51;
	sub.f32 	%f54, %f52, %f53;
	mul.f32 	%f55, %f48, %f51;
	fma.rn.f32 	%f56, %f49, %f50, %f55;
	mul.f32 	%f57, %f11, %f12;
	mul.f32 	%f58, %f11, %f57;
	mul.f32 	%f59, %f58, %f54;
	mul.f32 	%f60, %f58, %f56;
	mul.f32 	%f61, %f7, %f59;
	mul.f32 	%f62, %f60, %f47;
	sub.f32 	%f63, %f61, %f62;
	mul.f32 	%f64, %f7, %f60;
	fma.rn.f32 	%f65, %f59, %f47, %f64;
	cvta.to.global.u64 	%rd41, %rd16;
	add.s64 	%rd42, %rd41, %rd37;
	ld.global.v2.f32 	{%f66, %f67}, [%rd42];
	sub.f32 	%f68, %f66, %f63;
	sub.f32 	%f69, %f67, %f65;
	st.global.v2.f32 	[%rd42], {%f68, %f69};
$L__BB3_18:
	ret;

}
	// .globl	_Z16update_p0_kernelPdid
.visible .entry _Z16update_p0_kernelPdid(
	.param .u64 .ptr .align 1 _Z16update_p0_kernelPdid_param_0,
	.param .u32 _Z16update_p0_kernelPdid_param_1,
	.param .f64 _Z16update_p0_kernelPdid_param_2
)
{
	.reg .b32 	%r<2>;
	.reg .b64 	%rd<5>;
	.reg .b64 	%fd<4>;

	ld.param.u64 	%rd1, [_Z16update_p0_kernelPdid_param_0];
	ld.param.u32 	%r1, [_Z16update_p0_kernelPdid_param_1];
	ld.param.f64 	%fd1, [_Z16update_p0_kernelPdid_param_2];
	cvta.to.global.u64 	%rd2, %rd1;
	mul.wide.s32 	%rd3, %r1, 8;
	add.s64 	%rd4, %rd2, %rd3;
	ld.global.f64 	%fd2, [%rd4];
	add.f64 	%fd3, %fd1, %fd2;
	st.global.f64 	[%rd4], %fd3;
	ret;

}
	// .globl	_Z25final_filter_shift_kernelP6float2S0_ifi
.visible .entry _Z25final_filter_shift_kernelP6float2S0_ifi(
	.param .u64 .ptr .align 1 _Z25final_filter_shift_kernelP6float2S0_ifi_param_0,
	.param .u64 .ptr .align 1 _Z25final_filter_shift_kernelP6float2S0_ifi_param_1,
	.param .u32 _Z25final_filter_shift_kernelP6float2S0_ifi_param_2,
	.param .f32 _Z25final_filter_shift_kernelP6float2S0_ifi_param_3,
	.param .u32 _Z25final_filter_shift_kernelP6float2S0_ifi_param_4
)
{
	.local .align 4 .b8 	__local_depot5[28];
	.reg .b64 	%SP;
	.reg .b64 	%SPL;
	.reg .pred 	%p<18>;
	.reg .b32 	%r<85>;
	.reg .b32 	%f<65>;
	.reg .b64 	%rd<46>;
	.reg .b64 	%fd<11>;

	mov.u64 	%SPL, __local_depot5;
	ld.param.u64 	%rd16, [_Z25final_filter_shift_kernelP6float2S0_ifi_param_0];
	ld.param.u64 	%rd17, [_Z25final_filter_shift_kernelP6float2S0_ifi_param_1];
	ld.param.u32 	%r29, [_Z25final_filter_shift_kernelP6float2S0_ifi_param_2];
	ld.param.f32 	%f11, [_Z25final_filter_shift_kernelP6float2S0_ifi_param_3];
	ld.param.u32 	%r30, [_Z25final_filter_shift_kernelP6float2S0_ifi_param_4];
	add.u64 	%rd1, %SPL, 0;
	mov.u32 	%r31, %ctaid.x;
	mov.u32 	%r32, %ntid.x;
	mov.u32 	%r33, %tid.x;
	mad.lo.s32 	%r1, %r31, %r32, %r33;
	setp.ge.s32 	%p1, %r1, %r29;
	@%p1 bra 	$L__BB5_18;
	cvt.rn.f64.s32 	%fd1, %r1;
	mul.f64 	%fd2, %fd1, 0dC01921FB54442D18;
	cvt.rn.f64.s32 	%fd3, %r30;
	mul.f64 	%fd4, %fd2, %fd3;
	cvt.rn.f64.s32 	%fd5, %r29;
	div.rn.f64 	%fd6, %fd4, %fd5;
	cvt.rn.f32.f64 	%f1, %fd6;
	mul.f32 	%f12, %f1, 0f3F22F983;
	cvt.rni.s32.f32 	%r84, %f12;
	cvt.rn.f32.s32 	%f13, %r84;
	fma.rn.f32 	%f14, %f13, 0fBFC90FDA, %f1;
	fma.rn.f32 	%f15, %f13, 0fB3A22168, %f14;
	fma.rn.f32 	%f64, %f13, 0fA7C234C5, %f15;
	abs.f32 	%f3, %f1;
	setp.ltu.f32 	%p2, %f3, 0f47CE4780;
	mov.u32 	%r80, %r84;
	mov.f32 	%f63, %f64;
	@%p2 bra 	$L__BB5_9;
	setp.neu.f32 	%p3, %f3, 0f7F800000;
	@%p3 bra 	$L__BB5_4;
	mov.f32 	%f18, 0f00000000;
	mul.rn.f32 	%f63, %f1, %f18;
	mov.b32 	%r80, 0;
	bra.uni 	$L__BB5_9;
$L__BB5_4:
	mov.b32 	%r3, %f1;
	shl.b32 	%r35, %r3, 8;
	or.b32  	%r4, %r35, -2147483648;
	mov.b64 	%rd42, 0;
	mov.b32 	%r77, 0;
	mov.u64 	%rd40, __cudart_i2opi_f;
	mov.u64 	%rd41, %rd1;
$L__BB5_5:
	.pragma "nounroll";
	ld.global.nc.u32 	%r36, [%rd40];
	mad.wide.u32 	%rd21, %r36, %r4, %rd42;
	shr.u64 	%rd42, %rd21, 32;
	st.local.u32 	[%rd41], %rd21;
	add.s32 	%r77, %r77, 1;
	add.s64 	%rd41, %rd41, 4;
	add.s64 	%rd40, %rd40, 4;
	setp.ne.s32 	%p4, %r77, 6;
	@%p4 bra 	$L__BB5_5;
	shr.u32 	%r37, %r3, 23;
	st.local.u32 	[%rd1+24], %rd42;
	and.b32  	%r7, %r37, 31;
	and.b32  	%r38, %r37, 224;
	add.s32 	%r39, %r38, -128;
	shr.u32 	%r40, %r39, 5;
	mul.wide.u32 	%rd22, %r40, 4;
	sub.s64 	%rd8, %rd1, %rd22;
	ld.local.u32 	%r78, [%rd8+24];
	ld.local.u32 	%r79, [%rd8+20];
	setp.eq.s32 	%p5, %r7, 0;
	@%p5 bra 	$L__BB5_8;
	shf.l.wrap.b32 	%r78, %r79, %r78, %r7;
	ld.local.u32 	%r41, [%rd8+16];
	shf.l.wrap.b32 	%r79, %r41, %r79, %r7;
$L__BB5_8:
	shr.u32 	%r42, %r78, 30;
	shf.l.wrap.b32 	%r43, %r79, %r78, 2;
	shl.b32 	%r44, %r79, 2;
	shr.u32 	%r45, %r43, 31;
	add.s32 	%r46, %r45, %r42;
	neg.s32 	%r47, %r46;
	setp.lt.s32 	%p6, %r3, 0;
	selp.b32 	%r80, %r47, %r46, %p6;
	xor.b32  	%r48, %r43, %r3;
	shr.s32 	%r49, %r43, 31;
	xor.b32  	%r50, %r49, %r43;
	xor.b32  	%r51, %r49, %r44;
	cvt.u64.u32 	%rd23, %r50;
	shl.b64 	%rd24, %rd23, 32;
	cvt.u64.u32 	%rd25, %r51;
	or.b64  	%rd26, %rd24, %rd25;
	cvt.rn.f64.s64 	%fd7, %rd26;
	mul.f64 	%fd8, %fd7, 0d3BF921FB54442D19;
	cvt.rn.f32.f64 	%f16, %fd8;
	neg.f32 	%f17, %f16;
	setp.lt.s32 	%p7, %r48, 0;
	selp.f32 	%f63, %f17, %f16, %p7;
$L__BB5_9:
	setp.ltu.f32 	%p8, %f3, 0f47CE4780;
	add.s32 	%r53, %r80, 1;
	mul.rn.f32 	%f19, %f63, %f63;
	and.b32  	%r54, %r80, 1;
	setp.eq.b32 	%p9, %r54, 1;
	selp.f32 	%f20, %f63, 0f3F800000, %p9;
	fma.rn.f32 	%f21, %f19, %f20, 0f00000000;
	fma.rn.f32 	%f22, %f19, 0f37CBAC00, 0fBAB607ED;
	selp.f32 	%f23, 0fB94D4153, %f22, %p9;
	selp.f32 	%f24, 0f3C0885E4, 0f3D2AAABB, %p9;
	fma.rn.f32 	%f25, %f23, %f19, %f24;
	selp.f32 	%f26, 0fBE2AAAA8, 0fBEFFFFFF, %p9;
	fma.rn.f32 	%f27, %f25, %f19, %f26;
	fma.rn.f32 	%f28, %f27, %f21, %f20;
	and.b32  	%r55, %r53, 2;
	setp.eq.s32 	%p10, %r55, 0;
	mov.f32 	%f29, 0f00000000;
	sub.f32 	%f30, %f29, %f28;
	selp.f32 	%f7, %f28, %f30, %p10;
	@%p8 bra 	$L__BB5_17;
	setp.neu.f32 	%p11, %f3, 0f7F800000;
	@%p11 bra 	$L__BB5_12;
	mov.f32 	%f33, 0f00000000;
	mul.rn.f32 	%f64, %f1, %f33;
	mov.b32 	%r84, 0;
	bra.uni 	$L__BB5_17;
$L__BB5_12:
	mov.b32 	%r16, %f1;
	shl.b32 	%r57, %r16, 8;
	or.b32  	%r17, %r57, -2147483648;
	mov.b64 	%rd45, 0;
	mov.b32 	%r81, 0;
	mov.u64 	%rd43, __cudart_i2opi_f;
	mov.u64 	%rd44, %rd1;
$L__BB5_13:
	.pragma "nounroll";
	ld.global.nc.u32 	%r58, [%rd43];
	mad.wide.u32 	%rd29, %r58, %r17, %rd45;
	shr.u64 	%rd45, %rd29, 32;
	st.local.u32 	[%rd44], %rd29;
	add.s32 	%r81, %r81, 1;
	add.s64 	%rd44, %rd44, 4;
	add.s64 	%rd43, %rd43, 4;
	setp.ne.s32 	%p12, %r81, 6;
	@%p12 bra 	$L__BB5_13;
	shr.u32 	%r59, %r16, 23;
	st.local.u32 	[%rd1+24], %rd45;
	and.b32  	%r20, %r59, 31;
	and.b32  	%r60, %r59, 224;
	add.s32 	%r61, %r60, -128;
	shr.u32 	%r62, %r61, 5;
	mul.wide.u32 	%rd30, %r62, 4;
	sub.s64 	%rd15, %rd1, %rd30;
	ld.local.u32 	%r82, [%rd15+24];
	ld.local.u32 	%r83, [%rd15+20];
	setp.eq.s32 	%p13, %r20, 0;
	@%p13 bra 	$L__BB5_16;
	shf.l.wrap.b32 	%r82, %r83, %r82, %r20;
	ld.local.u32 	%r63, [%rd15+16];
	shf.l.wrap.b32 	%r83, %r63, %r83, %r20;
$L__BB5_16:
	shr.u32 	%r64, %r82, 30;
	shf.l.wrap.b32 	%r65, %r83, %r82, 2;
	shl.b32 	%r66, %r83, 2;
	shr.u32 	%r67, %r65, 31;
	add.s32 	%r68, %r67, %r64;
	neg.s32 	%r69, %r68;
	setp.lt.s32 	%p14, %r16, 0;
	selp.b32 	%r84, %r69, %r68, %p14;
	xor.b32  	%r70, %r65, %r16;
	shr.s32 	%r71, %r65, 31;
	xor.b32  	%r72, %r71, %r65;
	xor.b32  	%r73, %r71, %r66;
	cvt.u64.u32 	%rd31, %r72;
	shl.b64 	%rd32, %rd31, 32;
	cvt.u64.u32 	%rd33, %r73;
	or.b64  	%rd34, %rd32, %rd33;
	cvt.rn.f64.s64 	%fd9, %rd34;
	mul.f64 	%fd10, %fd9, 0d3BF921FB54442D19;
	cvt.rn.f32.f64 	%f31, %fd10;
	neg.f32 	%f32, %f31;
	setp.lt.s32 	%p15, %r70, 0;
	selp.f32 	%f64, %f32, %f31, %p15;
$L__BB5_17:
	mul.rn.f32 	%f34, %f64, %f64;
	and.b32  	%r75, %r84, 1;
	setp.eq.b32 	%p16, %r75, 1;
	selp.f32 	%f35, 0f3F800000, %f64, %p16;
	fma.rn.f32 	%f36, %f34, %f35, 0f00000000;
	fma.rn.f32 	%f37, %f34, 0f37CBAC00, 0fBAB607ED;
	selp.f32 	%f38, %f37, 0fB94D4153, %p16;
	selp.f32 	%f39, 0f3D2AAABB, 0f3C0885E4, %p16;
	fma.rn.f32 	%f40, %f38, %f34, %f39;
	selp.f32 	%f41, 0fBEFFFFFF, 0fBE2AAAA8, %p16;
	fma.rn.f32 	%f42, %f40, %f34, %f41;
	fma.rn.f32 	%f43, %f42, %f36, %f35;
	and.b32  	%r76, %r84, 2;
	setp.eq.s32 	%p17, %r76, 0;
	mov.f32 	%f44, 0f00000000;
	sub.f32 	%f45, %f44, %f43;
	selp.f32 	%f46, %f43, %f45, %p17;
	cvta.to.global.u64 	%rd35, %rd16;
	mul.wide.s32 	%rd36, %r1, 8;
	add.s64 	%rd37, %rd35, %rd36;
	ld.global.v2.f32 	{%f47, %f48}, [%rd37];
	cvta.to.global.u64 	%rd38, %rd17;
	add.s64 	%rd39, %rd38, %rd36;
	ld.global.v2.f32 	{%f49, %f50}, [%rd39];
	mul.f32 	%f51, %f47, %f49;
	mul.f32 	%f52, %f48, %f50;
	sub.f32 	%f53, %f51, %f52;
	mul.f32 	%f54, %f47, %f50;
	fma.rn.f32 	%f55, %f48, %f49, %f54;
	mul.f32 	%f56, %f11, %f53;
	mul.f32 	%f57, %f11, %f55;
	mul.f32 	%f58, %f7, %f56;
	mul.f32 	%f59, %f57, %f46;
	sub.f32 	%f60, %f58, %f59;
	mul.f32 	%f61, %f7, %f57;
	fma.rn.f32 	%f62, %f56, %f46, %f61;
	st.global.v2.f32 	[%rd37], {%f60, %f62};
$L__BB5_18:
	ret;

}
	// .globl	_Z14double2complexPKdP6float2ii
.visible .entry _Z14double2complexPKdP6float2ii(
	.param .u64 .ptr .align 1 _Z14double2complexPKdP6float2ii_param_0,
	.param .u64 .ptr .align 1 _Z14double2complexPKdP6float2ii_param_1,
	.param .u32 _Z14double2complexPKdP6float2ii_param_2,
	.param .u32 _Z14double2complexPKdP6float2ii_param_3
)
{
	.reg .pred 	%p<3>;
	.reg .b32 	%r<7>;
	.reg .b32 	%f<4>;
	.reg .b64 	%rd<10>;
	.reg .b64 	%fd<2>;

	ld.param.u64 	%rd2, [_Z14double2complexPKdP6float2ii_param_0];
	ld.param.u64 	%rd3, [_Z14double2complexPKdP6float2ii_param_1];
	ld.param.u32 	%r2, [_Z14double2complexPKdP6float2ii_param_2];
	ld.param.u32 	%r3, [_Z14double2complexPKdP6float2ii_param_3];
	cvta.to.global.u64 	%rd1, %rd3;
	mov.u32 	%r4, %ctaid.x;
	mov.u32 	%r5, %ntid.x;
	mov.u32 	%r6, %tid.x;
	mad.lo.s32 	%r1, %r4, %r5, %r6;
	setp.ge.s32 	%p1, %r1, %r3;
	@%p1 bra 	$L__BB6_4;
	setp.ge.s32 	%p2, %r1, %r2;
	@%p2 bra 	$L__BB6_3;
	cvta.to.global.u64 	%rd6, %rd2;
	mul.wide.s32 	%rd7, %r1, 8;
	add.s64 	%rd8, %rd6, %rd7;
	ld.global.f64 	%fd1, [%rd8];
	cvt.rn.f32.f64 	%f2, %fd1;
	add.s64 	%rd9, %rd1, %rd7;
	mov.f32 	%f3, 0f00000000;
	st.global.v2.f32 	[%rd9], {%f2, %f3};
	bra.uni 	$L__BB6_4;
$L__BB6_3:
	mul.wide.s32 	%rd4, %r1, 8;
	add.s64 	%rd5, %rd1, %rd4;
	mov.f32 	%f1, 0f00000000;
	st.global.v2.f32 	[%rd5], {%f1, %f1};
$L__BB6_4:
	ret;

}
	// .globl	_Z14complex2doublePK6float2Pdi
.visible .entry _Z14complex2doublePK6float2Pdi(
	.param .u64 .ptr .align 1 _Z14complex2doublePK6float2Pdi_param_0,
	.param .u64 .ptr .align 1 _Z14complex2doublePK6float2Pdi_param_1,
	.param .u32 _Z14complex2doublePK6float2Pdi_param_2
)
{
	.reg .pred 	%p<2>;
	.reg .b32 	%r<6>;
	.reg .b32 	%f<2>;
	.reg .b64 	%rd<8>;
	.reg .b64 	%fd<2>;

	ld.param.u64 	%rd1, [_Z14complex2doublePK6float2Pdi_param_0];
	ld.param.u64 	%rd2, [_Z14complex2doublePK6float2Pdi_param_1];
	ld.param.u32 	%r2, [_Z14complex2doublePK6float2Pdi_param_2];
	mov.u32 	%r3, %ctaid.x;
	mov.u32 	%r4, %ntid.x;
	mov.u32 	%r5, %tid.x;
	mad.lo.s32 	%r1, %r3, %r4, %r5;
	setp.ge.s32 	%p1, %r1, %r2;
	@%p1 bra 	$L__BB7_2;
	cvta.to.global.u64 	%rd3, %rd1;
	cvta.to.global.u64 	%rd4, %rd2;
	mul.wide.s32 	%rd5, %r1, 8;
	add.s64 	%rd6, %rd3, %rd5;
	ld.global.f32 	%f1, [%rd6];
	cvt.f64.f32 	%fd1, %f1;
	add.s64 	%rd7, %rd4, %rd5;
	st.global.f64 	[%rd7], %fd1;
$L__BB7_2:
	ret;

}
	// .globl	_Z21complex2double_scaledPK6float2Pdif
.visible .entry _Z21complex2double_scaledPK6float2Pdif(
	.param .u64 .ptr .align 1 _Z21complex2double_scaledPK6float2Pdif_param_0,
	.param .u64 .ptr .align 1 _Z21complex2double_scaledPK6float2Pdif_param_1,
	.param .u32 _Z21complex2double_scaledPK6float2Pdif_param_2,
	.param .f32 _Z21complex2double_scaledPK6float2Pdif_param_3
)
{
	.reg .pred 	%p<2>;
	.reg .b32 	%r<6>;
	.reg .b32 	%f<4>;
	.reg .b64 	%rd<8>;
	.reg .b64 	%fd<2>;

	ld.param.u64 	%rd1, [_Z21complex2double_scaledPK6float2Pdif_param_0];
	ld.param.u64 	%rd2, [_Z21complex2double_scaledPK6float2Pdif_param_1];
	ld.param.u32 	%r2, [_Z21complex2double_scaledPK6float2Pdif_param_2];
	ld.param.f32 	%f1, [_Z21complex2double_scaledPK6float2Pdif_param_3];
	mov.u32 	%r3, %ctaid.x;
	mov.u32 	%r4, %ntid.x;
	mov.u32 	%r5, %tid.x;
	mad.lo.s32 	%r1, %r3, %r4, %r5;
	setp.ge.s32 	%p1, %r1, %r2;
	@%p1 bra 	$L__BB8_2;
	cvta.to.global.u64 	%rd3, %rd1;
	cvta.to.global.u64 	%rd4, %rd2;
	mul.wide.s32 	%rd5, %r1, 8;
	add.s64 	%rd6, %rd3, %rd5;
	ld.global.f32 	%f2, [%rd6];
	mul.f32 	%f3, %f1, %f2;
	cvt.f64.f32 	%fd1, %f3;
	add.s64 	%rd7, %rd4, %rd5;
	st.global.f64 	[%rd7], %fd1;
$L__BB8_2:
	ret;

}
	// .globl	_Z13double2doublePKdPdi
.visible .entry _Z13double2doublePKdPdi(
	.param .u64 .ptr .align 1 _Z13double2doublePKdPdi_param_0,
	.param .u64 .ptr .align 1 _Z13double2doublePKdPdi_param_1,
	.param .u32 _Z13double2doublePKdPdi_param_2
)
{
	.reg .pred 	%p<2>;
	.reg .b32 	%r<6>;
	.reg .b64 	%rd<8>;
	.reg .b64 	%fd<2>;

	ld.param.u64 	%rd1, [_Z13double2doublePKdPdi_param_0];
	ld.param.u64 	%rd2, [_Z13double2doublePKdPdi_param_1];
	ld.param.u32 	%r2, [_Z13double2doublePKdPdi_param_2];
	mov.u32 	%r3, %ctaid.x;
	mov.u32 	%r4, %ntid.x;
	mov.u32 	%r5, %tid.x;
	mad.lo.s32 	%r1, %r3, %r4, %r5;
	setp.ge.s32 	%p1, %r1, %r2;
	@%p1 bra 	$L__BB9_2;
	cvta.to.global.u64 	%rd3, %rd1;
	cvta.to.global.u64 	%rd4, %rd2;
	mul.wide.s32 	%rd5, %r1, 8;
	add.s64 	%rd6, %rd3, %rd5;
	ld.global.f64 	%fd1, [%rd6];
	add.s64 	%rd7, %rd4, %rd5;
	st.global.f64 	[%rd7], %fd1;
$L__BB9_2:
	ret;

}
	// .globl	_ZN6thrust24THRUST_300001_SM_1000_NS8cuda_cub4core6detail13_kernel_agentINS1_8__reduce11ReduceAgentINS0_12zip_iteratorIN4cuda3std3__45tupleIJNS0_10device_ptrIdEENS0_17counting_iteratorIlNS0_11use_defaultESF_SF_EEEEEEEPNSB_IJdlEEESJ_iNS1_9__extrema9arg_max_fIdl7AbsLessEEEEJSI_SK_iSO_EEEvDpT0_
.visible .entry _ZN6thrust24THRUST_300001_SM_1000_NS8cuda_cub4core6detail13_kernel_agentINS1_8__reduce11ReduceAgentINS0_12zip_iteratorIN4cuda3std3__45tupleIJNS0_10device_ptrIdEENS0_17counting_iteratorIlNS0_11use_defaultESF_SF_EEEEEEEPNSB_IJdlEEESJ_iNS1_9__extrema9arg_max_fIdl7AbsLessEEEEJSI_SK_iSO_EEEvDpT0_(
	.param .align 8 .b8 _ZN6thrust24THRUST_300001_SM_1000_NS8cuda_cub4core6detail13_kernel_agentINS1_8__reduce11ReduceAgentINS0_12zip_iteratorIN4cuda3std3__45tupleIJNS0_10device_ptrIdEENS0_17counting_iteratorIlNS0_11use_defaultESF_SF_EEEEEEEPNSB_IJdlEEESJ_iNS1_9__extrema9arg_max_fIdl7AbsLessEEEEJSI_SK_iSO_EEEvDpT0__param_0[16],
	.param .u64 .ptr .align 1 _ZN6thrust24THRUST_300001_SM_1000_NS8cuda_cub4core6detail13_kernel_agentINS1_8__reduce11ReduceAgentINS0_12zip_iteratorIN4cuda3std3__45tupleIJNS0_10device_ptrIdEENS0_17counting_iteratorIlNS0_11use_defaultESF_SF_EEEEEEEPNSB_IJdlEEESJ_iNS1_9__extrema9arg_max_fIdl7AbsLessEEEEJSI_SK_iSO_EEEvDpT0__param_1,
	.param .u32 _ZN6thrust24THRUST_300001_SM_1000_NS8cuda_cub4core6detail13_kernel_agentINS1_8__reduce11ReduceAgentINS0_12zip_iteratorIN4cuda3std3__45tupleIJNS0_10device_ptrIdEENS0_17counting_iteratorIlNS0_11use_defaultESF_SF_EEEEEEEPNSB_IJdlEEESJ_iNS1_9__extrema9arg_max_fIdl7AbsLessEEEEJSI_SK_iSO_EEEvDpT0__param_2,
	.param .align 1 .b8 _ZN6thrust24THRUST_300001_SM_1000_NS8cuda_cub4core6detail13_kernel_agentINS1_8__reduce11ReduceAgentINS0_12zip_iteratorIN4cuda3std3__45tupleIJNS0_10device_ptrIdEENS0_17counting_iteratorIlNS0_11use_defaultESF_SF_EEEEEEEPNSB_IJdlEEESJ_iNS1_9__extrema9arg_max_fIdl7AbsLessEEEEJSI_SK_iSO_EEEvDpT0__param_3[1]
)
.maxntid 256
{
	.reg .pred 	%p<213>;
	.reg .b32 	%r<400>;
	.reg .b64 	%rd<368>;
	.reg .b64 	%fd<352>;

	ld.param.u64 	%rd198, [_ZN6thrust24THRUST_300001_SM_1000_NS8cuda_cub4core6detail13_kernel_agentINS1_8__reduce11ReduceAgentINS0_12zip_iteratorIN4cuda3std3__45tupleIJNS0_10device_ptrIdEENS0_17counting_iteratorIlNS0_11use_defaultESF_SF_EEEEEEEPNSB_IJdlEEESJ_iNS1_9__extrema9arg_max_fIdl7AbsLessEEEEJSI_SK_iSO_EEEvDpT0__param_0+8];
	ld.param.u64 	%rd197, [_ZN6thrust24THRUST_300001_SM_1000_NS8cuda_cub4core6detail13_kernel_agentINS1_8__reduce11ReduceAgentINS0_12zip_iteratorIN4cuda3std3__45tupleIJNS0_10device_ptrIdEENS0_17counting_iteratorIlNS0_11use_defaultESF_SF_EEEEEEEPNSB_IJdlEEESJ_iNS1_9__extrema9arg_max_fIdl7AbsLessEEEEJSI_SK_iSO_EEEvDpT0__param_0];
	ld.param.u32 	%r36, [_ZN6thrust24THRUST_300001_SM_1000_NS8cuda_cub4core6detail13_kernel_agentINS1_8__reduce11ReduceAgentINS0_12zip_iteratorIN4cuda3std3__45tupleIJNS0_10device_ptrIdEENS0_17counting_iteratorIlNS0_11use_defaultESF_SF_EEEEEEEPNSB_IJdlEEESJ_iNS1_9__extrema9arg_max_fIdl7AbsLessEEEEJSI_SK_iSO_EEEvDpT0__param_2];
	setp.eq.s32 	%p1, %r36, 0;
	@%p1 bra 	$L__BB10_206;
	cvta.to.global.u64 	%rd1, %rd197;
	setp.gt.s32 	%p2, %r36, 1279;
	@%p2 bra 	$L__BB10_122;
	mov.u32 	%r1, %tid.x;
	setp.ge.s32 	%p96, %r1, %r36;
	mov.f64 	%fd298, 0d0000000000000000;
	mov.b64 	%rd309, 0;
	mov.u32 	%r391, %r1;
	@%p96 bra 	$L__BB10_4;
	cvt.u64.u32 	%rd265, %r1;
	mul.wide.u32 	%rd266, %r1, 8;
	add.s64 	%rd267, %rd1, %rd266;
	add.s64 	%rd309, %rd198, %rd265;
	ld.global.f64 	%fd298, [%rd267];
	add.s32 	%r391, %r1, 256;
$L__BB10_4:
	setp.ge.s32 	%p97, %r391, %r36;
	@%p97 bra 	$L__BB10_26;
	not.b32 	%r160, %r391;
	add.s32 	%r4, %r36, %r160;
	and.b32  	%r161, %r4, 768;
	setp.eq.s32 	%p98, %r161, 768;
	@%p98 bra 	$L__BB10_11;
	cvt.u64.u32 	%rd269, %r391;
	add.s64 	%rd300, %rd198, %rd269;
	mul.wide.u32 	%rd270, %r391, 8;
	add.s64 	%rd299, %rd1, %rd270;
	shr.u32 	%r162, %r4, 8;
	add.s32 	%r163, %r162, 1;
	and.b32  	%r164, %r163, 3;
	neg.s32 	%r389, %r164;
$L__BB10_7:
	.pragma "nounroll";
	mov.u64 	%rd9, %rd309;
	mov.f64 	%fd3, %fd298;
	ld.global.f64 	%fd4, [%rd299];
	abs.f64 	%fd5, %fd3;
	abs.f64 	%fd6, %fd4;
	setp.lt.f64 	%p99, %fd5, %fd6;
	mov.u64 	%rd309, %rd300;
	mov.f64 	%fd298, %fd4;
	@%p99 bra 	$L__BB10_10;
	setp.lt.f64 	%p100, %fd6, %fd5;
	mov.u64 	%rd309, %rd9;
	mov.f64 	%fd298, %fd3;
	@%p100 bra 	$L__BB10_10;
	setp.lt.s64 	%p101, %rd9, %rd300;
	min.s64 	%rd309, %rd9, %rd300;
	selp.f64 	%fd298, %fd3, %fd4, %p101;
$L__BB10_10:
	add.s32 	%r391, %r391, 256;
	add.s64 	%rd300, %rd300, 256;
	add.s64 	%rd299, %rd299, 2048;
	add.s32 	%r389, %r389, 1;
	setp.ne.s32 	%p102, %r389, 0;
	@%p102 bra 	$L__BB10_7;
$L__BB10_11:
	setp.lt.u32 	%p103, %r4, 768;
	@%p103 bra 	$L__BB10_26;
	add.s32 	%r392, %r391, 512;
$L__BB10_13:
	mov.u32 	%r12, %r392;
	add.s32 	%r165, %r12, -512;
	cvt.s64.s32 	%rd271, %r165;
	mul.wide.s32 	%rd272, %r165, 8;
	add.s64 	%rd17, %rd1, %rd272;
	add.s64 	%rd18, %rd198, %rd271;
	ld.global.f64 	%fd12, [%rd17];
	abs.f64 	%fd13, %fd298;
	abs.f64 	%fd14, %fd12;
	setp.lt.f64 	%p104, %fd13, %fd14;
	mov.u64 	%rd306, %rd18;
	mov.f64 	%fd295, %fd12;
	@%p104 bra 	$L__BB10_16;
	setp.lt.f64 	%p105, %fd14, %fd13;
	mov.u64 	%rd306, %rd309;
	mov.f64 	%fd295, %fd298;
	@%p105 bra 	$L__BB10_16;
	setp.lt.s64 	%p106, %rd309, %rd18;
	min.s64 	%rd306, %rd309, %rd18;
	selp.f64 	%fd295, %fd298, %fd12, %p106;
$L__BB10_16:
	add.s32 	%r166, %r12, -256;
	cvt.s64.s32 	%rd273, %r166;
	add.s64 	%rd21, %rd198, %rd273;
	ld.global.f64 	%fd17, [%rd17+2048];
	abs.f64 	%fd18, %fd295;
	abs.f64 	%fd19, %fd17;
	setp.lt.f64 	%p107, %fd18, %fd19;
	mov.u64 	%rd307, %rd21;
	mov.f64 	%fd296, %fd17;
	@%p107 bra 	$L__BB10_19;
	setp.lt.f64 	%p108, %fd19, %fd18;
	mov.u64 	%rd307, %rd306;
	mov.f64 	%fd296, %fd295;
	@%p108 bra 	$L__BB10_19;
	setp.lt.s64 	%p109, %rd306, %rd21;
	min.s64 	%rd307, %rd306, %rd21;
	selp.f64 	%fd296, %fd295, %fd17, %p109;
$L__BB10_19:
	cvt.s64.s32 	%rd274, %r12;
	add.s64 	%rd24, %rd198, %rd274;
	ld.global.f64 	%fd22, [%rd17+4096];
	abs.f64 	%fd23, %fd296;
	abs.f64 	%fd24, %fd22;
	setp.lt.f64 	%p110, %fd23, %fd24;
	mov.u64 	%rd308, %rd24;
	mov.f64 	%fd297, %fd22;
	@%p110 bra 	$L__BB10_22;
	setp.lt.f64 	%p111, %fd24, %fd23;
	mov.u64 	%rd308, %rd307;
	mov.f64 	%fd297, %fd296;
	@%p111 bra 	$L__BB10_22;
	setp.lt.s64 	%p112, %rd307, %rd24;
	min.s64 	%rd308, %rd307, %rd24;
	selp.f64 	%fd297, %fd296, %fd22, %p112;
$L__BB10_22:
	add.s32 	%r167, %r12, 256;
	cvt.s64.s32 	%rd275, %r167;
	add.s64 	%rd27, %rd198, %rd275;
	ld.global.f64 	%fd27, [%rd17+6144];
	abs.f64 	%fd28, %fd297;
	abs.f64 	%fd29, %fd27;
	setp.lt.f64 	%p113, %fd28, %fd29;
	mov.u64 	%rd309, %rd27;
	mov.f64 	%fd298, %fd27;
	@%p113 bra 	$L__BB10_25;
	setp.lt.f64 	%p114, %fd29, %fd28;
	mov.u64 	%rd309, %rd308;
	mov.f64 	%fd298, %fd297;
	@%p114 bra 	$L__BB10_25;
	setp.lt.s64 	%p115, %rd308, %rd27;
	min.s64 	%rd309, %rd308, %rd27;
	selp.f64 	%fd298, %fd297, %fd27, %p115;
$L__BB10_25:
	add.s32 	%r392, %r12, 1024;
	add.s32 	%r168, %r12, 512;
	setp.lt.s32 	%p116, %r168, %r36;
	@%p116 bra 	$L__BB10_13;
$L__BB10_26:
	setp.lt.s32 	%p117, %r36, 256;
	@%p117 bra 	$L__BB10_71;
	// begin inline asm
	mov.u32 %r282, %laneid;
	// end inline asm
	mov.b64 	%rd286, %fd298;
	mov.b64 	{%r284, %r289}, %rd286;
	mov.b32 	%r300, 1;
	mov.b32 	%r301, 31;
	mov.b32 	%r302, -1;
	// begin inline asm
	shfl.sync.down.b32 %r283, %r284, %r300, %r301, %r302;
	// end inline asm
	// begin inline asm
	shfl.sync.down.b32 %r288, %r289, %r300, %r301, %r302;
	// end inline asm
	mov.b64 	%rd287, {%r283, %r288};
	mov.b64 	%fd33, %rd287;
	mov.b64 	{%r294, %r299}, %rd309;
	// begin inline asm
	shfl.sync.down.b32 %r293, %r294, %r300, %r301, %r302;
	// end inline asm
	// begin inline asm
	shfl.sync.down.b32 %r298, %r299, %r300, %r301, %r302;
	// end inline asm
	mov.b64 	%rd31, {%r293, %r298};
	setp.gt.s32 	%p169, %r282, 30;
	mov.u64 	%rd311, %rd309;
	mov.f64 	%fd300, %fd298;
	@%p169 bra 	$L__BB10_31;
	abs.f64 	%fd34, %fd298;
	abs.f64 	%fd35, %fd33;
	setp.lt.f64 	%p170, %fd34, %fd35;
	mov.u64 	%rd311, %rd31;
	mov.f64 	%fd300, %fd33;
	@%p170 bra 	$L__BB10_31;
	setp.lt.f64 	%p171, %fd35, %fd34;
	mov.u64 	%rd311, %rd309;
	mov.f64 	%fd300, %fd298;
	@%p171 bra 	$L__BB10_31;
	setp.lt.s64 	%p172, %rd309, %rd31;
	min.s64 	%rd311, %rd309, %rd31;
	selp.f64 	%fd300, %fd298, %fd33, %p172;
$L__BB10_31:
	mov.b64 	%rd288, %fd300;
	mov.b64 	{%r304, %r309}, %rd288;
	mov.b32 	%r320, 2;
	mov.b32 	%r321, 31;
	mov.b32 	%r322, -1;
	// begin inline asm
	shfl.sync.down.b32 %r303, %r304, %r320, %r321, %r322;
	// end inline asm
	// begin inline asm
	shfl.sync.down.b32 %r308, %r309, %r320, %r321, %r322;
	// end inline asm
	mov.b64 	%rd289, {%r303, %r308};
	mov.b64 	%fd38, %rd289;
	mov.b64 	{%r314, %r319}, %rd311;
	// begin inline asm
	shfl.sync.down.b32 %r313, %r314, %r320, %r321, %r322;
	// end inline asm
	// begin inline asm
	shfl.sync.down.b32 %r318, %r319, %r320, %r321, %r322;
	// end inline asm
	mov.b64 	%rd34, {%r313, %r318};
	setp.gt.s32 	%p173, %r282, 29;
	mov.u64 	%rd312, %rd311;
	mov.f64 	%fd301, %fd300;
	@%p173 bra 	$L__BB10_35;
	abs.f64 	%fd39, %fd300;
	abs.f64 	%fd40, %fd38;
	setp.lt.f64 	%p174, %fd39, %fd40;
	mov.u64 	%rd312, %rd34;
	mov.f64 	%fd301, %fd38;
	@%p174 bra 	$L__BB10_35;
	setp.lt.f64 	%p175, %fd40, %fd39;
	mov.u64 	%rd312, %rd311;
	mov.f64 	%fd301, %fd300;
	@%p175 bra 	$L__BB10_35;
	setp.lt.s64 	%p176, %rd311, %rd34;
	min.s64 	%rd312, %rd311, %rd34;
	selp.f64 	%fd301, %fd300, %fd38, %p176;
$L__BB10_35:
	mov.b64 	%rd290, %fd301;
	mov.b64 	{%r324, %r329}, %rd290;
	mov.b32 	%r340, 4;
	mov.b32 	%r341, 31;
	mov.b32 	%r342, -1;
	// begin inline asm
	shfl.sync.down.b32 %r323, %r324, %r340, %r341, %r342;
	// end inline asm
	// begin inline asm
	shfl.sync.down.b32 %r328, %r329, %r340, %r341, %r342;
	// end inline asm
	mov.b64 	%rd291, {%r323, %r328};
	mov.b64 	%fd43, %rd291;
	mov.b64 	{%r334, %r339}, %rd312;
	// begin inline asm
	shfl.sync.down.b32 %r333, %r334, %r340, %r341, %r342;
	// end inline asm
	// begin inline asm
	shfl.sync.down.b32 %r338, %r339, %r340, %r341, %r342;
	// end inline asm
	mov.b64 	%rd37, {%r333, %r338};
	setp.gt.s32 	%p177, %r282, 27;
	mov.u64 	%rd313, %rd312;
	mov.f64 	%fd302, %fd301;
	@%p177 bra 	$L__BB10_39;
	abs.f64 	%fd44, %fd301;
	abs.f64 	%fd45, %fd43;
	setp.lt.f64 	%p178, %fd44, %fd45;
	mov.u64 	%rd313, %rd37;
	mov.f64 	%fd302, %fd43;
	@%p178 bra 	$L__BB10_39;
	setp.lt.f64 	%p179, %fd45, %fd44;
	mov.u64 	%rd313, %rd312;
	mov.f64 	%fd302, %fd301;
	@%p179 bra 	$L__BB10_39;
	setp.lt.s64 	%p180, %rd312, %rd37;
	min.s64 	%rd313, %rd312, %rd37;
	selp.f64 	%fd302, %fd301, %fd43, %p180;
$L__BB10_39:
	mov.b64 	%rd292, %fd302;
	mov.b64 	{%r344, %r349}, %rd292;
	mov.b32 	%r360, 8;
	mov.b32 	%r361, 31;
	mov.b32 	%r362, -1;
	// begin inline asm
	shfl.sync.down.b32 %r343, %r344, %r360, %r361, %r362;
	// end inline asm
	// begin inline asm
	shfl.sync.down.b32 %r348, %r349, %r360, %r361, %r362;
	// end inline asm
	mov.b64 	%rd293, {%r343, %r348};
	mov.b64 	%fd48, %rd293;
	mov.b64 	{%r354, %r359}, %rd313;
	// begin inline asm
	shfl.sync.down.b32 %r353, %r354, %r360, %r361, %r362;
	// end inline asm
	// begin inline asm
	shfl.sync.down.b32 %r358, %r359, %r360, %r361, %r362;
	// end inline asm
	mov.b64 	%rd40, {%r353, %r358};
	setp.gt.s32 	%p181, %r282, 23;
	mov.u64 	%rd314, %rd313;
	mov.f64 	%fd303, %fd302;
	@%p181 bra 	$L__BB10_43;
	abs.f64 	%fd49, %fd302;
	abs.f64 	%fd50, %fd48;
	setp.lt.f64 	%p182, %fd49, %fd50;
	mov.u64 	%rd314, %rd40;
	mov.f64 	%fd303, %fd48;
	@%p182 bra 	$L__BB10_43;
	setp.lt.f64 	%p183, %fd50, %fd49;
	mov.u64 	%rd314, %rd313;
	mov.f64 	%fd303, %fd302;
	@%p183 bra 	$L__BB10_43;
	setp.lt.s64 	%p184, %rd313, %rd40;
	min.s64 	%rd314, %rd313, %rd40;
	selp.f64 	%fd303, %fd302, %fd48, %p184;
$L__BB10_43:
	mov.b64 	%rd294, %fd303;
	mov.b64 	{%r364, %r369}, %rd294;
	mov.b32 	%r380, 16;
	mov.b32 	%r381, 31;
	mov.b32 	%r382, -1;
	// begin inline asm
	shfl.sync.down.b32 %r363, %r364, %r380, %r381, %r382;
	// end inline asm
	// begin inline asm
	shfl.sync.down.b32 %r368, %r369, %r380, %r381, %r382;
	// end inline asm
	mov.b64 	%rd295, {%r363, %r368};
	mov.b64 	%fd53, %rd295;
	mov.b64 	{%r374, %r379}, %rd314;
	// begin inline asm
	shfl.sync.down.b32 %r373, %r374, %r380, %r381, %r382;
	// end inline asm
	// begin inline asm
	shfl.sync.down.b32 %r378, %r379, %r380, %r381, %r382;
	// end inline asm
	mov.b64 	%rd43, {%r373, %r378};
	setp.gt.s32 	%p185, %r282, 15;
	mov.u64 	%rd367, %rd314;
	mov.f64 	%fd351, %fd303;
	@%p185 bra 	$L__BB10_47;
	abs.f64 	%fd54, %fd303;
	abs.f64 	%fd55, %fd53;
	setp.lt.f64 	%p186, %fd54, %fd55;
	mov.u64 	%rd367, %rd43;
	mov.f64 	%fd351, %fd53;
	@%p186 bra 	$L__BB10_47;
	setp.lt.f64 	%p187, %fd55, %fd54;
	mov.u64 	%rd367, %rd314;
	mov.f64 	%fd351, %fd303;
	@%p187 bra 	$L__BB10_47;
	setp.lt.s64 	%p188, %rd314, %rd43;
	min.s64 	%rd367, %rd314, %rd43;
	selp.f64 	%fd351, %fd303, %fd53, %p188;
$L__BB10_47:
	setp.ne.s32 	%p189, %r282, 0;
	@%p189 bra 	$L__BB10_49;
	shr.u32 	%r383, %r1, 1;
	and.b32  	%r384, %r383, 496;
	mov.u32 	%r385, _ZN6thrust24THRUST_300001_SM_1000_NS8cuda_cub4core6detail5shmemE;
	add.s32 	%r386, %r385, %r384;
	st.shared.f64 	[%r386+8], %fd351;
	st.shared.u64 	[%r386+16], %rd367;
$L__BB10_49:
	bar.sync 	0;
	setp.ne.s32 	%p190, %r1, 0;
	@%p190 bra 	$L__BB10_204;
	ld.shared.f64 	%fd58, [_ZN6thrust24THRUST_300001_SM_1000_NS8cuda_cub4core6detail5shmemE+24];
	ld.shared.u64 	%rd46, [_ZN6thrust24THRUST_300001_SM_1000_NS8cuda_cub4core6detail5shmemE+32];
	abs.f64 	%fd59, %fd351;
	abs.f64 	%fd60, %fd58;
	setp.lt.f64 	%p191, %fd59, %fd60;
	mov.u64 	%rd316, %rd46;
	mov.f64 	%fd305, %fd58;
	@%p191 bra 	$L__BB10_53;
	setp.lt.f64 	%p192, %fd60, %fd59;
	mov.u64 	%rd316, %rd367;
	mov.f64 	%fd305, %fd351;
	@%p192 bra 	$L__BB10_53;
	setp.lt.s64 	%p193, %rd367, %rd46;
	min.s64 	%rd316, %rd367, %rd46;
	selp.f64 	%fd305, %fd351, %fd58, %p193;
$L__BB10_53:
	ld.shared.f64 	%fd63, [_ZN6thrust24THRUST_300001_SM_1000_NS8cuda_cub4core6detail5shmemE+40];
	ld.shared.u64 	%rd49, [_ZN6thrust24THRUST_300001_SM_1000_NS8cuda_cub4core6detail5shmemE+48];
	abs.f64 	%fd64, %fd305;
	abs.f64 	%fd65, %fd63;
	setp.lt.f64 	%p194, %fd64, %fd65;
	mov.u64 	%rd317, %rd49;
	mov.f64 	%fd306, %fd63;
	@%p194 bra 	$L__BB10_56;
	setp.lt.f64 	%p195, %fd65, %fd64;
	mov.u64 	%rd317, %rd316;
	mov.f64 	%fd306, %fd305;
	@%p195 bra 	$L__BB10_56;
	setp.lt.s64 	%p196, %rd316, %rd49;
	min.s64 	%rd317, %rd316, %rd49;
	selp.f64 	%fd306, %fd305, %fd63, %p196;
$L__BB10_56:
	ld.shared.f64 	%fd68, [_ZN6thrust24THRUST_300001_SM_1000_NS8cuda_cub4core6detail5shmemE+56];
	ld.shared.u64 	%rd52, [_ZN6thrust24THRUST_300001_SM_1000_NS8cuda_cub4core6detail5shmemE+64];
	abs.f64 	%fd69, %fd306;
	abs.f64 	%fd70, %fd68;
	setp.lt.f64 	%p197, %fd69, %fd70;
	mov.u64 	%rd318, %rd52;
	mov.f64 	%fd307, %fd68;
	@%p197 bra 	$L__BB10_59;
	setp.lt.f64 	%p198, %fd70, %fd69;
	mov.u64 	%rd318, %rd317;
	mov.f64 	%fd307, %fd306;
	@%p198 bra 	$L__BB10_59;
	setp.lt.s64 	%p199, %rd317, %rd52;
	min.s64 	%rd318, %rd317, %rd52;
	selp.f64 	%fd307, %fd306, %fd68, %p199;
$L__BB10_59:
	ld.shared.f64 	%fd73, [_ZN6thrust24THRUST_300001_SM_1000_NS8cuda_cub4core6detail5shmemE+72];
	ld.shared.u64 	%rd55, [_ZN6thrust24THRUST_300001_SM_1000_NS8cuda_cub4core6detail5shmemE+80];
	abs.f64 	%fd74, %fd307;
	abs.f64 	%fd75, %fd73;
	setp.lt.f64 	%p200, %fd74, %fd75;
	mov.u64 	%rd319, %rd55;
	mov.f64 	%fd308, %fd73;
	@%p200 bra 	$L__BB10_62;
	setp.lt.f64 	%p201, %fd75, %fd74;
	mov.u64 	%rd319, %rd318;
	mov.f64 	%fd308, %fd307;
	@%p201 bra 	$L__BB10_62;
	setp.lt.s64 	%p202, %rd318, %rd55;
	min.s64 	%rd319, %rd318, %rd55;
	selp.f64 	%fd308, %fd307, %fd73, %p202;
$L__BB10_62:
	ld.shared.f64 	%fd78, [_ZN6thrust24THRUST_300001_SM_1000_NS8cuda_cub4core6detail5shmemE+88];
	ld.shared.u64 	%rd58, [_ZN6thrust24THRUST_300001_SM_1000_NS8cuda_cub4core6detail5shmemE+96];
	abs.f64 	%fd79, %fd308;
	abs.f64 	%fd80, %fd78;
	setp.lt.f64 	%p203, %fd79, %fd80;
	mov.u64 	%rd320, %rd58;
	mov.f64 	%fd309, %fd78;
	@%p203 bra 	$L__BB10_65;
	setp.lt.f64 	%p204, %fd80, %fd79;
	mov.u64 	%rd320, %rd319;
	mov.f64 	%fd309, %fd308;
	@%p204 bra 	$L__BB10_65;
	setp.lt.s64 	%p205, %rd319, %rd58;
	min.s64 	%rd320, %rd319, %rd58;
	selp.f64 	%fd309, %fd308, %fd78, %p205;
$L__BB10_65:
	ld.shared.f64 	%fd83, [_ZN6thrust24THRUST_300001_SM_1000_NS8cuda_cub4core6detail5shmemE+104];
	ld.shared.u64 	%rd61, [_ZN6thrust24THRUST_300001_SM_1000_NS8cuda_cub4core6detail5shmemE+112];
	abs.f64 	%fd84, %fd309;
	abs.f64 	%fd85, %fd83;
	setp.lt.f64 	%p206, %fd84, %fd85;
	mov.u64 	%rd321, %rd61;
	mov.f64 	%fd310, %fd83;
	@%p206 bra 	$L__BB10_68;
	setp.lt.f64 	%p207, %fd85, %fd84;
	mov.u64 	%rd321, %rd320;
	mov.f64 	%fd310, %fd309;
	@%p207 bra 	$L__BB10_68;
	setp.lt.s64 	%p208, %rd320, %rd61;
	min.s64 	%rd321, %rd320, %rd61;
	selp.f64 	%fd310, %fd309, %fd83, %p208;
$L__BB10_68:
	ld.shared.f64 	%fd88, [_ZN6thrust24THRUST_300001_SM_1000_NS8cuda_cub4core6detail5shmemE+120];
	ld.shared.u64 	%rd64, [_ZN6thrust24THRUST_300001_SM_1000_NS8cuda_cub4core6detail5shmemE+128];
	abs.f64 	%fd89, %fd310;
	abs.f64 	%fd90, %fd88;
	setp.lt.f64 	%p209, %fd89, %fd90;
	mov.u64 	%rd367, %rd64;
	mov.f64 	%fd351, %fd88;
	@%p209 bra 	$L__BB10_204;
	setp.lt.f64 	%p210, %fd90, %fd89;
	mov.u64 	%rd367, %rd321;
	mov.f64 	%fd351, %fd310;
	@%p210 bra 	$L__BB10_204;
	setp.lt.s64 	%p211, %rd321, %rd64;
	min.s64 	%rd367, %rd321, %rd64;
	selp.f64 	%fd351, %fd310, %fd88, %p211;
	bra.uni 	$L__BB10_204;
$L__BB10_71:
	// begin inline asm
	mov.u32 %r169, %laneid;
	// end inline asm
	and.b32  	%r190, %r1, 992;
	add.s32 	%r191, %r190, 32;
	setp.gt.s32 	%p118, %r191, %r36;
	not.b32 	%r192, %r190;
	add.s32 	%r193, %r36, %r192;
	selp.b32 	%r188, %r193, 31, %p118;
	mov.b64 	%rd276, %fd298;
	mov.b64 	{%r171, %r176}, %rd276;
	mov.b32 	%r187, 1;
	mov.b32 	%r189, -1;
	// begin inline asm
	shfl.sync.down.b32 %r170, %r171, %r187, %r188, %r189;
	// end inline asm
	// begin inline asm
	shfl.sync.down.b32 %r175, %r176, %r187, %r188, %r189;
	// end inline asm
	mov.b64 	%rd277, {%r170, %r175};
	mov.b64 	%fd92, %rd277;
	mov.b64 	{%r181, %r186}, %rd309;
	// begin inline asm
	shfl.sync.down.b32 %r180, %r181, %r187, %r188, %r189;
	// end inline asm
	// begin inline asm
	shfl.sync.down.b32 %r185, %r186, %r187, %r188, %r189;
	// end inline asm
	mov.b64 	%rd66, {%r180, %r185};
	setp.ge.s32 	%p119, %r169, %r188;
	mov.u64 	%rd322, %rd309;
	mov.f64 	%fd311, %fd298;
	@%p119 bra 	$L__BB10_75;
	abs.f64 	%fd93, %fd298;
	abs.f64 	%fd94, %fd92;
	setp.lt.f64 	%p120, %fd93, %fd94;
	mov.u64 	%rd322, %rd66;
	mov.f64 	%fd311, %fd92;
	@%p120 bra 	$L__BB10_75;
	setp.lt.f64 	%p121, %fd94, %fd93;
	mov.u64 	%rd322, %rd309;
	mov.f64 	%fd311, %fd298;
	@%p121 bra 	$L__BB10_75;
	setp.lt.s64 	%p122, %rd309, %rd66;
	min.s64 	%rd322, %rd309, %rd66;
	selp.f64 	%fd311, %fd298, %fd92, %p122;
$L__BB10_75:
	mov.b64 	%rd278, %fd311;
	mov.b64 	{%r195, %r200}, %rd278;
	mov.b32 	%r211, 2;
	mov.b32 	%r213, -1;
	// begin inline asm
	shfl.sync.down.b32 %r194, %r195, %r211, %r188, %r213;
	// end inline asm
	// begin inline asm
	shfl.sync.down.b32 %r199, %r200, %r211, %r188, %r213;
	// end inline asm
	mov.b64 	%rd279, {%r194, %r199};
	mov.b64 	%fd97, %rd279;
	mov.b64 	{%r205, %r210}, %rd322;
	// begin inline asm
	shfl.sync.down.b32 %r204, %r205, %r211, %r188, %r213;
	// end inline asm
	// begin inline asm
	shfl.sync.down.b32 %r209, %r210, %r211, %r188, %r213;
	// end inline asm
	mov.b64 	%rd69, {%r204, %r209};
	add.s32 	%r214, %r169, 2;
	setp.gt.s32 	%p123, %r214, %r188;
	mov.u64 	%rd323, %rd322;
	mov.f64 	%fd312, %fd311;
	@%p123 bra 	$L__BB10_79;
	abs.f64 	%fd98, %fd311;
	abs.f64 	%fd99, %fd97;
	setp.lt.f64 	%p124, %fd98, %fd99;
	mov.u64 	%rd323, %rd69;
	mov.f64 	%fd312, %fd97;
	@%p124 bra 	$L__BB10_79;
	setp.lt.f64 	%p125, %fd99, %fd98;
	mov.u64 	%rd323, %rd322;
	mov.f64 	%fd312, %fd311;
	@%p125 bra 	$L__BB10_79;
	setp.lt.s64 	%p126, %rd322, %rd69;
	min.s64 	%rd323, %rd322, %rd69;
	selp.f64 	%fd312, %fd311, %fd97, %p126;
$L__BB10_79:
	mov.b64 	%rd280, %fd312;
	mov.b64 	{%r216, %r221}, %rd280;
	mov.b32 	%r232, 4;
	mov.b32 	%r234, -1;
	// begin inline asm
	shfl.sync.down.b32 %r215, %r216, %r232, %r188, %r234;
	// end inline asm
	// begin inline asm
	shfl.sync.down.b32 %r220, %r221, %r232, %r188, %r234;
	// end inline asm
	mov.b64 	%rd281, {%r215, %r220};
	mov.b64 	%fd102, %rd281;
	mov.b64 	{%r226, %r231}, %rd323;
	// begin inline asm
	shfl.sync.down.b32 %r225, %r226, %r232, %r188, %r234;
	// end inline asm
	// begin inline asm
	shfl.sync.down.b32 %r230, %r231, %r232, %r188, %r234;
	// end inline asm
	mov.b64 	%rd72, {%r225, %r230};
	add.s32 	%r235, %r169, 4;
	setp.gt.s32 	%p127, %r235, %r188;
	mov.u64 	%rd324, %rd323;
	mov.f64 	%fd313, %fd312;
	@%p127 bra 	$L__BB10_83;
	abs.f64 	%fd103, %fd312;
	abs.f64 	%fd104, %fd102;
	setp.lt.f64 	%p128, %fd103, %fd104;
	mov.u64 	%rd324, %rd72;
	mov.f64 	%fd313, %fd102;
	@%p128 bra 	$L__BB10_83;
	setp.lt.f64 	%p129, %fd104, %fd103;
	mov.u64 	%rd324, %rd323;
	mov.f64 	%fd313, %fd312;
	@%p129 bra 	$L__BB10_83;
	setp.lt.s64 	%p130, %rd323, %rd72;
	min.s64 	%rd324, %rd323, %rd72;
	selp.f64 	%fd313, %fd312, %fd102, %p130;
$L__BB10_83:
	mov.b64 	%rd282, %fd313;
	mov.b64 	{%r237, %r242}, %rd282;
	mov.b32 	%r253, 8;
	mov.b32 	%r255, -1;
	// begin inline asm
	shfl.sync.down.b32 %r236, %r237, %r253, %r188, %r255;
	// end inline asm
	// begin inline asm
	shfl.sync.down.b32 %r241, %r242, %r253, %r188, %r255;
	// end inline asm
	mov.b64 	%rd283, {%r236, %r241};
	mov.b64 	%fd107, %rd283;
	mov.b64 	{%r247, %r252}, %rd324;
	// begin inline asm
	shfl.sync.down.b32 %r246, %r247, %r253, %r188, %r255;
	// end inline asm
	// begin inline asm
	shfl.sync.down.b32 %r251, %r252, %r253, %r188, %r255;
	// end inline asm
	mov.b64 	%rd75, {%r246, %r251};
	add.s32 	%r256, %r169, 8;
	setp.gt.s32 	%p131, %r256, %r188;
	mov.f64 	%fd314, %fd313;
	mov.u64 	%rd325, %rd324;
	@%p131 bra 	$L__BB10_87;
	abs.f64 	%fd108, %fd313;
	abs.f64 	%fd109, %fd107;
	setp.lt.f64 	%p132, %fd108, %fd109;
	mov.f64 	%fd314, %fd107;
	mov.u64 	%rd325, %rd75;
	@%p132 bra 	$L__BB10_87;
	setp.lt.f64 	%p133, %fd109, %fd108;
	mov.f64 	%fd314, %fd313;
	mov.u64 	%rd325, %rd324;
	@%p133 bra 	$L__BB10_87;
	setp.lt.s64 	%p134, %rd324, %rd75;
	selp.f64 	%fd314, %fd313, %fd107, %p134;
	min.s64 	%rd325, %rd324, %rd75;
$L__BB10_87:
	mov.b64 	%rd284, %fd314;
	mov.b64 	{%r258, %r263}, %rd284;
	mov.b32 	%r274, 16;
	mov.b32 	%r276, -1;
	// begin inline asm
	shfl.sync.down.b32 %r257, %r258, %r274, %r188, %r276;
	// end inline asm
	// begin inline asm
	shfl.sync.down.b32 %r262, %r263, %r274, %r188, %r276;
	// end inline asm
	mov.b64 	%rd285, {%r257, %r262};
	mov.b64 	%fd112, %rd285;
	mov.b64 	{%r268, %r273}, %rd325;
	// begin inline asm
	shfl.sync.down.b32 %r267, %r268, %r274, %r188, %r276;
	// end inline asm
	// begin inline asm
	shfl.sync.down.b32 %r272, %r273, %r274, %r188, %r276;
	// end inline asm
	mov.b64 	%rd78, {%r267, %r272};
	add.s32 	%r277, %r169, 16;
	setp.gt.s32 	%p135, %r277, %r188;
	mov.f64 	%fd351, %fd314;
	mov.u64 	%rd367, %rd325;
	@%p135 bra 	$L__BB10_91;
	abs.f64 	%fd113, %fd314;
	abs.f64 	%fd114, %fd112;
	setp.lt.f64 	%p136, %fd113, %fd114;
	mov.f64 	%fd351, %fd112;
	mov.u64 	%rd367, %rd78;
	@%p136 bra 	$L__BB10_91;
	setp.lt.f64 	%p137, %fd114, %fd113;
	mov.f64 	%fd351, %fd314;
	mov.u64 	%rd367, %rd325;
	@%p137 bra 	$L__BB10_91;
	setp.lt.s64 	%p138, %rd325, %rd78;
	selp.f64 	%fd351, %fd314, %fd112, %p138;
	min.s64 	%rd367, %rd325, %rd78;
$L__BB10_91:
	setp.ne.s32 	%p139, %r169, 0;
	@%p139 bra 	$L__BB10_93;
	shr.u32 	%r278, %r1, 1;
	and.b32  	%r279, %r278, 496;
	mov.u32 	%r280, _ZN6thrust24THRUST_300001_SM_1000_NS8cuda_cub4core6detail5shmemE;
	add.s32 	%r281, %r280, %r279;
	st.shared.f64 	[%r281+8], %fd351;
	st.shared.u64 	[%r281+16], %rd367;
$L__BB10_93:
	bar.sync 	0;
	setp.ne.s32 	%p140, %r1, 0;
	@%p140 bra 	$L__BB10_204;
	setp.lt.s32 	%p141, %r36, 33;
	mov.f64 	%fd316, %fd351;
	mov.u64 	%rd327, %rd367;
	@%p141 bra 	$L__BB10_98;
	ld.shared.f64 	%fd117, [_ZN6thrust24THRUST_300001_SM_1000_NS8cuda_cub4core6detail5shmemE+24];
	ld.shared.u64 	%rd81, [_ZN6thrust24THRUST_300001_SM_1000_NS8cuda_cub4core6detail5shmemE+32];
	abs.f64 	%fd118, %fd351;
	abs.f64 	%fd119, %fd117;
	setp.lt.f64 	%p142, %fd118, %fd119;
	mov.f64 	%fd316, %fd117;
	mov.u64 	%rd327, %rd81;
	@%p142 bra 	$L__BB10_98;
	setp.lt.f64 	%p143, %fd119, %fd118;
	mov.f64 	%fd316, %fd351;
	mov.u64 	%rd327, %rd367;
	@%p143 bra 	$L__BB10_98;
	setp.lt.s64 	%p144, %rd367, %rd81;
	selp.f64 	%fd316, %fd351, %fd117, %p144;
	min.s64 	%rd327, %rd367, %rd81;
$L__BB10_98:
	setp.lt.s32 	%p145, %r36, 65;
	mov.f64 	%fd317, %fd316;
	mov.u64 	%rd328, %rd327;
	@%p145 bra 	$L__BB10_102;
	ld.shared.f64 	%fd122, [_ZN6thrust24THRUST_300001_SM_1000_NS8cuda_cub4core6detail5shmemE+40];
	ld.shared.u64 	%rd84, [_ZN6thrust24THRUST_300001_SM_1000_NS8cuda_cub4core6detail5shmemE+48];
	abs.f64 	%fd123, %fd316;
	abs.f64 	%fd124, %fd122;
	setp.lt.f64 	%p146, %fd123, %fd124;
	mov.f64 	%fd317, %fd122;
	mov.u64 	%rd328, %rd84;
	@%p146 bra 	$L__BB10_102;
	setp.lt.f64 	%p147, %fd124, %fd123;
	mov.f64 	%fd317, %fd316;
	mov.u64 	%rd328, %rd327;
	@%p147 bra 	$L__BB10_102;
	setp.lt.s64 	%p148, %rd327, %rd84;
	selp.f64 	%fd317, %fd316, %fd122, %p148;
	min.s64 	%rd328, %rd327, %rd84;
$L__BB10_102:
	setp.lt.s32 	%p149, %r36, 97;
	mov.f64 	%fd318, %fd317;
	mov.u64 	%rd329, %rd328;
	@%p149 bra 	$L__BB10_106;
	ld.shared.f64 	%fd127, [_ZN6thrust24THRUST_300001_SM_1000_NS8cuda_cub4core6detail5shmemE+56];
	ld.shared.u64 	%rd87, [_ZN6thrust24THRUST_300001_SM_1000_NS8cuda_cub4core6detail5shmemE+64];
	abs.f64 	%fd128, %fd317;
	abs.f64 	%fd129, %fd127;
	setp.lt.f64 	%p150, %fd128, %fd129;
	mov.f64 	%fd318, %fd127;
	mov.u64 	%rd329, %rd87;
	@%p150 bra 	$L__BB10_106;
	setp.lt.f64 	%p151, %fd129, %fd128;
	mov.f64 	%fd318, %fd317;
	mov.u64 	%rd329, %rd328;
	@%p151 bra 	$L__BB10_106;
	setp.lt.s64 	%p152, %rd328, %rd87;
	selp.f64 	%fd318, %fd317, %fd127, %p152;
	min.s64 	%rd329, %rd328, %rd87;
$L__BB10_106:
	setp.lt.s32 	%p153, %r36, 129;
	mov.f64 	%fd319, %fd318;
	mov.u64 	%rd330, %rd329;
	@%p153 bra 	$L__BB10_110;
	ld.shared.f64 	%fd132, [_ZN6thrust24THRUST_300001_SM_1000_NS8cuda_cub4core6detail5shmemE+72];
	ld.shared.u64 	%rd90, [_ZN6thrust24THRUST_300001_SM_1000_NS8cuda_cub4core6detail5shmemE+80];
	abs.f64 	%fd133, %fd318;
	abs.f64 	%fd134, %fd132;
	setp.lt.f64 	%p154, %fd133, %fd134;
	mov.f64 	%fd319, %fd132;
	mov.u64 	%rd330, %rd90;
	@%p154 bra 	$L__BB10_110;
	setp.lt.f64 	%p155, %fd134, %fd133;
	mov.f64 	%fd319, %fd318;
	mov.u64 	%rd330, %rd329;
	@%p155 bra 	$L__BB10_110;
	setp.lt.s64 	%p156, %rd329, %rd90;
	selp.f64 	%fd319, %fd318, %fd132, %p156;
	min.s64 	%rd330, %rd329, %rd90;
$L__BB10_110:
	setp.lt.s32 	%p157, %r36, 161;
	mov.f64 	%fd320, %fd319;
	mov.u64 	%rd331, %rd330;
	@%p157 bra 	$L__BB10_114;
	ld.shared.f64 	%fd137, [_ZN6thrust24THRUST_300001_SM_1000_NS8cuda_cub4core6detail5shmemE+88];
	ld.shared.u64 	%rd93, [_ZN6thrust24THRUST_300001_SM_1000_NS8cuda_cub4core6detail5shmemE+96];
	abs.f64 	%fd138, %fd319;
	abs.f64 	%fd139, %fd137;
	setp.lt.f64 	%p158, %fd138, %fd139;
	mov.f64 	%fd320, %fd137;
	mov.u64 	%rd331, %rd93;
	@%p158 bra 	$L__BB10_114;
	setp.lt.f64 	%p159, %fd139, %fd138;
	mov.f64 	%fd320, %fd319;
	mov.u64 	%rd331, %rd330;
	@%p159 bra 	$L__BB10_114;
	setp.lt.s64 	%p160, %rd330, %rd93;
	selp.f64 	%fd320, %fd319, %fd137, %p160;
	min.s64 	%rd331, %rd330, %rd93;
$L__BB10_114:
	setp.lt.s32 	%p161, %r36, 193;
	mov.f64 	%fd321, %fd320;
	mov.u64 	%rd332, %rd331;
	@%p161 bra 	$L__BB10_118;
	ld.shared.f64 	%fd142, [_ZN6thrust24THRUST_300001_SM_1000_NS8cuda_cub4core6detail5shmemE+104];
	ld.shared.u64 	%rd96, [_ZN6thrust24THRUST_300001_SM_1000_NS8cuda_cub4core6detail5shmemE+112];
	abs.f64 	%fd143, %fd320;
	abs.f64 	%fd144, %fd142;
	setp.lt.f64 	%p162, %fd143, %fd144;
	mov.f64 	%fd321, %fd142;
	mov.u64 	%rd332, %rd96;
	@%p162 bra 	$L__BB10_118;
	setp.lt.f64 	%p163, %fd144, %fd143;
	mov.f64 	%fd321, %fd320;
	mov.u64 	%rd332, %rd331;
	@%p163 bra 	$L__BB10_118;
	setp.lt.s64 	%p164, %rd331, %rd96;
	selp.f64 	%fd321, %fd320, %fd142, %p164;
	min.s64 	%rd332, %rd331, %rd96;
$L__BB10_118:
	setp.lt.s32 	%p165, %r36, 225;
	mov.u64 	%rd367, %rd332;
	mov.f64 	%fd351, %fd321;
	@%p165 bra 	$L__BB10_204;
	ld.shared.f64 	%fd147, [_ZN6thrust24THRUST_300001_SM_1000_NS8cuda_cub4core6detail5shmemE+120];
	ld.shared.u64 	%rd99, [_ZN6thrust24THRUST_300001_SM_1000_NS8cuda_cub4core6detail5shmemE+128];
	abs.f64 	%fd148, %fd321;
	abs.f64 	%fd149, %fd147;
	setp.lt.f64 	%p166, %fd148, %fd149;
	mov.u64 	%rd367, %rd99;
	mov.f64 	%fd351, %fd147;
	@%p166 bra 	$L__BB10_204;
	setp.lt.f64 	%p167, %fd149, %fd148;
	mov.u64 	%rd367, %rd332;
	mov.f64 	%fd351, %fd321;
	@%p167 bra 	$L__BB10_204;
	setp.lt.s64 	%p168, %rd332, %rd99;
	selp.f64 	%fd351, %fd321, %fd147, %p168;
	min.s64 	%rd367, %rd332, %rd99;
	bra.uni 	$L__BB10_204;
$L__BB10_122:
	mov.u32 	%r17, %tid.x;
	cvt.u64.u32 	%rd200, %r17;
	cvta.to.global.u64 	%rd201, %rd197;
	mul.wide.u32 	%rd202, %r17, 8;
	add.s64 	%rd203, %rd201, %rd202;
	ld.global.f64 	%fd274, [%rd203];
	add.s32 	%r37, %r17, 256;
	cvt.u64.u32 	%rd204, %r37;
	ld.global.f64 	%fd275, [%rd203+2048];
	add.s32 	%r38, %r17, 512;
	cvt.u64.u32 	%rd205, %r38;
	ld.global.f64 	%fd276, [%rd203+4096];
	add.s32 	%r39, %r17, 768;
	cvt.u64.u32 	%rd206, %r39;
	ld.global.f64 	%fd277, [%rd203+6144];
	or.b32  	%r40, %r17, 1024;
	cvt.u64.u32 	%rd101, %r40;
	add.s64 	%rd354, %rd198, %rd101;
	ld.global.f64 	%fd338, [%rd203+8192];
	abs.f64 	%fd278, %fd274;
	abs.f64 	%fd279, %fd275;
	setp.geu.f64 	%p3, %fd278, %fd279;
	selp.f64 	%fd280, %fd274, %fd275, %p3;
	selp.b64 	%rd207, %rd200, %rd204, %p3;
	abs.f64 	%fd281, %fd280;
	abs.f64 	%fd282, %fd276;
	setp.geu.f64 	%p4, %fd281, %fd282;
	selp.f64 	%fd283, %fd280, %fd276, %p4;
	selp.b64 	%rd208, %rd207, %rd205, %p4;
	abs.f64 	%fd284, %fd283;
	abs.f64 	%fd285, %fd277;
	setp.geu.f64 	%p5, %fd284, %fd285;
	selp.f64 	%fd152, %fd283, %fd277, %p5;
	selp.b64 	%rd104, %rd208, %rd206, %p5;
	abs.f64 	%fd153, %fd152;
	abs.f64 	%fd154, %fd338;
	setp.lt.f64 	%p6, %fd153, %fd154;
	@%p6 bra 	$L__BB10_124;
	setp.lt.f64 	%p7, %fd154, %fd153;
	setp.lt.u64 	%p8, %rd104, %rd101;
	or.pred  	%p9, %p7, %p8;
	selp.f64 	%fd338, %fd152, %fd338, %p9;
	add.s64 	%rd211, %rd198, %rd104;
	selp.b64 	%rd354, %rd211, %rd354, %p9;
$L__BB10_124:
	setp.lt.u32 	%p10, %r36, 2560;
	mov.b32 	%r394, 1280;
	@%p10 bra 	$L__BB10_137;
	mov.b32 	%r393, 1280;
	mov.f64 	%fd323, %fd338;
$L__BB10_126:
	cvt.u64.u32 	%rd212, %r393;
	add.s64 	%rd213, %rd200, %rd212;
	mul.wide.u32 	%rd214, %r393, 8;
	cvta.to.global.u64 	%rd215, %rd197;
	add.s64 	%rd217, %rd215, %rd202;
	add.s64 	%rd218, %rd217, %rd214;
	add.s64 	%rd335, %rd213, %rd198;
	ld.global.f64 	%fd324, [%rd218];
	ld.global.f64 	%fd325, [%rd218+2048];
	ld.global.f64 	%fd326, [%rd218+4096];
	ld.global.f64 	%fd327, [%rd218+6144];
	ld.global.f64 	%fd338, [%rd218+8192];
	abs.f64 	%fd163, %fd323;
	abs.f64 	%fd164, %fd324;
	setp.lt.f64 	%p11, %fd163, %fd164;
	@%p11 bra 	$L__BB10_128;
	setp.lt.f64 	%p12, %fd164, %fd163;
	setp.lt.s64 	%p13, %rd354, %rd335;
	or.pred  	%p14, %p12, %p13;
	selp.f64 	%fd324, %fd323, %fd324, %p14;
	selp.b64 	%rd335, %rd354, %rd335, %p14;
$L__BB10_128:
	cvt.u64.u32 	%rd219, %r393;
	add.s64 	%rd220, %rd200, %rd219;
	add.s64 	%rd221, %rd220, %rd198;
	add.s64 	%rd336, %rd221, 256;
	abs.f64 	%fd167, %fd324;
	abs.f64 	%fd168, %fd325;
	setp.lt.f64 	%p15, %fd167, %fd168;
	@%p15 bra 	$L__BB10_130;
	setp.lt.f64 	%p16, %fd168, %fd167;
	add.s64 	%rd226, %rd221, 256;
	setp.lt.s64 	%p17, %rd335, %rd226;
	or.pred  	%p18, %p16, %p17;
	selp.f64 	%fd325, %fd324, %fd325, %p18;
	selp.b64 	%rd336, %rd335, %rd226, %p18;
$L__BB10_130:
	add.s64 	%rd337, %rd221, 512;
	abs.f64 	%fd171, %fd325;
	abs.f64 	%fd172, %fd326;
	setp.lt.f64 	%p19, %fd171, %fd172;
	@%p19 bra 	$L__BB10_132;
	setp.lt.f64 	%p20, %fd172, %fd171;
	add.s64 	%rd234, %rd221, 512;
	setp.lt.s64 	%p21, %rd336, %rd234;
	or.pred  	%p22, %p20, %p21;
	selp.f64 	%fd326, %fd325, %fd326, %p22;
	selp.b64 	%rd337, %rd336, %rd234, %p22;
$L__BB10_132:
	add.s64 	%rd338, %rd221, 768;
	abs.f64 	%fd175, %fd326;
	abs.f64 	%fd176, %fd327;
	setp.lt.f64 	%p23, %fd175, %fd176;
	@%p23 bra 	$L__BB10_134;
	setp.lt.f64 	%p24, %fd176, %fd175;
	setp.lt.s64 	%p25, %rd337, %rd338;
	or.pred  	%p26, %p24, %p25;
	selp.f64 	%fd327, %fd326, %fd327, %p26;
	selp.b64 	%rd338, %rd337, %rd338, %p26;
$L__BB10_134:
	add.s64 	%rd354, %rd221, 1024;
	abs.f64 	%fd179, %fd327;
	abs.f64 	%fd180, %fd338;
	setp.lt.f64 	%p27, %fd179, %fd180;
	@%p27 bra 	$L__BB10_136;
	setp.lt.f64 	%p28, %fd180, %fd179;
	setp.lt.s64 	%p29, %rd338, %rd354;
	or.pred  	%p30, %p28, %p29;
	selp.f64 	%fd338, %fd327, %fd338, %p30;
	selp.b64 	%rd354, %rd338, %rd354, %p30;
$L__BB10_136:
	add.s32 	%r394, %r393, 1280;
	add.s32 	%r43, %r393, 2560;
	setp.le.s32 	%p31, %r43, %r36;
	mov.u32 	%r393, %r394;
	mov.f64 	%fd323, %fd338;
	@%p31 bra 	$L__BB10_126;
$L__BB10_137:
	setp.le.s32 	%p32, %r36, %r394;
	@%p32 bra 	$L__BB10_160;
	sub.s32 	%r21, %r36, %r394;
	setp.ge.s32 	%p33, %r17, %r21;
	@%p33 bra 	$L__BB10_160;
	cvta.to.global.u64 	%rd127, %rd197;
	not.b32 	%r44, %r17;
	add.s32 	%r45, %r36, %r44;
	sub.s32 	%r22, %r45, %r394;
	and.b32  	%r46, %r22, 768;
	setp.eq.s32 	%p34, %r46, 768;
	mov.u32 	%r397, %r17;
	@%p34 bra 	$L__BB10_145;
	add.s32 	%r47, %r17, %r394;
	cvt.u64.u32 	%rd242, %r47;
	add.s64 	%rd342, %rd198, %rd242;
	mul.wide.u32 	%rd243, %r47, 8;
	add.s64 	%rd341, %rd127, %rd243;
	shr.u32 	%r48, %r22, 8;
	add.s32 	%r49, %r48, 1;
	and.b32  	%r50, %r49, 3;
	neg.s32 	%r395, %r50;
	mov.u32 	%r397, %r17;
$L__BB10_141:
	.pragma "nounroll";
	mov.u64 	%rd132, %rd354;
	mov.f64 	%fd184, %fd338;
	ld.global.f64 	%fd185, [%rd341];
	abs.f64 	%fd186, %fd184;
	abs.f64 	%fd187, %fd185;
	setp.lt.f64 	%p35, %fd186, %fd187;
	mov.f64 	%fd338, %fd185;
	mov.u64 	%rd354, %rd342;
	@%p35 bra 	$L__BB10_144;
	setp.lt.f64 	%p36, %fd187, %fd186;
	mov.f64 	%fd338, %fd184;
	mov.u64 	%rd354, %rd132;
	@%p36 bra 	$L__BB10_144;
	setp.lt.s64 	%p37, %rd132, %rd342;
	selp.f64 	%fd338, %fd184, %fd185, %p37;
	min.s64 	%rd354, %rd132, %rd342;
$L__BB10_144:
	add.s32 	%r397, %r397, 256;
	add.s64 	%rd342, %rd342, 256;
	add.s64 	%rd341, %rd341, 2048;
	add.s32 	%r395, %r395, 1;
	setp.ne.s32 	%p38, %r395, 0;
	@%p38 bra 	$L__BB10_141;
$L__BB10_145:
	setp.lt.u32 	%p39, %r22, 768;
	@%p39 bra 	$L__BB10_160;
	add.s32 	%r398, %r397, %r394;
	cvt.u64.u32 	%rd244, %r398;
	add.s64 	%rd349, %rd198, %rd244;
	cvt.u64.u32 	%rd245, %r397;
	cvt.u64.u32 	%rd246, %r394;
	add.s64 	%rd247, %rd245, %rd246;
	shl.b64 	%rd248, %rd247, 3;
	add.s64 	%rd249, %rd248, %rd127;
	add.s64 	%rd348, %rd249, 6144;
	mul.wide.u32 	%rd250, %r398, 8;
	add.s64 	%rd347, %rd127, %rd250;
	add.s32 	%r399, %r397, 512;
$L__BB10_147:
	mov.u32 	%r32, %r399;
	ld.global.f64 	%fd193, [%rd347];
	abs.f64 	%fd194, %fd338;
	abs.f64 	%fd195, %fd193;
	setp.lt.f64 	%p40, %fd194, %fd195;
	mov.f64 	%fd335, %fd193;
	mov.u64 	%rd351, %rd349;
	@%p40 bra 	$L__BB10_150;
	setp.lt.f64 	%p41, %fd195, %fd194;
	mov.f64 	%fd335, %fd338;
	mov.u64 	%rd351, %rd354;
	@%p41 bra 	$L__BB10_150;
	setp.lt.s64 	%p42, %rd354, %rd349;
	selp.f64 	%fd335, %fd338, %fd193, %p42;
	min.s64 	%rd351, %rd354, %rd349;
$L__BB10_150:
	add.s32 	%r51, %r398, 256;
	cvt.u64.u32 	%rd251, %r51;
	add.s64 	%rd148, %rd198, %rd251;
	ld.global.f64 	%fd198, [%rd348+-4096];
	abs.f64 	%fd199, %fd335;
	abs.f64 	%fd200, %fd198;
	setp.lt.f64 	%p43, %fd199, %fd200;
	mov.f64 	%fd336, %fd198;
	mov.u64 	%rd352, %rd148;
	@%p43 bra 	$L__BB10_153;
	setp.lt.f64 	%p44, %fd200, %fd199;
	mov.f64 	%fd336, %fd335;
	mov.u64 	%rd352, %rd351;
	@%p44 bra 	$L__BB10_153;
	setp.lt.s64 	%p45, %rd351, %rd148;
	selp.f64 	%fd336, %fd335, %fd198, %p45;
	min.s64 	%rd352, %rd351, %rd148;
$L__BB10_153:
	add.s32 	%r52, %r398, 512;
	cvt.u64.u32 	%rd252, %r52;
	add.s64 	%rd151, %rd198, %rd252;
	ld.global.f64 	%fd203, [%rd348+-2048];
	abs.f64 	%fd204, %fd336;
	abs.f64 	%fd205, %fd203;
	setp.lt.f64 	%p46, %fd204, %fd205;
	mov.f64 	%fd337, %fd203;
	mov.u64 	%rd353, %rd151;
	@%p46 bra 	$L__BB10_156;
	setp.lt.f64 	%p47, %fd205, %fd204;
	mov.f64 	%fd337, %fd336;
	mov.u64 	%rd353, %rd352;
	@%p47 bra 	$L__BB10_156;
	setp.lt.s64 	%p48, %rd352, %rd151;
	selp.f64 	%fd337, %fd336, %fd203, %p48;
	min.s64 	%rd353, %rd352, %rd151;
$L__BB10_156:
	add.s32 	%r53, %r398, 768;
	cvt.u64.u32 	%rd253, %r53;
	add.s64 	%rd154, %rd198, %rd253;
	ld.global.f64 	%fd208, [%rd348];
	abs.f64 	%fd209, %fd337;
	abs.f64 	%fd210, %fd208;
	setp.lt.f64 	%p49, %fd209, %fd210;
	mov.f64 	%fd338, %fd208;
	mov.u64 	%rd354, %rd154;
	@%p49 bra 	$L__BB10_159;
	setp.lt.f64 	%p50, %fd210, %fd209;
	mov.f64 	%fd338, %fd337;
	mov.u64 	%rd354, %rd353;
	@%p50 bra 	$L__BB10_159;
	setp.lt.s64 	%p51, %rd353, %rd154;
	selp.f64 	%fd338, %fd337, %fd208, %p51;
	min.s64 	%rd354, %rd353, %rd154;
$L__BB10_159:
	add.s64 	%rd349, %rd349, 1024;
	add.s64 	%rd348, %rd348, 8192;
	add.s64 	%rd347, %rd347, 8192;
	add.s32 	%r399, %r32, 1024;
	add.s32 	%r54, %r32, 512;
	add.s32 	%r398, %r398, 1024;
	setp.lt.s32 	%p52, %r54, %r21;
	@%p52 bra 	$L__BB10_147;
$L__BB10_160:
	// begin inline asm
	mov.u32 %r55, %laneid;
	// end inline asm
	mov.b64 	%rd254, %fd338;
	mov.b64 	{%r57, %r62}, %rd254;
	mov.b32 	%r73, 1;
	mov.b32 	%r74, 31;
	mov.b32 	%r75, -1;
	// begin inline asm
	shfl.sync.down.b32 %r56, %r57, %r73, %r74, %r75;
	// end inline asm
	// begin inline asm
	shfl.sync.down.b32 %r61, %r62, %r73, %r74, %r75;
	// end inline asm
	mov.b64 	%rd255, {%r56, %r61};
	mov.b64 	%fd214, %rd255;
	mov.b64 	{%r67, %r72}, %rd354;
	// begin inline asm
	shfl.sync.down.b32 %r66, %r67, %r73, %r74, %r75;
	// end inline asm
	// begin inline asm
	shfl.sync.down.b32 %r71, %r72, %r73, %r74, %r75;
	// end inline asm
	mov.b64 	%rd161, {%r66, %r71};
	setp.gt.s32 	%p53, %r55, 30;
	mov.f64 	%fd340, %fd338;
	mov.u64 	%rd356, %rd354;
	@%p53 bra 	$L__BB10_164;
	abs.f64 	%fd215, %fd338;
	abs.f64 	%fd216, %fd214;
	setp.lt.f64 	%p54, %fd215, %fd216;
	mov.f64 	%fd340, %fd214;
	mov.u64 	%rd356, %rd161;
	@%p54 bra 	$L__BB10_164;
	setp.lt.f64 	%p55, %fd216, %fd215;
	mov.f64 	%fd340, %fd338;
	mov.u64 	%rd356, %rd354;
	@%p55 bra 	$L__BB10_164;
	setp.lt.s64 	%p56, %rd354, %rd161;
	selp.f64 	%fd340, %fd338, %fd214, %p56;
	min.s64 	%rd356, %rd354, %rd161;
$L__BB10_164:
	mov.b64 	%rd256, %fd340;
	mov.b64 	{%r77, %r82}, %rd256;
	mov.b32 	%r93, 2;
	mov.b32 	%r94, 31;
	mov.b32 	%r95, -1;
	// begin inline asm
	shfl.sync.down.b32 %r76, %r77, %r93, %r94, %r95;
	// end inline asm
	// begin inline asm
	shfl.sync.down.b32 %r81, %r82, %r93, %r94, %r95;
	// end inline asm
	mov.b64 	%rd257, {%r76, %r81};
	mov.b64 	%fd219, %rd257;
	mov.b64 	{%r87, %r92}, %rd356;
	// begin inline asm
	shfl.sync.down.b32 %r86, %r87, %r93, %r94, %r95;
	// end inline asm
	// begin inline asm
	shfl.sync.down.b32 %r91, %r92, %r93, %r94, %r95;
	// end inline asm
	mov.b64 	%rd164, {%r86, %r91};
	setp.gt.s32 	%p57, %r55, 29;
	mov.f64 	%fd341, %fd340;
	mov.u64 	%rd357, %rd356;
	@%p57 bra 	$L__BB10_168;
	abs.f64 	%fd220, %fd340;
	abs.f64 	%fd221, %fd219;
	setp.lt.f64 	%p58, %fd220, %fd221;
	mov.f64 	%fd341, %fd219;
	mov.u64 	%rd357, %rd164;
	@%p58 bra 	$L__BB10_168;
	setp.lt.f64 	%p59, %fd221, %fd220;
	mov.f64 	%fd341, %fd340;
	mov.u64 	%rd357, %rd356;
	@%p59 bra 	$L__BB10_168;
	setp.lt.s64 	%p60, %rd356, %rd164;
	selp.f64 	%fd341, %fd340, %fd219, %p60;
	min.s64 	%rd357, %rd356, %rd164;
$L__BB10_168:
	mov.b64 	%rd258, %fd341;
	mov.b64 	{%r97, %r102}, %rd258;
	mov.b32 	%r113, 4;
	mov.b32 	%r114, 31;
	mov.b32 	%r115, -1;
	// begin inline asm
	shfl.sync.down.b32 %r96, %r97, %r113, %r114, %r115;
	// end inline asm
	// begin inline asm
	shfl.sync.down.b32 %r101, %r102, %r113, %r114, %r115;
	// end inline asm
	mov.b64 	%rd259, {%r96, %r101};
	mov.b64 	%fd224, %rd259;
	mov.b64 	{%r107, %r112}, %rd357;
	// begin inline asm
	shfl.sync.down.b32 %r106, %r107, %r113, %r114, %r115;
	// end inline asm
	// begin inline asm
	shfl.sync.down.b32 %r111, %r112, %r113, %r114, %r115;
	// end inline asm
	mov.b64 	%rd167, {%r106, %r111};
	setp.gt.s32 	%p61, %r55, 27;
	mov.f64 	%fd342, %fd341;
	mov.u64 	%rd358, %rd357;
	@%p61 bra 	$L__BB10_172;
	abs.f64 	%fd225, %fd341;
	abs.f64 	%fd226, %fd224;
	setp.lt.f64 	%p62, %fd225, %fd226;
	mov.f64 	%fd342, %fd224;
	mov.u64 	%rd358, %rd167;
	@%p62 bra 	$L__BB10_172;
	setp.lt.f64 	%p63, %fd226, %fd225;
	mov.f64 	%fd342, %fd341;
	mov.u64 	%rd358, %rd357;
	@%p63 bra 	$L__BB10_172;
	setp.lt.s64 	%p64, %rd357, %rd167;
	selp.f64 	%fd342, %fd341, %fd224, %p64;
	min.s64 	%rd358, %rd357, %rd167;
$L__BB10_172:
	mov.b64 	%rd260, %fd342;
	mov.b64 	{%r117, %r122}, %rd260;
	mov.b32 	%r133, 8;
	mov.b32 	%r134, 31;
	mov.b32 	%r135, -1;
	// begin inline asm
	shfl.sync.down.b32 %r116, %r117, %r133, %r134, %r135;
	// end inline asm
	// begin inline asm
	shfl.sync.down.b32 %r121, %r122, %r133, %r134, %r135;
	// end inline asm
	mov.b64 	%rd261, {%r116, %r121};
	mov.b64 	%fd229, %rd261;
	mov.b64 	{%r127, %r132}, %rd358;
	// begin inline asm
	shfl.sync.down.b32 %r126, %r127, %r133, %r134, %r135;
	// end inline asm
	// begin inline asm
	shfl.sync.down.b32 %r131, %r132, %r133, %r134, %r135;
	// end inline asm
	mov.b64 	%rd170, {%r126, %r131};
	setp.gt.s32 	%p65, %r55, 23;
	mov.f64 	%fd343, %fd342;
	mov.u64 	%rd359, %rd358;
	@%p65 bra 	$L__BB10_176;
	abs.f64 	%fd230, %fd342;
	abs.f64 	%fd231, %fd229;
	setp.lt.f64 	%p66, %fd230, %fd231;
	mov.f64 	%fd343, %fd229;
	mov.u64 	%rd359, %rd170;
	@%p66 bra 	$L__BB10_176;
	setp.lt.f64 	%p67, %fd231, %fd230;
	mov.f64 	%fd343, %fd342;
	mov.u64 	%rd359, %rd358;
	@%p67 bra 	$L__BB10_176;
	setp.lt.s64 	%p68, %rd358, %rd170;
	selp.f64 	%fd343, %fd342, %fd229, %p68;
	min.s64 	%rd359, %rd358, %rd170;
$L__BB10_176:
	mov.b64 	%rd262, %fd343;
	mov.b64 	{%r137, %r142}, %rd262;
	mov.b32 	%r153, 16;
	mov.b32 	%r154, 31;
	mov.b32 	%r155, -1;
	// begin inline asm
	shfl.sync.down.b32 %r136, %r137, %r153, %r154, %r155;
	// end inline asm
	// begin inline asm
	shfl.sync.down.b32 %r141, %r142, %r153, %r154, %r155;
	// end inline asm
	mov.b64 	%rd263, {%r136, %r141};
	mov.b64 	%fd234, %rd263;
	mov.b64 	{%r147, %r152}, %rd359;
	// begin inline asm
	shfl.sync.down.b32 %r146, %r147, %r153, %r154, %r155;
	// end inline asm
	// begin inline asm
	shfl.sync.down.b32 %r151, %r152, %r153, %r154, %r155;
	// end inline asm
	mov.b64 	%rd173, {%r146, %r151};
	setp.gt.s32 	%p69, %r55, 15;
	mov.f64 	%fd351, %fd343;
	mov.u64 	%rd367, %rd359;
	@%p69 bra 	$L__BB10_180;
	abs.f64 	%fd235, %fd343;
	abs.f64 	%fd236, %fd234;
	setp.lt.f64 	%p70, %fd235, %fd236;
	mov.f64 	%fd351, %fd234;
	mov.u64 	%rd367, %rd173;
	@%p70 bra 	$L__BB10_180;
	setp.lt.f64 	%p71, %fd236, %fd235;
	mov.f64 	%fd351, %fd343;
	mov.u64 	%rd367, %rd359;
	@%p71 bra 	$L__BB10_180;
	setp.lt.s64 	%p72, %rd359, %rd173;
	selp.f64 	%fd351, %fd343, %fd234, %p72;
	min.s64 	%rd367, %rd359, %rd173;
$L__BB10_180:
	setp.ne.s32 	%p73, %r55, 0;
	@%p73 bra 	$L__BB10_182;
	shr.u32 	%r156, %r17, 1;
	and.b32  	%r157, %r156, 496;
	mov.u32 	%r158, _ZN6thrust24THRUST_300001_SM_1000_NS8cuda_cub4core6detail5shmemE;
	add.s32 	%r159, %r158, %r157;
	st.shared.f64 	[%r159+8], %fd351;
	st.shared.u64 	[%r159+16], %rd367;
$L__BB10_182:
	bar.sync 	0;
	setp.ne.s32 	%p74, %r17, 0;
	@%p74 bra 	$L__BB10_204;
	ld.shared.f64 	%fd239, [_ZN6thrust24THRUST_300001_SM_1000_NS8cuda_cub4core6detail5shmemE+24];
	ld.shared.u64 	%rd176, [_ZN6thrust24THRUST_300001_SM_1000_NS8cuda_cub4core6detail5shmemE+32];
	abs.f64 	%fd240, %fd351;
	abs.f64 	%fd241, %fd239;
	setp.lt.f64 	%p75, %fd240, %fd241;
	mov.f64 	%fd345, %fd239;
	mov.u64 	%rd361, %rd176;
	@%p75 bra 	$L__BB10_186;
	setp.lt.f64 	%p76, %fd241, %fd240;
	mov.f64 	%fd345, %fd351;
	mov.u64 	%rd361, %rd367;
	@%p76 bra 	$L__BB10_186;
	setp.lt.s64 	%p77, %rd367, %rd176;
	selp.f64 	%fd345, %fd351, %fd239, %p77;
	min.s64 	%rd361, %rd367, %rd176;
$L__BB10_186:
	ld.shared.f64 	%fd244, [_ZN6thrust24THRUST_300001_SM_1000_NS8cuda_cub4core6detail5shmemE+40];
	ld.shared.u64 	%rd179, [_ZN6thrust24THRUST_300001_SM_1000_NS8cuda_cub4core6detail5shmemE+48];
	abs.f64 	%fd245, %fd345;
	abs.f64 	%fd246, %fd244;
	setp.lt.f64 	%p78, %fd245, %fd246;
	mov.f64 	%fd346, %fd244;
	mov.u64 	%rd362, %rd179;
	@%p78 bra 	$L__BB10_189;
	setp.lt.f64 	%p79, %fd246, %fd245;
	mov.f64 	%fd346, %fd345;
	mov.u64 	%rd362, %rd361;
	@%p79 bra 	$L__BB10_189;
	setp.lt.s64 	%p80, %rd361, %rd179;
	selp.f64 	%fd346, %fd345, %fd244, %p80;
	min.s64 	%rd362, %rd361, %rd179;
$L__BB10_189:
	ld.shared.f64 	%fd249, [_ZN6thrust24THRUST_300001_SM_1000_NS8cuda_cub4core6detail5shmemE+56];
	ld.shared.u64 	%rd182, [_ZN6thrust24THRUST_300001_SM_1000_NS8cuda_cub4core6detail5shmemE+64];
	abs.f64 	%fd250, %fd346;
	abs.f64 	%fd251, %fd249;
	setp.lt.f64 	%p81, %fd250, %fd251;
	mov.f64 	%fd347, %fd249;
	mov.u64 	%rd363, %rd182;
	@%p81 bra 	$L__BB10_192;
	setp.lt.f64 	%p82, %fd251, %fd250;
	mov.f64 	%fd347, %fd346;
	mov.u64 	%rd363, %rd362;
	@%p82 bra 	$L__BB10_192;
	setp.lt.s64 	%p83, %rd362, %rd182;
	selp.f64 	%fd347, %fd346, %fd249, %p83;
	min.s64 	%rd363, %rd362, %rd182;
$L__BB10_192:
	ld.shared.f64 	%fd254, [_ZN6thrust24THRUST_300001_SM_1000_NS8cuda_cub4core6detail5shmemE+72];
	ld.shared.u64 	%rd185, [_ZN6thrust24THRUST_300001_SM_1000_NS8cuda_cub4core6detail5shmemE+80];
	abs.f64 	%fd255, %fd347;
	abs.f64 	%fd256, %fd254;
	setp.lt.f64 	%p84, %fd255, %fd256;
	mov.f64 	%fd348, %fd254;
	mov.u64 	%rd364, %rd185;
	@%p84 bra 	$L__BB10_195;
	setp.lt.f64 	%p85, %fd256, %fd255;
	mov.f64 	%fd348, %fd347;
	mov.u64 	%rd364, %rd363;
	@%p85 bra 	$L__BB10_195;
	setp.lt.s64 	%p86, %rd363, %rd185;
	selp.f64 	%fd348, %fd347, %fd254, %p86;
	min.s64 	%rd364, %rd363, %rd185;
$L__BB10_195:
	ld.shared.f64 	%fd259, [_ZN6thrust24THRUST_300001_SM_1000_NS8cuda_cub4core6detail5shmemE+88];
	ld.shared.u64 	%rd188, [_ZN6thrust24THRUST_300001_SM_1000_NS8cuda_cub4core6detail5shmemE+96];
	abs.f64 	%fd260, %fd348;
	abs.f64 	%fd261, %fd259;
	setp.lt.f64 	%p87, %fd260, %fd261;
	mov.f64 	%fd349, %fd259;
	mov.u64 	%rd365, %rd188;
	@%p87 bra 	$L__BB10_198;
	setp.lt.f64 	%p88, %fd261, %fd260;
	mov.f64 	%fd349, %fd348;
	mov.u64 	%rd365, %rd364;
	@%p88 bra 	$L__BB10_198;
	setp.lt.s64 	%p89, %rd364, %rd188;
	selp.f64 	%fd349, %fd348, %fd259, %p89;
	min.s64 	%rd365, %rd364, %rd188;
$L__BB10_198:
	ld.shared.f64 	%fd264, [_ZN6thrust24THRUST_300001_SM_1000_NS8cuda_cub4core6detail5shmemE+104];
	ld.shared.u64 	%rd191, [_ZN6thrust24THRUST_300001_SM_1000_NS8cuda_cub4core6detail5shmemE+112];
	abs.f64 	%fd265, %fd349;
	abs.f64 	%fd266, %fd264;
	setp.lt.f64 	%p90, %fd265, %fd266;
	mov.f64 	%fd350, %fd264;
	mov.u64 	%rd366, %rd191;
	@%p90 bra 	$L__BB10_201;
	setp.lt.f64 	%p91, %fd266, %fd265;
	mov.f64 	%fd350, %fd349;
	mov.u64 	%rd366, %rd365;
	@%p91 bra 	$L__BB10_201;
	setp.lt.s64 	%p92, %rd365, %rd191;
	selp.f64 	%fd350, %fd349, %fd264, %p92;
	min.s64 	%rd366, %rd365, %rd191;
$L__BB10_201:
	ld.shared.f64 	%fd269, [_ZN6thrust24THRUST_300001_SM_1000_NS8cuda_cub4core6detail5shmemE+120];
	ld.shared.u64 	%rd194, [_ZN6thrust24THRUST_300001_SM_1000_NS8cuda_cub4core6detail5shmemE+128];
	abs.f64 	%fd270, %fd350;
	abs.f64 	%fd271, %fd269;
	setp.lt.f64 	%p93, %fd270, %fd271;
	mov.u64 	%rd367, %rd194;
	mov.f64 	%fd351, %fd269;
	@%p93 bra 	$L__BB10_204;
	setp.lt.f64 	%p94, %fd271, %fd270;
	mov.u64 	%rd367, %rd366;
	mov.f64 	%fd351, %fd350;
	@%p94 bra 	$L__BB10_204;
	setp.lt.s64 	%p95, %rd366, %rd194;
	selp.f64 	%fd351, %fd350, %fd269, %p95;
	min.s64 	%rd367, %rd366, %rd194;
$L__BB10_204:
	mov.u32 	%r387, %tid.x;
	setp.ne.s32 	%p212, %r387, 0;
	@%p212 bra 	$L__BB10_206;
	ld.param.u64 	%rd297, [_ZN6thrust24THRUST_300001_SM_1000_NS8cuda_cub4core6detail13_kernel_agentINS1_8__reduce11ReduceAgentINS0_12zip_iteratorIN4cuda3std3__45tupleIJNS0_10device_ptrIdEENS0_17counting_iteratorIlNS0_11use_defaultESF_SF_EEEEEEEPNSB_IJdlEEESJ_iNS1_9__extrema9arg_max_fIdl7AbsLessEEEEJSI_SK_iSO_EEEvDpT0__param_1];
	cvta.to.global.u64 	%rd296, %rd297;
	st.global.f64 	[%rd296], %fd351;
	st.global.u64 	[%rd296+8], %rd367;
$L__BB10_206:
	ret;

}
	// .globl	_ZN6thrust24THRUST_300001_SM_1000_NS8cuda_cub4core6detail13_kernel_agentINS1_8__reduce11ReduceAgentINS0_12zip_iteratorIN4cuda3std3__45tupleIJNS0_10device_ptrIdEENS0_17counting_iteratorIlNS0_11use_defaultESF_SF_EEEEEEEPNSB_IJdlEEESJ_iNS1_9__extrema9arg_max_fIdl7AbsLessEEEEJSI_SK_iN3cub18CUB_300001_SM_100013GridEvenShareIiEENSR_9GridQueueIjEESO_EEEvDpT0_
.visible .entry _ZN6thrust24THRUST_300001_SM_1000_NS8cuda_cub4core6detail13_kernel_agentINS1_8__reduce11ReduceAgentINS0_12zip_iteratorIN4cuda3std3__45tupleIJNS0_10device_ptrIdEENS0_17counting_iteratorIlNS0_11use_defaultESF_SF_EEEEEEEPNSB_IJdlEEESJ_iNS1_9__extrema9arg_max_fIdl7AbsLessEEEEJSI_SK_iN3cub18CUB_300001_SM_100013GridEvenShareIiEENSR_9GridQueueIjEESO_EEEvDpT0_(
	.param .align 8 .b8 _ZN6thrust24THRUST_300001_SM_1000_NS8cuda_cub4core6detail13_kernel_agentINS1_8__reduce11ReduceAgentINS0_12zip_iteratorIN4cuda3std3__45tupleIJNS0_10device_ptrIdEENS0_17counting_iteratorIlNS0_11use_defaultESF_SF_EEEEEEEPNSB_IJdlEEESJ_iNS1_9__extrema9arg_max_fIdl7AbsLessEEEEJSI_SK_iN3cub18CUB_300001_SM_100013GridEvenShareIiEENSR_9GridQueueIjEESO_EEEvDpT0__param_0[16],
	.param .u64 .ptr .align 1 _ZN6thrust24THRUST_300001_SM_1000_NS8cuda_cub4core6detail13_kernel_agentINS1_8__reduce11ReduceAgentINS0_12zip_iteratorIN4cuda3std3__45tupleIJNS0_10device_ptrIdEENS0_17counting_iteratorIlNS0_11use_defaultESF_SF_EEEEEEEPNSB_IJdlEEESJ_iNS1_9__extrema9arg_max_fIdl7AbsLessEEEEJSI_SK_iN3cub18CUB_300001_SM_100013GridEvenShareIiEENSR_9GridQueueIjEESO_EEEvDpT0__param_1,
	.param .u32 _ZN6thrust24THRUST_300001_SM_1000_NS8cuda_cub4core6detail13_kernel_agentINS1_8__reduce11ReduceAgentINS0_12zip_iteratorIN4cuda3std3__45tupleIJNS0_10device_ptrIdEENS0_17counting_iteratorIlNS0_11use_defaultESF_SF_EEEEEEEPNSB_IJdlEEESJ_iNS1_9__extrema9arg_max_fIdl7AbsLessEEEEJSI_SK_iN3cub18CUB_300001_SM_100013GridEvenShareIiEENSR_9GridQueueIjEESO_EEEvDpT0__param_2,
	.param .align 4 .b8 _ZN6thrust24THRUST_300001_SM_1000_NS8cuda_cub4core6detail13_kernel_agentINS1_8__reduce11ReduceAgentINS0_12zip_iteratorIN4cuda3std3__45tupleIJNS0_10device_ptrIdEENS0_17counting_iteratorIlNS0_11use_defaultESF_SF_EEEEEEEPNSB_IJdlEEESJ_iNS1_9__extrema9arg_max_fIdl7AbsLessEEEEJSI_SK_iN3cub18CUB_300001_SM_100013GridEvenShareIiEENSR_9GridQueueIjEESO_EEEvDpT0__param_3[40],
	.param .align 8 .b8 _ZN6thrust24THRUST_300001_SM_1000_NS8cuda_cub4core6detail13_kernel_agentINS1_8__reduce11ReduceAgentINS0_12zip_iteratorIN4cuda3std3__45tupleIJNS0_10device_ptrIdEENS0_17counting_iteratorIlNS0_11use_defaultESF_SF_EEEEEEEPNSB_IJdlEEESJ_iNS1_9__extrema9arg_max_fIdl7AbsLessEEEEJSI_SK_iN3cub18CUB_300001_SM_100013GridEvenShareIiEENSR_9GridQueueIjEESO_EEEvDpT0__param_4[8],
	.param .align 1 .b8 _ZN6thrust24THRUST_300001_SM_1000_NS8cuda_cub4core6detail13_kernel_agentINS1_8__reduce11ReduceAgentINS0_12zip_iteratorIN4cuda3std3__45tupleIJNS0_10device_ptrIdEENS0_17counting_iteratorIlNS0_11use_defaultESF_SF_EEEEEEEPNSB_IJdlEEESJ_iNS1_9__extrema9arg_max_fIdl7AbsLessEEEEJSI_SK_iN3cub18CUB_300001_SM_100013GridEvenShareIiEENSR_9GridQueueIjEESO_EEEvDpT0__param_5[1]
)
.maxntid 256
{
	.reg .pred 	%p<215>;
	.reg .b32 	%r<437>;
	.reg .b64 	%rd<318>;
	.reg .b64 	%fd<352>;

	ld.param.u64 	%rd3, [_ZN6thrust24THRUST_300001_SM_1000_NS8cuda_cub4core6detail13_kernel_agentINS1_8__reduce11ReduceAgentINS0_12zip_iteratorIN4cuda3std3__45tupleIJNS0_10device_ptrIdEENS0_17counting_iteratorIlNS0_11use_defaultESF_SF_EEEEEEEPNSB_IJdlEEESJ_iNS1_9__extrema9arg_max_fIdl7AbsLessEEEEJSI_SK_iN3cub18CUB_300001_SM_100013GridEvenShareIiEENSR_9GridQueueIjEESO_EEEvDpT0__param_0+8];
	ld.param.u64 	%rd181, [_ZN6thrust24THRUST_300001_SM_1000_NS8cuda_cub4core6detail13_kernel_agentINS1_8__reduce11ReduceAgentINS0_12zip_iteratorIN4cuda3std3__45tupleIJNS0_10device_ptrIdEENS0_17counting_iteratorIlNS0_11use_defaultESF_SF_EEEEEEEPNSB_IJdlEEESJ_iNS1_9__extrema9arg_max_fIdl7AbsLessEEEEJSI_SK_iN3cub18CUB_300001_SM_100013GridEvenShareIiEENSR_9GridQueueIjEESO_EEEvDpT0__param_0];
	ld.param.u64 	%rd182, [_ZN6thrust24THRUST_300001_SM_1000_NS8cuda_cub4core6detail13_kernel_agentINS1_8__reduce11ReduceAgentINS0_12zip_iteratorIN4cuda3std3__45tupleIJNS0_10device_ptrIdEENS0_17counting_iteratorIlNS0_11use_defaultESF_SF_EEEEEEEPNSB_IJdlEEESJ_iNS1_9__extrema9arg_max_fIdl7AbsLessEEEEJSI_SK_iN3cub18CUB_300001_SM_100013GridEvenShareIiEENSR_9GridQueueIjEESO_EEEvDpT0__param_4];
	ld.param.u32 	%r66, [_ZN6thrust24THRUST_300001_SM_1000_NS8cuda_cub4core6detail13_kernel_agentINS1_8__reduce11ReduceAgentINS0_12zip_iteratorIN4cuda3std3__45tupleIJNS0_10device_ptrIdEENS0_17counting_iteratorIlNS0_11use_defaultESF_SF_EEEEEEEPNSB_IJdlEEESJ_iNS1_9__extrema9arg_max_fIdl7AbsLessEEEEJSI_SK_iN3cub18CUB_300001_SM_100013GridEvenShareIiEENSR_9GridQueueIjEESO_EEEvDpT0__param_2];
	cvta.to.global.u64 	%rd1, %rd182;
	cvta.to.global.u64 	%rd2, %rd181;
	mov.u32 	%r1, %ctaid.x;
	mul.lo.s32 	%r2, %r1, 1280;
	mov.u32 	%r67, %nctaid.x;
	mul.lo.s32 	%r3, %r67, 1280;
	add.s32 	%r68, %r2, 1280;
	setp.le.s32 	%p1, %r68, %r66;
	@%p1 bra 	$L__BB11_121;
	sub.s32 	%r4, %r66, %r2;
	mov.u32 	%r5, %tid.x;
	setp.ge.s32 	%p98, %r5, %r4;
	mov.f64 	%fd298, 0d0000000000000000;
	mov.b64 	%rd264, 0;
	mov.u32 	%r420, %r5;
	@%p98 bra 	$L__BB11_3;
	add.s32 	%r190, %r2, %r5;
	cvt.s64.s32 	%rd219, %r190;
	mul.wide.s32 	%rd220, %r190, 8;
	add.s64 	%rd221, %rd2, %rd220;
	add.s64 	%rd264, %rd3, %rd219;
	ld.global.f64 	%fd298, [%rd221];
	add.s32 	%r420, %r5, 256;
$L__BB11_3:
	setp.ge.s32 	%p99, %r420, %r4;
	@%p99 bra 	$L__BB11_25;
	not.b32 	%r191, %r420;
	add.s32 	%r192, %r66, %r191;
	sub.s32 	%r8, %r192, %r2;
	and.b32  	%r193, %r8, 768;
	setp.eq.s32 	%p100, %r193, 768;
	@%p100 bra 	$L__BB11_10;
	add.s32 	%r418, %r420, %r2;
	shr.u32 	%r194, %r8, 8;
	add.s32 	%r195, %r194, 1;
	and.b32  	%r196, %r195, 3;
	neg.s32 	%r417, %r196;
$L__BB11_6:
	.pragma "nounroll";
	mov.u64 	%rd6, %rd264;
	mov.f64 	%fd3, %fd298;
	cvt.s64.s32 	%rd223, %r418;
	add.s64 	%rd7, %rd3, %rd223;
	mul.wide.s32 	%rd224, %r418, 8;
	add.s64 	%rd225, %rd2, %rd224;
	ld.global.f64 	%fd4, [%rd225];
	abs.f64 	%fd5, %fd3;
	abs.f64 	%fd6, %fd4;
	setp.lt.f64 	%p101, %fd5, %fd6;
	mov.u64 	%rd264, %rd7;
	mov.f64 	%fd298, %fd4;
	@%p101 bra 	$L__BB11_9;
	setp.lt.f64 	%p102, %fd6, %fd5;
	mov.u64 	%rd264, %rd6;
	mov.f64 	%fd298, %fd3;
	@%p102 bra 	$L__BB11_9;
	setp.lt.s64 	%p103, %rd6, %rd7;
	min.s64 	%rd264, %rd6, %rd7;
	selp.f64 	%fd298, %fd3, %fd4, %p103;
$L__BB11_9:
	add.s32 	%r420, %r420, 256;
	add.s32 	%r418, %r418, 256;
	add.s32 	%r417, %r417, 1;
	setp.ne.s32 	%p104, %r417, 0;
	@%p104 bra 	$L__BB11_6;
$L__BB11_10:
	setp.lt.u32 	%p105, %r8, 768;
	@%p105 bra 	$L__BB11_25;
	add.s32 	%r421, %r420, %r2;
	add.s32 	%r424, %r421, 256;
	add.s32 	%r423, %r421, 512;
	add.s32 	%r422, %r421, 768;
	add.s64 	%rd12, %rd2, 4096;
$L__BB11_12:
	cvt.s64.s32 	%rd226, %r424;
	add.s64 	%rd14, %rd3, %rd226;
	cvt.s64.s32 	%rd227, %r423;
	add.s64 	%rd15, %rd3, %rd227;
	cvt.s64.s32 	%rd228, %r422;
	add.s64 	%rd16, %rd3, %rd228;
	cvt.s64.s32 	%rd229, %r421;
	mul.wide.s32 	%rd230, %r421, 8;
	add.s64 	%rd17, %rd12, %rd230;
	add.s64 	%rd18, %rd3, %rd229;
	ld.global.f64 	%fd12, [%rd17+-4096];
	abs.f64 	%fd13, %fd298;
	abs.f64 	%fd14, %fd12;
	setp.lt.f64 	%p106, %fd13, %fd14;
	mov.u64 	%rd261, %rd18;
	mov.f64 	%fd295, %fd12;
	@%p106 bra 	$L__BB11_15;
	setp.lt.f64 	%p107, %fd14, %fd13;
	mov.u64 	%rd261, %rd264;
	mov.f64 	%fd295, %fd298;
	@%p107 bra 	$L__BB11_15;
	setp.lt.s64 	%p108, %rd264, %rd18;
	min.s64 	%rd261, %rd264, %rd18;
	selp.f64 	%fd295, %fd298, %fd12, %p108;
$L__BB11_15:
	ld.global.f64 	%fd17, [%rd17+-2048];
	abs.f64 	%fd18, %fd295;
	abs.f64 	%fd19, %fd17;
	setp.lt.f64 	%p109, %fd18, %fd19;
	mov.u64 	%rd262, %rd14;
	mov.f64 	%fd296, %fd17;
	@%p109 bra 	$L__BB11_18;
	setp.lt.f64 	%p110, %fd19, %fd18;
	mov.u64 	%rd262, %rd261;
	mov.f64 	%fd296, %fd295;
	@%p110 bra 	$L__BB11_18;
	setp.lt.s64 	%p111, %rd261, %rd14;
	min.s64 	%rd262, %rd261, %rd14;
	selp.f64 	%fd296, %fd295, %fd17, %p111;
$L__BB11_18:
	ld.global.f64 	%fd22, [%rd17];
	abs.f64 	%fd23, %fd296;
	abs.f64 	%fd24, %fd22;
	setp.lt.f64 	%p112, %fd23, %fd24;
	mov.u64 	%rd263, %rd15;
	mov.f64 	%fd297, %fd22;
	@%p112 bra 	$L__BB11_21;
	setp.lt.f64 	%p113, %fd24, %fd23;
	mov.u64 	%rd263, %rd262;
	mov.f64 	%fd297, %fd296;
	@%p113 bra 	$L__BB11_21;
	setp.lt.s64 	%p114, %rd262, %rd15;
	min.s64 	%rd263, %rd262, %rd15;
	selp.f64 	%fd297, %fd296, %fd22, %p114;
$L__BB11_21:
	ld.global.f64 	%fd27, [%rd17+2048];
	abs.f64 	%fd28, %fd297;
	abs.f64 	%fd29, %fd27;
	setp.lt.f64 	%p115, %fd28, %fd29;
	mov.u64 	%rd264, %rd16;
	mov.f64 	%fd298, %fd27;
	@%p115 bra 	$L__BB11_24;
	setp.lt.f64 	%p116, %fd29, %fd28;
	mov.u64 	%rd264, %rd263;
	mov.f64 	%fd298, %fd297;
	@%p116 bra 	$L__BB11_24;
	setp.lt.s64 	%p117, %rd263, %rd16;
	min.s64 	%rd264, %rd263, %rd16;
	selp.f64 	%fd298, %fd297, %fd27, %p117;
$L__BB11_24:
	add.s32 	%r420, %r420, 1024;
	add.s32 	%r424, %r424, 1024;
	add.s32 	%r423, %r423, 1024;
	add.s32 	%r422, %r422, 1024;
	add.s32 	%r421, %r421, 1024;
	setp.lt.s32 	%p118, %r420, %r4;
	@%p118 bra 	$L__BB11_12;
$L__BB11_25:
	setp.lt.s32 	%p119, %r4, 256;
	@%p119 bra 	$L__BB11_70;
	// begin inline asm
	mov.u32 %r310, %laneid;
	// end inline asm
	mov.b64 	%rd241, %fd298;
	mov.b64 	{%r312, %r317}, %rd241;
	mov.b32 	%r328, 1;
	mov.b32 	%r329, 31;
	mov.b32 	%r330, -1;
	// begin inline asm
	shfl.sync.down.b32 %r311, %r312, %r328, %r329, %r330;
	// end inline asm
	// begin inline asm
	shfl.sync.down.b32 %r316, %r317, %r328, %r329, %r330;
	// end inline asm
	mov.b64 	%rd242, {%r311, %r316};
	mov.b64 	%fd33, %rd242;
	mov.b64 	{%r322, %r327}, %rd264;
	// begin inline asm
	shfl.sync.down.b32 %r321, %r322, %r328, %r329, %r330;
	// end inline asm
	// begin inline asm
	shfl.sync.down.b32 %r326, %r327, %r328, %r329, %r330;
	// end inline asm
	mov.b64 	%rd28, {%r321, %r326};
	setp.gt.s32 	%p171, %r310, 30;
	mov.u64 	%rd266, %rd264;
	mov.f64 	%fd300, %fd298;
	@%p171 bra 	$L__BB11_30;
	abs.f64 	%fd34, %fd298;
	abs.f64 	%fd35, %fd33;
	setp.lt.f64 	%p172, %fd34, %fd35;
	mov.u64 	%rd266, %rd28;
	mov.f64 	%fd300, %fd33;
	@%p172 bra 	$L__BB11_30;
	setp.lt.f64 	%p173, %fd35, %fd34;
	mov.u64 	%rd266, %rd264;
	mov.f64 	%fd300, %fd298;
	@%p173 bra 	$L__BB11_30;
	setp.lt.s64 	%p174, %rd264, %rd28;
	min.s64 	%rd266, %rd264, %rd28;
	selp.f64 	%fd300, %fd298, %fd33, %p174;
$L__BB11_30:
	mov.b64 	%rd243, %fd300;
	mov.b64 	{%r332, %r337}, %rd243;
	mov.b32 	%r348, 2;
	mov.b32 	%r349, 31;
	mov.b32 	%r350, -1;
	// begin inline asm
	shfl.sync.down.b32 %r331, %r332, %r348, %r349, %r350;
	// end inline asm
	// begin inline asm
	shfl.sync.down.b32 %r336, %r337, %r348, %r349, %r350;
	// end inline asm
	mov.b64 	%rd244, {%r331, %r336};
	mov.b64 	%fd38, %rd244;
	mov.b64 	{%r342, %r347}, %rd266;
	// begin inline asm
	shfl.sync.down.b32 %r341, %r342, %r348, %r349, %r350;
	// end inline asm
	// begin inline asm
	shfl.sync.down.b32 %r346, %r347, %r348, %r349, %r350;
	// end inline asm
	mov.b64 	%rd31, {%r341, %r346};
	setp.gt.s32 	%p175, %r310, 29;
	mov.u64 	%rd267, %rd266;
	mov.f64 	%fd301, %fd300;
	@%p175 bra 	$L__BB11_34;
	abs.f64 	%fd39, %fd300;
	abs.f64 	%fd40, %fd38;
	setp.lt.f64 	%p176, %fd39, %fd40;
	mov.u64 	%rd267, %rd31;
	mov.f64 	%fd301, %fd38;
	@%p176 bra 	$L__BB11_34;
	setp.lt.f64 	%p177, %fd40, %fd39;
	mov.u64 	%rd267, %rd266;
	mov.f64 	%fd301, %fd300;
	@%p177 bra 	$L__BB11_34;
	setp.lt.s64 	%p178, %rd266, %rd31;
	min.s64 	%rd267, %rd266, %rd31;
	selp.f64 	%fd301, %fd300, %fd38, %p178;
$L__BB11_34:
	mov.b64 	%rd245, %fd301;
	mov.b64 	{%r352, %r357}, %rd245;
	mov.b32 	%r368, 4;
	mov.b32 	%r369, 31;
	mov.b32 	%r370, -1;
	// begin inline asm
	shfl.sync.down.b32 %r351, %r352, %r368, %r369, %r370;
	// end inline asm
	// begin inline asm
	shfl.sync.down.b32 %r356, %r357, %r368, %r369, %r370;
	// end inline asm
	mov.b64 	%rd246, {%r351, %r356};
	mov.b64 	%fd43, %rd246;
	mov.b64 	{%r362, %r367}, %rd267;
	// begin inline asm
	shfl.sync.down.b32 %r361, %r362, %r368, %r369, %r370;
	// end inline asm
	// begin inline asm
	shfl.sync.down.b32 %r366, %r367, %r368, %r369, %r370;
	// end inline asm
	mov.b64 	%rd34, {%r361, %r366};
	setp.gt.s32 	%p179, %r310, 27;
	mov.u64 	%rd268, %rd267;
	mov.f64 	%fd302, %fd301;
	@%p179 bra 	$L__BB11_38;
	abs.f64 	%fd44, %fd301;
	abs.f64 	%fd45, %fd43;
	setp.lt.f64 	%p180, %fd44, %fd45;
	mov.u64 	%rd268, %rd34;
	mov.f64 	%fd302, %fd43;
	@%p180 bra 	$L__BB11_38;
	setp.lt.f64 	%p181, %fd45, %fd44;
	mov.u64 	%rd268, %rd267;
	mov.f64 	%fd302, %fd301;
	@%p181 bra 	$L__BB11_38;
	setp.lt.s64 	%p182, %rd267, %rd34;
	min.s64 	%rd268, %rd267, %rd34;
	selp.f64 	%fd302, %fd301, %fd43, %p182;
$L__BB11_38:
	mov.b64 	%rd247, %fd302;
	mov.b64 	{%r372, %r377}, %rd247;
	mov.b32 	%r388, 8;
	mov.b32 	%r389, 31;
	mov.b32 	%r390, -1;
	// begin inline asm
	shfl.sync.down.b32 %r371, %r372, %r388, %r389, %r390;
	// end inline asm
	// begin inline asm
	shfl.sync.down.b32 %r376, %r377, %r388, %r389, %r390;
	// end inline asm
	mov.b64 	%rd248, {%r371, %r376};
	mov.b64 	%fd48, %rd248;
	mov.b64 	{%r382, %r387}, %rd268;
	// begin inline asm
	shfl.sync.down.b32 %r381, %r382, %r388, %r389, %r390;
	// end inline asm
	// begin inline asm
	shfl.sync.down.b32 %r386, %r387, %r388, %r389, %r390;
	// end inline asm
	mov.b64 	%rd37, {%r381, %r386};
	setp.gt.s32 	%p183, %r310, 23;
	mov.u64 	%rd269, %rd268;
	mov.f64 	%fd303, %fd302;
	@%p183 bra 	$L__BB11_42;
	abs.f64 	%fd49, %fd302;
	abs.f64 	%fd50, %fd48;
	setp.lt.f64 	%p184, %fd49, %fd50;
	mov.u64 	%rd269, %rd37;
	mov.f64 	%fd303, %fd48;
	@%p184 bra 	$L__BB11_42;
	setp.lt.f64 	%p185, %fd50, %fd49;
	mov.u64 	%rd269, %rd268;
	mov.f64 	%fd303, %fd302;
	@%p185 bra 	$L__BB11_42;
	setp.lt.s64 	%p186, %rd268, %rd37;
	min.s64 	%rd269, %rd268, %rd37;
	selp.f64 	%fd303, %fd302, %fd48, %p186;
$L__BB11_42:
	mov.b64 	%rd249, %fd303;
	mov.b64 	{%r392, %r397}, %rd249;
	mov.b32 	%r408, 16;
	mov.b32 	%r409, 31;
	mov.b32 	%r410, -1;
	// begin inline asm
	shfl.sync.down.b32 %r391, %r392, %r408, %r409, %r410;
	// end inline asm
	// begin inline asm
	shfl.sync.down.b32 %r396, %r397, %r408, %r409, %r410;
	// end inline asm
	mov.b64 	%rd250, {%r391, %r396};
	mov.b64 	%fd53, %rd250;
	mov.b64 	{%r402, %r407}, %rd269;
	// begin inline asm
	shfl.sync.down.b32 %r401, %r402, %r408, %r409, %r410;
	// end inline asm
	// begin inline asm
	shfl.sync.down.b32 %r406, %r407, %r408, %r409, %r410;
	// end inline asm
	mov.b64 	%rd40, {%r401, %r406};
	setp.gt.s32 	%p187, %r310, 15;
	mov.u64 	%rd317, %rd269;
	mov.f64 	%fd351, %fd303;
	@%p187 bra 	$L__BB11_46;
	abs.f64 	%fd54, %fd303;
	abs.f64 	%fd55, %fd53;
	setp.lt.f64 	%p188, %fd54, %fd55;
	mov.u64 	%rd317, %rd40;
	mov.f64 	%fd351, %fd53;
	@%p188 bra 	$L__BB11_46;
	setp.lt.f64 	%p189, %fd55, %fd54;
	mov.u64 	%rd317, %rd269;
	mov.f64 	%fd351, %fd303;
	@%p189 bra 	$L__BB11_46;
	setp.lt.s64 	%p190, %rd269, %rd40;
	min.s64 	%rd317, %rd269, %rd40;
	selp.f64 	%fd351, %fd303, %fd53, %p190;
$L__BB11_46:
	setp.ne.s32 	%p191, %r310, 0;
	@%p191 bra 	$L__BB11_48;
	shr.u32 	%r411, %r5, 1;
	and.b32  	%r412, %r411, 496;
	mov.u32 	%r413, _ZN6thrust24THRUST_300001_SM_1000_NS8cuda_cub4core6detail5shmemE;
	add.s32 	%r414, %r413, %r412;
	st.shared.f64 	[%r414+8], %fd351;
	st.shared.u64 	[%r414+16], %rd317;
$L__BB11_48:
	bar.sync 	0;
	setp.ne.s32 	%p192, %r5, 0;
	@%p192 bra 	$L__BB11_208;
	ld.shared.f64 	%fd58, [_ZN6thrust24THRUST_300001_SM_1000_NS8cuda_cub4core6detail5shmemE+24];
	ld.shared.u64 	%rd43, [_ZN6thrust24THRUST_300001_SM_1000_NS8cuda_cub4core6detail5shmemE+32];
	abs.f64 	%fd59, %fd351;
	abs.f64 	%fd60, %fd58;
	setp.lt.f64 	%p193, %fd59, %fd60;
	mov.u64 	%rd271, %rd43;
	mov.f64 	%fd305, %fd58;
	@%p193 bra 	$L__BB11_52;
	setp.lt.f64 	%p194, %fd60, %fd59;
	mov.u64 	%rd271, %rd317;
	mov.f64 	%fd305, %fd351;
	@%p194 bra 	$L__BB11_52;
	setp.lt.s64 	%p195, %rd317, %rd43;
	min.s64 	%rd271, %rd317, %rd43;
	selp.f64 	%fd305, %fd351, %fd58, %p195;
$L__BB11_52:
	ld.shared.f64 	%fd63, [_ZN6thrust24THRUST_300001_SM_1000_NS8cuda_cub4core6detail5shmemE+40];
	ld.shared.u64 	%rd46, [_ZN6thrust24THRUST_300001_SM_1000_NS8cuda_cub4core6detail5shmemE+48];
	abs.f64 	%fd64, %fd305;
	abs.f64 	%fd65, %fd63;
	setp.lt.f64 	%p196, %fd64, %fd65;
	mov.u64 	%rd272, %rd46;
	mov.f64 	%fd306, %fd63;
	@%p196 bra 	$L__BB11_55;
	setp.lt.f64 	%p197, %fd65, %fd64;
	mov.u64 	%rd272, %rd271;
	mov.f64 	%fd306, %fd305;
	@%p197 bra 	$L__BB11_55;
	setp.lt.s64 	%p198, %rd271, %rd46;
	min.s64 	%rd272, %rd271, %rd46;
	selp.f64 	%fd306, %fd305, %fd63, %p198;
$L__BB11_55:
	ld.shared.f64 	%fd68, [_ZN6thrust24THRUST_300001_SM_1000_NS8cuda_cub4core6detail5shmemE+56];
	ld.shared.u64 	%rd49, [_ZN6thrust24THRUST_300001_SM_1000_NS8cuda_cub4core6detail5shmemE+64];
	abs.f64 	%fd69, %fd306;
	abs.f64 	%fd70, %fd68;
	setp.lt.f64 	%p199, %fd69, %fd70;
	mov.u64 	%rd273, %rd49;
	mov.f64 	%fd307, %fd68;
	@%p199 bra 	$L__BB11_58;
	setp.lt.f64 	%p200, %fd70, %fd69;
	mov.u64 	%rd273, %rd272;
	mov.f64 	%fd307, %fd306;
	@%p200 bra 	$L__BB11_58;
	setp.lt.s64 	%p201, %rd272, %rd49;
	min.s64 	%rd273, %rd272, %rd49;
	selp.f64 	%fd307, %fd306, %fd68, %p201;
$L__BB11_58:
	ld.shared.f64 	%fd73, [_ZN6thrust24THRUST_300001_SM_1000_NS8cuda_cub4core6detail5shmemE+72];
	ld.shared.u64 	%rd52, [_ZN6thrust24THRUST_300001_SM_1000_NS8cuda_cub4core6detail5shmemE+80];
	abs.f64 	%fd74, %fd307;
	abs.f64 	%fd75, %fd73;
	setp.lt.f64 	%p202, %fd74, %fd75;
	mov.u64 	%rd274, %rd52;
	mov.f64 	%fd308, %fd73;
	@%p202 bra 	$L__BB11_61;
	setp.lt.f64 	%p203, %fd75, %fd74;
	mov.u64 	%rd274, %rd273;
	mov.f64 	%fd308, %fd307;
	@%p203 bra 	$L__BB11_61;
	setp.lt.s64 	%p204, %rd273, %rd52;
	min.s64 	%rd274, %rd273, %rd52;
	selp.f64 	%fd308, %fd307, %fd73, %p204;
$L__BB11_61:
	ld.shared.f64 	%fd78, [_ZN6thrust24THRUST_300001_SM_1000_NS8cuda_cub4core6detail5shmemE+88];
	ld.shared.u64 	%rd55, [_ZN6thrust24THRUST_300001_SM_1000_NS8cuda_cub4core6detail5shmemE+96];
	abs.f64 	%fd79, %fd308;
	abs.f64 	%fd80, %fd78;
	setp.lt.f64 	%p205, %fd79, %fd80;
	mov.u64 	%rd275, %rd55;
	mov.f64 	%fd309, %fd78;
	@%p205 bra 	$L__BB11_64;
	setp.lt.f64 	%p206, %fd80, %fd79;
	mov.u64 	%rd275, %rd274;
	mov.f64 	%fd309, %fd308;
	@%p206 bra 	$L__BB11_64;
	setp.lt.s64 	%p207, %rd274, %rd55;
	min.s64 	%rd275, %rd274, %rd55;
	selp.f64 	%fd309, %fd308, %fd78, %p207;
$L__BB11_64:
	ld.shared.f64 	%fd83, [_ZN6thrust24THRUST_300001_SM_1000_NS8cuda_cub4core6detail5shmemE+104];
	ld.shared.u64 	%rd58, [_ZN6thrust24THRUST_300001_SM_1000_NS8cuda_cub4core6detail5shmemE+112];
	abs.f64 	%fd84, %fd309;
	abs.f64 	%fd85, %fd83;
	setp.lt.f64 	%p208, %fd84, %fd85;
	mov.u64 	%rd276, %rd58;
	mov.f64 	%fd310, %fd83;
	@%p208 bra 	$L__BB11_67;
	setp.lt.f64 	%p209, %fd85, %fd84;
	mov.u64 	%rd276, %rd275;
	mov.f64 	%fd310, %fd309;
	@%p209 bra 	$L__BB11_67;
	setp.lt.s64 	%p210, %rd275, %rd58;
	min.s64 	%rd276, %rd275, %rd58;
	selp.f64 	%fd310, %fd309, %fd83, %p210;
$L__BB11_67:
	ld.shared.f64 	%fd88, [_ZN6thrust24THRUST_300001_SM_1000_NS8cuda_cub4core6detail5shmemE+120];
	ld.shared.u64 	%rd61, [_ZN6thrust24THRUST_300001_SM_1000_NS8cuda_cub4core6detail5shmemE+128];
	abs.f64 	%fd89, %fd310;
	abs.f64 	%fd90, %fd88;
	setp.lt.f64 	%p211, %fd89, %fd90;
	mov.u64 	%rd317, %rd61;
	mov.f64 	%fd351, %fd88;
	@%p211 bra 	$L__BB11_208;
	setp.lt.f64 	%p212, %fd90, %fd89;
	mov.u64 	%rd317, %rd276;
	mov.f64 	%fd351, %fd310;
	@%p212 bra 	$L__BB11_208;
	setp.lt.s64 	%p213, %rd276, %rd61;
	min.s64 	%rd317, %rd276, %rd61;
	selp.f64 	%fd351, %fd310, %fd88, %p213;
	bra.uni 	$L__BB11_208;
$L__BB11_70:
	// begin inline asm
	mov.u32 %r197, %laneid;
	// end inline asm
	and.b32  	%r218, %r5, 992;
	add.s32 	%r219, %r218, 32;
	setp.gt.s32 	%p120, %r219, %r4;
	not.b32 	%r220, %r218;
	add.s32 	%r221, %r4, %r220;
	selp.b32 	%r216, %r221, 31, %p120;
	mov.b64 	%rd231, %fd298;
	mov.b64 	{%r199, %r204}, %rd231;
	mov.b32 	%r215, 1;
	mov.b32 	%r217, -1;
	// begin inline asm
	shfl.sync.down.b32 %r198, %r199, %r215, %r216, %r217;
	// end inline asm
	// begin inline asm
	shfl.sync.down.b32 %r203, %r204, %r215, %r216, %r217;
	// end inline asm
	mov.b64 	%rd232, {%r198, %r203};
	mov.b64 	%fd92, %rd232;
	mov.b64 	{%r209, %r214}, %rd264;
	// begin inline asm
	shfl.sync.down.b32 %r208, %r209, %r215, %r216, %r217;
	// end inline asm
	// begin inline asm
	shfl.sync.down.b32 %r213, %r214, %r215, %r216, %r217;
	// end inline asm
	mov.b64 	%rd63, {%r208, %r213};
	setp.ge.s32 	%p121, %r197, %r216;
	mov.u64 	%rd277, %rd264;
	mov.f64 	%fd311, %fd298;
	@%p121 bra 	$L__BB11_74;
	abs.f64 	%fd93, %fd298;
	abs.f64 	%fd94, %fd92;
	setp.lt.f64 	%p122, %fd93, %fd94;
	mov.u64 	%rd277, %rd63;
	mov.f64 	%fd311, %fd92;
	@%p122 bra 	$L__BB11_74;
	setp.lt.f64 	%p123, %fd94, %fd93;
	mov.u64 	%rd277, %rd264;
	mov.f64 	%fd311, %fd298;
	@%p123 bra 	$L__BB11_74;
	setp.lt.s64 	%p124, %rd264, %rd63;
	min.s64 	%rd277, %rd264, %rd63;
	selp.f64 	%fd311, %fd298, %fd92, %p124;
$L__BB11_74:
	mov.b64 	%rd233, %fd311;
	mov.b64 	{%r223, %r228}, %rd233;
	mov.b32 	%r239, 2;
	mov.b32 	%r241, -1;
	// begin inline asm
	shfl.sync.down.b32 %r222, %r223, %r239, %r216, %r241;
	// end inline asm
	// begin inline asm
	shfl.sync.down.b32 %r227, %r228, %r239, %r216, %r241;
	// end inline asm
	mov.b64 	%rd234, {%r222, %r227};
	mov.b64 	%fd97, %rd234;
	mov.b64 	{%r233, %r238}, %rd277;
	// begin inline asm
	shfl.sync.down.b32 %r232, %r233, %r239, %r216, %r241;
	// end inline asm
	// begin inline asm
	shfl.sync.down.b32 %r237, %r238, %r239, %r216, %r241;
	// end inline asm
	mov.b64 	%rd66, {%r232, %r237};
	add.s32 	%r242, %r197, 2;
	setp.gt.s32 	%p125, %r242, %r216;
	mov.f64 	%fd312, %fd311;
	mov.u64 	%rd278, %rd277;
	@%p125 bra 	$L__BB11_78;
	abs.f64 	%fd98, %fd311;
	abs.f64 	%fd99, %fd97;
	setp.lt.f64 	%p126, %fd98, %fd99;
	mov.f64 	%fd312, %fd97;
	mov.u64 	%rd278, %rd66;
	@%p126 bra 	$L__BB11_78;
	setp.lt.f64 	%p127, %fd99, %fd98;
	mov.f64 	%fd312, %fd311;
	mov.u64 	%rd278, %rd277;
	@%p127 bra 	$L__BB11_78;
	setp.lt.s64 	%p128, %rd277, %rd66;
	selp.f64 	%fd312, %fd311, %fd97, %p128;
	min.s64 	%rd278, %rd277, %rd66;
$L__BB11_78:
	mov.b64 	%rd235, %fd312;
	mov.b64 	{%r244, %r249}, %rd235;
	mov.b32 	%r260, 4;
	mov.b32 	%r262, -1;
	// begin inline asm
	shfl.sync.down.b32 %r243, %r244, %r260, %r216, %r262;
	// end inline asm
	// begin inline asm
	shfl.sync.down.b32 %r248, %r249, %r260, %r216, %r262;
	// end inline asm
	mov.b64 	%rd236, {%r243, %r248};
	mov.b64 	%fd102, %rd236;
	mov.b64 	{%r254, %r259}, %rd278;
	// begin inline asm
	shfl.sync.down.b32 %r253, %r254, %r260, %r216, %r262;
	// end inline asm
	// begin inline asm
	shfl.sync.down.b32 %r258, %r259, %r260, %r216, %r262;
	// end inline asm
	mov.b64 	%rd69, {%r253, %r258};
	add.s32 	%r263, %r197, 4;
	setp.gt.s32 	%p129, %r263, %r216;
	mov.f64 	%fd313, %fd312;
	mov.u64 	%rd279, %rd278;
	@%p129 bra 	$L__BB11_82;
	abs.f64 	%fd103, %fd312;
	abs.f64 	%fd104, %fd102;
	setp.lt.f64 	%p130, %fd103, %fd104;
	mov.f64 	%fd313, %fd102;
	mov.u64 	%rd279, %rd69;
	@%p130 bra 	$L__BB11_82;
	setp.lt.f64 	%p131, %fd104, %fd103;
	mov.f64 	%fd313, %fd312;
	mov.u64 	%rd279, %rd278;
	@%p131 bra 	$L__BB11_82;
	setp.lt.s64 	%p132, %rd278, %rd69;
	selp.f64 	%fd313, %fd312, %fd102, %p132;
	min.s64 	%rd279, %rd278, %rd69;
$L__BB11_82:
	mov.b64 	%rd237, %fd313;
	mov.b64 	{%r265, %r270}, %rd237;
	mov.b32 	%r281, 8;
	mov.b32 	%r283, -1;
	// begin inline asm
	shfl.sync.down.b32 %r264, %r265, %r281, %r216, %r283;
	// end inline asm
	// begin inline asm
	shfl.sync.down.b32 %r269, %r270, %r281, %r216, %r283;
	// end inline asm
	mov.b64 	%rd238, {%r264, %r269};
	mov.b64 	%fd107, %rd238;
	mov.b64 	{%r275, %r280}, %rd279;
	// begin inline asm
	shfl.sync.down.b32 %r274, %r275, %r281, %r216, %r283;
	// end inline asm
	// begin inline asm
	shfl.sync.down.b32 %r279, %r280, %r281, %r216, %r283;
	// end inline asm
	mov.b64 	%rd72, {%r274, %r279};
	add.s32 	%r284, %r197, 8;
	setp.gt.s32 	%p133, %r284, %r216;
	mov.f64 	%fd314, %fd313;
	mov.u64 	%rd280, %rd279;
	@%p133 bra 	$L__BB11_86;
	abs.f64 	%fd108, %fd313;
	abs.f64 	%fd109, %fd107;
	setp.lt.f64 	%p134, %fd108, %fd109;
	mov.f64 	%fd314, %fd107;
	mov.u64 	%rd280, %rd72;
	@%p134 bra 	$L__BB11_86;
	setp.lt.f64 	%p135, %fd109, %fd108;
	mov.f64 	%fd314, %fd313;
	mov.u64 	%rd280, %rd279;
	@%p135 bra 	$L__BB11_86;
	setp.lt.s64 	%p136, %rd279, %rd72;
	selp.f64 	%fd314, %fd313, %fd107, %p136;
	min.s64 	%rd280, %rd279, %rd72;
$L__BB11_86:
	mov.b64 	%rd239, %fd314;
	mov.b64 	{%r286, %r291}, %rd239;
	mov.b32 	%r302, 16;
	mov.b32 	%r304, -1;
	// begin inline asm
	shfl.sync.down.b32 %r285, %r286, %r302, %r216, %r304;
	// end inline asm
	// begin inline asm
	shfl.sync.down.b32 %r290, %r291, %r302, %r216, %r304;
	// end inline asm
	mov.b64 	%rd240, {%r285, %r290};
	mov.b64 	%fd112, %rd240;
	mov.b64 	{%r296, %r301}, %rd280;
	// begin inline asm
	shfl.sync.down.b32 %r295, %r296, %r302, %r216, %r304;
	// end inline asm
	// begin inline asm
	shfl.sync.down.b32 %r300, %r301, %r302, %r216, %r304;
	// end inline asm
	mov.b64 	%rd75, {%r295, %r300};
	add.s32 	%r305, %r197, 16;
	setp.gt.s32 	%p137, %r305, %r216;
	mov.f64 	%fd351, %fd314;
	mov.u64 	%rd317, %rd280;
	@%p137 bra 	$L__BB11_90;
	abs.f64 	%fd113, %fd314;
	abs.f64 	%fd114, %fd112;
	setp.lt.f64 	%p138, %fd113, %fd114;
	mov.f64 	%fd351, %fd112;
	mov.u64 	%rd317, %rd75;
	@%p138 bra 	$L__BB11_90;
	setp.lt.f64 	%p139, %fd114, %fd113;
	mov.f64 	%fd351, %fd314;
	mov.u64 	%rd317, %rd280;
	@%p139 bra 	$L__BB11_90;
	setp.lt.s64 	%p140, %rd280, %rd75;
	selp.f64 	%fd351, %fd314, %fd112, %p140;
	min.s64 	%rd317, %rd280, %rd75;
$L__BB11_90:
	setp.ne.s32 	%p141, %r197, 0;
	@%p141 bra 	$L__BB11_92;
	shr.u32 	%r306, %r5, 1;
	and.b32  	%r307, %r306, 496;
	mov.u32 	%r308, _ZN6thrust24THRUST_300001_SM_1000_NS8cuda_cub4core6detail5shmemE;
	add.s32 	%r309, %r308, %r307;
	st.shared.f64 	[%r309+8], %fd351;
	st.shared.u64 	[%r309+16], %rd317;
$L__BB11_92:
	bar.sync 	0;
	setp.ne.s32 	%p142, %r5, 0;
	@%p142 bra 	$L__BB11_208;
	setp.lt.s32 	%p143, %r4, 33;
	mov.f64 	%fd316, %fd351;
	mov.u64 	%rd282, %rd317;
	@%p143 bra 	$L__BB11_97;
	ld.shared.f64 	%fd117, [_ZN6thrust24THRUST_300001_SM_1000_NS8cuda_cub4core6detail5shmemE+24];
	ld.shared.u64 	%rd78, [_ZN6thrust24THRUST_300001_SM_1000_NS8cuda_cub4core6detail5shmemE+32];
	abs.f64 	%fd118, %fd351;
	abs.f64 	%fd119, %fd117;
	setp.lt.f64 	%p144, %fd118, %fd119;
	mov.f64 	%fd316, %fd117;
	mov.u64 	%rd282, %rd78;
	@%p144 bra 	$L__BB11_97;
	setp.lt.f64 	%p145, %fd119, %fd118;
	mov.f64 	%fd316, %fd351;
	mov.u64 	%rd282, %rd317;
	@%p145 bra 	$L__BB11_97;
	setp.lt.s64 	%p146, %rd317, %rd78;
	selp.f64 	%fd316, %fd351, %fd117, %p146;
	min.s64 	%rd282, %rd317, %rd78;
$L__BB11_97:
	setp.lt.s32 	%p147, %r4, 65;
	mov.f64 	%fd317, %fd316;
	mov.u64 	%rd283, %rd282;
	@%p147 bra 	$L__BB11_101;
	ld.shared.f64 	%fd122, [_ZN6thrust24THRUST_300001_SM_1000_NS8cuda_cub4core6detail5shmemE+40];
	ld.shared.u64 	%rd81, [_ZN6thrust24THRUST_300001_SM_1000_NS8cuda_cub4core6detail5shmemE+48];
	abs.f64 	%fd123, %fd316;
	abs.f64 	%fd124, %fd122;
	setp.lt.f64 	%p148, %fd123, %fd124;
	mov.f64 	%fd317, %fd122;
	mov.u64 	%rd283, %rd81;
	@%p148 bra 	$L__BB11_101;
	setp.lt.f64 	%p149, %fd124, %fd123;
	mov.f64 	%fd317, %fd316;
	mov.u64 	%rd283, %rd282;
	@%p149 bra 	$L__BB11_101;
	setp.lt.s64 	%p150, %rd282, %rd81;
	selp.f64 	%fd317, %fd316, %fd122, %p150;
	min.s64 	%rd283, %rd282, %rd81;
$L__BB11_101:
	setp.lt.s32 	%p151, %r4, 97;
	mov.f64 	%fd318, %fd317;
	mov.u64 	%rd284, %rd283;
	@%p151 bra 	$L__BB11_105;
	ld.shared.f64 	%fd127, [_ZN6thrust24THRUST_300001_SM_1000_NS8cuda_cub4core6detail5shmemE+56];
	ld.shared.u64 	%rd84, [_ZN6thrust24THRUST_300001_SM_1000_NS8cuda_cub4core6detail5shmemE+64];
	abs.f64 	%fd128, %fd317;
	abs.f64 	%fd129, %fd127;
	setp.lt.f64 	%p152, %fd128, %fd129;
	mov.f64 	%fd318, %fd127;
	mov.u64 	%rd284, %rd84;
	@%p152 bra 	$L__BB11_105;
	setp.lt.f64 	%p153, %fd129, %fd128;
	mov.f64 	%fd318, %fd317;
	mov.u64 	%rd284, %rd283;
	@%p153 bra 	$L__BB11_105;
	setp.lt.s64 	%p154, %rd283, %rd84;
	selp.f64 	%fd318, %fd317, %fd127, %p154;
	min.s64 	%rd284, %rd283, %rd84;
$L__BB11_105:
	setp.lt.s32 	%p155, %r4, 129;
	mov.f64 	%fd319, %fd318;
	mov.u64 	%rd285, %rd284;
	@%p155 bra 	$L__BB11_109;
	ld.shared.f64 	%fd132, [_ZN6thrust24THRUST_300001_SM_1000_NS8cuda_cub4core6detail5shmemE+72];
	ld.shared.u64 	%rd87, [_ZN6thrust24THRUST_300001_SM_1000_NS8cuda_cub4core6detail5shmemE+80];
	abs.f64 	%fd133, %fd318;
	abs.f64 	%fd134, %fd132;
	setp.lt.f64 	%p156, %fd133, %fd134;
	mov.f64 	%fd319, %fd132;
	mov.u64 	%rd285, %rd87;
	@%p156 bra 	$L__BB11_109;
	setp.lt.f64 	%p157, %fd134, %fd133;
	mov.f64 	%fd319, %fd318;
	mov.u64 	%rd285, %rd284;
	@%p157 bra 	$L__BB11_109;
	setp.lt.s64 	%p158, %rd284, %rd87;
	selp.f64 	%fd319, %fd318, %fd132, %p158;
	min.s64 	%rd285, %rd284, %rd87;
$L__BB11_109:
	setp.lt.s32 	%p159, %r4, 161;
	mov.f64 	%fd320, %fd319;
	mov.u64 	%rd286, %rd285;
	@%p159 bra 	$L__BB11_113;
	ld.shared.f64 	%fd137, [_ZN6thrust24THRUST_300001_SM_1000_NS8cuda_cub4core6detail5shmemE+88];
	ld.shared.u64 	%rd90, [_ZN6thrust24THRUST_300001_SM_1000_NS8cuda_cub4core6detail5shmemE+96];
	abs.f64 	%fd138, %fd319;
	abs.f64 	%fd139, %fd137;
	setp.lt.f64 	%p160, %fd138, %fd139;
	mov.f64 	%fd320, %fd137;
	mov.u64 	%rd286, %rd90;
	@%p160 bra 	$L__BB11_113;
	setp.lt.f64 	%p161, %fd139, %fd138;
	mov.f64 	%fd320, %fd319;
	mov.u64 	%rd286, %rd285;
	@%p161 bra 	$L__BB11_113;
	setp.lt.s64 	%p162, %rd285, %rd90;
	selp.f64 	%fd320, %fd319, %fd137, %p162;
	min.s64 	%rd286, %rd285, %rd90;
$L__BB11_113:
	setp.lt.s32 	%p163, %r4, 193;
	mov.f64 	%fd321, %fd320;
	mov.u64 	%rd287, %rd286;
	@%p163 bra 	$L__BB11_117;
	ld.shared.f64 	%fd142, [_ZN6thrust24THRUST_300001_SM_1000_NS8cuda_cub4core6detail5shmemE+104];
	ld.shared.u64 	%rd93, [_ZN6thrust24THRUST_300001_SM_1000_NS8cuda_cub4core6detail5shmemE+112];
	abs.f64 	%fd143, %fd320;
	abs.f64 	%fd144, %fd142;
	setp.lt.f64 	%p164, %fd143, %fd144;
	mov.f64 	%fd321, %fd142;
	mov.u64 	%rd287, %rd93;
	@%p164 bra 	$L__BB11_117;
	setp.lt.f64 	%p165, %fd144, %fd143;
	mov.f64 	%fd321, %fd320;
	mov.u64 	%rd287, %rd286;
	@%p165 bra 	$L__BB11_117;
	setp.lt.s64 	%p166, %rd286, %rd93;
	selp.f64 	%fd321, %fd320, %fd142, %p166;
	min.s64 	%rd287, %rd286, %rd93;
$L__BB11_117:
	setp.lt.s32 	%p167, %r4, 225;
	mov.u64 	%rd317, %rd287;
	mov.f64 	%fd351, %fd321;
	@%p167 bra 	$L__BB11_208;
	ld.shared.f64 	%fd147, [_ZN6thrust24THRUST_300001_SM_1000_NS8cuda_cub4core6detail5shmemE+120];
	ld.shared.u64 	%rd96, [_ZN6thrust24THRUST_300001_SM_1000_NS8cuda_cub4core6detail5shmemE+128];
	abs.f64 	%fd148, %fd321;
	abs.f64 	%fd149, %fd147;
	setp.lt.f64 	%p168, %fd148, %fd149;
	mov.u64 	%rd317, %rd96;
	mov.f64 	%fd351, %fd147;
	@%p168 bra 	$L__BB11_208;
	setp.lt.f64 	%p169, %fd149, %fd148;
	mov.u64 	%rd317, %rd287;
	mov.f64 	%fd351, %fd321;
	@%p169 bra 	$L__BB11_208;
	setp.lt.s64 	%p170, %rd287, %rd96;
	selp.f64 	%fd351, %fd321, %fd147, %p170;
	min.s64 	%rd317, %rd287, %rd96;
	bra.uni 	$L__BB11_208;
$L__BB11_121:
	mov.u32 	%r35, %tid.x;
	cvt.s64.s32 	%rd183, %r2;
	add.s64 	%rd98, %rd3, %rd183;
	cvt.u64.u32 	%rd99, %r35;
	add.s64 	%rd184, %rd99, %rd183;
	shl.b64 	%rd185, %rd184, 3;
	add.s64 	%rd186, %rd2, %rd185;
	ld.global.f64 	%fd274, [%rd186];
	add.s32 	%r69, %r35, 256;
	cvt.u64.u32 	%rd187, %r69;
	ld.global.f64 	%fd275, [%rd186+2048];
	add.s32 	%r70, %r35, 512;
	cvt.u64.u32 	%rd188, %r70;
	ld.global.f64 	%fd276, [%rd186+4096];
	add.s32 	%r71, %r35, 768;
	cvt.u64.u32 	%rd189, %r71;
	ld.global.f64 	%fd277, [%rd186+6144];
	or.b32  	%r72, %r35, 1024;
	cvt.u64.u32 	%rd100, %r72;
	add.s64 	%rd305, %rd98, %rd100;
	ld.global.f64 	%fd339, [%rd186+8192];
	abs.f64 	%fd278, %fd274;
	abs.f64 	%fd279, %fd275;
	setp.geu.f64 	%p2, %fd278, %fd279;
	selp.f64 	%fd280, %fd274, %fd275, %p2;
	selp.b64 	%rd190, %rd99, %rd187, %p2;
	abs.f64 	%fd281, %fd280;
	abs.f64 	%fd282, %fd276;
	setp.geu.f64 	%p3, %fd281, %fd282;
	selp.f64 	%fd283, %fd280, %fd276, %p3;
	selp.b64 	%rd191, %rd190, %rd188, %p3;
	abs.f64 	%fd284, %fd283;
	abs.f64 	%fd285, %fd277;
	setp.geu.f64 	%p4, %fd284, %fd285;
	selp.f64 	%fd152, %fd283, %fd277, %p4;
	selp.b64 	%rd102, %rd191, %rd189, %p4;
	abs.f64 	%fd153, %fd152;
	abs.f64 	%fd154, %fd339;
	setp.lt.f64 	%p5, %fd153, %fd154;
	@%p5 bra 	$L__BB11_123;
	setp.lt.f64 	%p6, %fd154, %fd153;
	setp.lt.u64 	%p7, %rd102, %rd100;
	or.pred  	%p8, %p6, %p7;
	selp.f64 	%fd339, %fd152, %fd339, %p8;
	add.s64 	%rd194, %rd98, %rd102;
	selp.b64 	%rd305, %rd194, %rd305, %p8;
$L__BB11_123:
	setp.le.s32 	%p9, %r66, %r3;
	@%p9 bra 	$L__BB11_164;
	setp.ne.s32 	%p10, %r35, 0;
	@%p10 bra 	$L__BB11_126;
	atom.global.add.u32 	%r73, [%rd1+4], 1280;
	add.s32 	%r74, %r73, %r3;
	st.shared.u32 	[_ZN6thrust24THRUST_300001_SM_1000_NS8cuda_cub4core6detail5shmemE+152], %r74;
$L__BB11_126:
	bar.sync 	0;
	ld.shared.u32 	%r427, [_ZN6thrust24THRUST_300001_SM_1000_NS8cuda_cub4core6detail5shmemE+152];
	add.s32 	%r75, %r427, 1280;
	setp.gt.s32 	%p11, %r75, %r66;
	@%p11 bra 	$L__BB11_141;
	mov.f64 	%fd323, %fd339;
	mov.u64 	%rd289, %rd305;
$L__BB11_128:
	cvt.s64.s32 	%rd195, %r427;
	add.s64 	%rd196, %rd99, %rd195;
	shl.b64 	%rd197, %rd196, 3;
	add.s64 	%rd198, %rd2, %rd197;
	add.s64 	%rd290, %rd196, %rd3;
	ld.global.f64 	%fd324, [%rd198];
	add.s64 	%rd291, %rd290, 256;
	ld.global.f64 	%fd325, [%rd198+2048];
	add.s64 	%rd292, %rd290, 512;
	ld.global.f64 	%fd326, [%rd198+4096];
	add.s64 	%rd293, %rd290, 768;
	ld.global.f64 	%fd327, [%rd198+6144];
	add.s64 	%rd305, %rd290, 1024;
	ld.global.f64 	%fd339, [%rd198+8192];
	abs.f64 	%fd163, %fd323;
	abs.f64 	%fd164, %fd324;
	setp.lt.f64 	%p12, %fd163, %fd164;
	@%p12 bra 	$L__BB11_130;
	setp.lt.f64 	%p13, %fd164, %fd163;
	setp.lt.s64 	%p14, %rd289, %rd290;
	or.pred  	%p15, %p13, %p14;
	selp.f64 	%fd324, %fd323, %fd324, %p15;
	selp.b64 	%rd290, %rd289, %rd290, %p15;
$L__BB11_130:
	abs.f64 	%fd167, %fd324;
	abs.f64 	%fd168, %fd325;
	setp.lt.f64 	%p16, %fd167, %fd168;
	@%p16 bra 	$L__BB11_132;
	setp.lt.f64 	%p17, %fd168, %fd167;
	setp.lt.s64 	%p18, %rd290, %rd291;
	or.pred  	%p19, %p17, %p18;
	selp.f64 	%fd325, %fd324, %fd325, %p19;
	selp.b64 	%rd291, %rd290, %rd291, %p19;
$L__BB11_132:
	abs.f64 	%fd171, %fd325;
	abs.f64 	%fd172, %fd326;
	setp.lt.f64 	%p20, %fd171, %fd172;
	@%p20 bra 	$L__BB11_134;
	setp.lt.f64 	%p21, %fd172, %fd171;
	setp.lt.s64 	%p22, %rd291, %rd292;
	or.pred  	%p23, %p21, %p22;
	selp.f64 	%fd326, %fd325, %fd326, %p23;
	selp.b64 	%rd292, %rd291, %rd292, %p23;
$L__BB11_134:
	abs.f64 	%fd175, %fd326;
	abs.f64 	%fd176, %fd327;
	setp.lt.f64 	%p24, %fd175, %fd176;
	@%p24 bra 	$L__BB11_136;
	setp.lt.f64 	%p25, %fd176, %fd175;
	setp.lt.s64 	%p26, %rd292, %rd293;
	or.pred  	%p27, %p25, %p26;
	selp.f64 	%fd327, %fd326, %fd327, %p27;
	selp.b64 	%rd293, %rd292, %rd293, %p27;
$L__BB11_136:
	abs.f64 	%fd179, %fd327;
	abs.f64 	%fd180, %fd339;
	setp.lt.f64 	%p28, %fd179, %fd180;
	@%p28 bra 	$L__BB11_138;
	setp.lt.f64 	%p29, %fd180, %fd179;
	setp.lt.s64 	%p30, %rd293, %rd305;
	or.pred  	%p31, %p29, %p30;
	selp.f64 	%fd339, %fd327, %fd339, %p31;
	selp.b64 	%rd305, %rd293, %rd305, %p31;
$L__BB11_138:
	setp.ne.s32 	%p32, %r35, 0;
	bar.sync 	0;
	@%p32 bra 	$L__BB11_140;
	atom.global.add.u32 	%r76, [%rd1+4], 1280;
	add.s32 	%r77, %r76, %r3;
	st.shared.u32 	[_ZN6thrust24THRUST_300001_SM_1000_NS8cuda_cub4core6detail5shmemE+152], %r77;
$L__BB11_140:
	bar.sync 	0;
	ld.shared.u32 	%r427, [_ZN6thrust24THRUST_300001_SM_1000_NS8cuda_cub4core6detail5shmemE+152];
	add.s32 	%r78, %r427, 1280;
	setp.le.s32 	%p33, %r78, %r66;
	mov.f64 	%fd323, %fd339;
	mov.u64 	%rd289, %rd305;
	@%p33 bra 	$L__BB11_128;
$L__BB11_141:
	setp.le.s32 	%p34, %r66, %r427;
	@%p34 bra 	$L__BB11_164;
	sub.s32 	%r40, %r66, %r427;
	setp.ge.s32 	%p35, %r35, %r40;
	@%p35 bra 	$L__BB11_164;
	not.b32 	%r79, %r35;
	add.s32 	%r80, %r66, %r79;
	sub.s32 	%r41, %r80, %r427;
	and.b32  	%r81, %r41, 768;
	setp.eq.s32 	%p36, %r81, 768;
	mov.u32 	%r431, %r35;
	@%p36 bra 	$L__BB11_149;
	add.s32 	%r429, %r35, %r427;
	shr.u32 	%r82, %r41, 8;
	add.s32 	%r83, %r82, 1;
	and.b32  	%r84, %r83, 3;
	neg.s32 	%r428, %r84;
	mov.u32 	%r431, %r35;
$L__BB11_145:
	.pragma "nounroll";
	mov.u64 	%rd122, %rd305;
	mov.f64 	%fd184, %fd339;
	cvt.s64.s32 	%rd200, %r429;
	add.s64 	%rd123, %rd3, %rd200;
	mul.wide.s32 	%rd201, %r429, 8;
	add.s64 	%rd202, %rd2, %rd201;
	ld.global.f64 	%fd185, [%rd202];
	abs.f64 	%fd186, %fd184;
	abs.f64 	%fd187, %fd185;
	setp.lt.f64 	%p37, %fd186, %fd187;
	mov.f64 	%fd339, %fd185;
	mov.u64 	%rd305, %rd123;
	@%p37 bra 	$L__BB11_148;
	setp.lt.f64 	%p38, %fd187, %fd186;
	mov.f64 	%fd339, %fd184;
	mov.u64 	%rd305, %rd122;
	@%p38 bra 	$L__BB11_148;
	setp.lt.s64 	%p39, %rd122, %rd123;
	selp.f64 	%fd339, %fd184, %fd185, %p39;
	min.s64 	%rd305, %rd122, %rd123;
$L__BB11_148:
	add.s32 	%r431, %r431, 256;
	add.s32 	%r429, %r429, 256;
	add.s32 	%r428, %r428, 1;
	setp.ne.s32 	%p40, %r428, 0;
	@%p40 bra 	$L__BB11_145;
$L__BB11_149:
	setp.lt.u32 	%p41, %r41, 768;
	@%p41 bra 	$L__BB11_164;
	add.s32 	%r432, %r431, %r427;
	add.s32 	%r435, %r432, 256;
	add.s32 	%r434, %r432, 512;
	add.s32 	%r433, %r432, 768;
	add.s64 	%rd128, %rd2, 4096;
$L__BB11_151:
	cvt.s64.s32 	%rd203, %r435;
	add.s64 	%rd130, %rd3, %rd203;
	cvt.s64.s32 	%rd204, %r434;
	add.s64 	%rd131, %rd3, %rd204;
	cvt.s64.s32 	%rd205, %r433;
	add.s64 	%rd132, %rd3, %rd205;
	cvt.s64.s32 	%rd206, %r432;
	mul.wide.s32 	%rd207, %r432, 8;
	add.s64 	%rd133, %rd128, %rd207;
	add.s64 	%rd134, %rd3, %rd206;
	ld.global.f64 	%fd193, [%rd133+-4096];
	abs.f64 	%fd194, %fd339;
	abs.f64 	%fd195, %fd193;
	setp.lt.f64 	%p42, %fd194, %fd195;
	mov.f64 	%fd335, %fd193;
	mov.u64 	%rd301, %rd134;
	@%p42 bra 	$L__BB11_154;
	setp.lt.f64 	%p43, %fd195, %fd194;
	mov.f64 	%fd335, %fd339;
	mov.u64 	%rd301, %rd305;
	@%p43 bra 	$L__BB11_154;
	setp.lt.s64 	%p44, %rd305, %rd134;
	selp.f64 	%fd335, %fd339, %fd193, %p44;
	min.s64 	%rd301, %rd305, %rd134;
$L__BB11_154:
	ld.global.f64 	%fd198, [%rd133+-2048];
	abs.f64 	%fd199, %fd335;
	abs.f64 	%fd200, %fd198;
	setp.lt.f64 	%p45, %fd199, %fd200;
	mov.f64 	%fd336, %fd198;
	mov.u64 	%rd302, %rd130;
	@%p45 bra 	$L__BB11_157;
	setp.lt.f64 	%p46, %fd200, %fd199;
	mov.f64 	%fd336, %fd335;
	mov.u64 	%rd302, %rd301;
	@%p46 bra 	$L__BB11_157;
	setp.lt.s64 	%p47, %rd301, %rd130;
	selp.f64 	%fd336, %fd335, %fd198, %p47;
	min.s64 	%rd302, %rd301, %rd130;
$L__BB11_157:
	ld.global.f64 	%fd203, [%rd133];
	abs.f64 	%fd204, %fd336;
	abs.f64 	%fd205, %fd203;
	setp.lt.f64 	%p48, %fd204, %fd205;
	mov.f64 	%fd337, %fd203;
	mov.u64 	%rd303, %rd131;
	@%p48 bra 	$L__BB11_160;
	setp.lt.f64 	%p49, %fd205, %fd204;
	mov.f64 	%fd337, %fd336;
	mov.u64 	%rd303, %rd302;
	@%p49 bra 	$L__BB11_160;
	setp.lt.s64 	%p50, %rd302, %rd131;
	selp.f64 	%fd337, %fd336, %fd203, %p50;
	min.s64 	%rd303, %rd302, %rd131;
$L__BB11_160:
	ld.global.f64 	%fd208, [%rd133+2048];
	abs.f64 	%fd209, %fd337;
	abs.f64 	%fd210, %fd208;
	setp.lt.f64 	%p51, %fd209, %fd210;
	mov.f64 	%fd339, %fd208;
	mov.u64 	%rd305, %rd132;
	@%p51 bra 	$L__BB11_163;
	setp.lt.f64 	%p52, %fd210, %fd209;
	mov.f64 	%fd339, %fd337;
	mov.u64 	%rd305, %rd303;
	@%p52 bra 	$L__BB11_163;
	setp.lt.s64 	%p53, %rd303, %rd132;
	selp.f64 	%fd339, %fd337, %fd208, %p53;
	min.s64 	%rd305, %rd303, %rd132;
$L__BB11_163:
	add.s32 	%r431, %r431, 1024;
	add.s32 	%r435, %r435, 1024;
	add.s32 	%r434, %r434, 1024;
	add.s32 	%r433, %r433, 1024;
	add.s32 	%r432, %r432, 1024;
	setp.lt.s32 	%p54, %r431, %r40;
	@%p54 bra 	$L__BB11_151;
$L__BB11_164:
	// begin inline asm
	mov.u32 %r85, %laneid;
	// end inline asm
	mov.b64 	%rd208, %fd339;
	mov.b64 	{%r87, %r92}, %rd208;
	mov.b32 	%r103, 1;
	mov.b32 	%r104, 31;
	mov.b32 	%r105, -1;
	// begin inline asm
	shfl.sync.down.b32 %r86, %r87, %r103, %r104, %r105;
	// end inline asm
	// begin inline asm
	shfl.sync.down.b32 %r91, %r92, %r103, %r104, %r105;
	// end inline asm
	mov.b64 	%rd209, {%r86, %r91};
	mov.b64 	%fd214, %rd209;
	mov.b64 	{%r97, %r102}, %rd305;
	// begin inline asm
	shfl.sync.down.b32 %r96, %r97, %r103, %r104, %r105;
	// end inline asm
	// begin inline asm
	shfl.sync.down.b32 %r101, %r102, %r103, %r104, %r105;
	// end inline asm
	mov.b64 	%rd144, {%r96, %r101};
	setp.gt.s32 	%p55, %r85, 30;
	mov.f64 	%fd340, %fd339;
	mov.u64 	%rd306, %rd305;
	@%p55 bra 	$L__BB11_168;
	abs.f64 	%fd215, %fd339;
	abs.f64 	%fd216, %fd214;
	setp.lt.f64 	%p56, %fd215, %fd216;
	mov.f64 	%fd340, %fd214;
	mov.u64 	%rd306, %rd144;
	@%p56 bra 	$L__BB11_168;
	setp.lt.f64 	%p57, %fd216, %fd215;
	mov.f64 	%fd340, %fd339;
	mov.u64 	%rd306, %rd305;
	@%p57 bra 	$L__BB11_168;
	setp.lt.s64 	%p58, %rd305, %rd144;
	selp.f64 	%fd340, %fd339, %fd214, %p58;
	min.s64 	%rd306, %rd305, %rd144;
$L__BB11_168:
	mov.b64 	%rd210, %fd340;
	mov.b64 	{%r107, %r112}, %rd210;
	mov.b32 	%r123, 2;
	mov.b32 	%r124, 31;
	mov.b32 	%r125, -1;
	// begin inline asm
	shfl.sync.down.b32 %r106, %r107, %r123, %r124, %r125;
	// end inline asm
	// begin inline asm
	shfl.sync.down.b32 %r111, %r112, %r123, %r124, %r125;
	// end inline asm
	mov.b64 	%rd211, {%r106, %r111};
	mov.b64 	%fd219, %rd211;
	mov.b64 	{%r117, %r122}, %rd306;
	// begin inline asm
	shfl.sync.down.b32 %r116, %r117, %r123, %r124, %r125;
	// end inline asm
	// begin inline asm
	shfl.sync.down.b32 %r121, %r122, %r123, %r124, %r125;
	// end inline asm
	mov.b64 	%rd147, {%r116, %r121};
	setp.gt.s32 	%p59, %r85, 29;
	mov.f64 	%fd341, %fd340;
	mov.u64 	%rd307, %rd306;
	@%p59 bra 	$L__BB11_172;
	abs.f64 	%fd220, %fd340;
	abs.f64 	%fd221, %fd219;
	setp.lt.f64 	%p60, %fd220, %fd221;
	mov.f64 	%fd341, %fd219;
	mov.u64 	%rd307, %rd147;
	@%p60 bra 	$L__BB11_172;
	setp.lt.f64 	%p61, %fd221, %fd220;
	mov.f64 	%fd341, %fd340;
	mov.u64 	%rd307, %rd306;
	@%p61 bra 	$L__BB11_172;
	setp.lt.s64 	%p62, %rd306, %rd147;
	selp.f64 	%fd341, %fd340, %fd219, %p62;
	min.s64 	%rd307, %rd306, %rd147;
$L__BB11_172:
	mov.b64 	%rd212, %fd341;
	mov.b64 	{%r127, %r132}, %rd212;
	mov.b32 	%r143, 4;
	mov.b32 	%r144, 31;
	mov.b32 	%r145, -1;
	// begin inline asm
	shfl.sync.down.b32 %r126, %r127, %r143, %r144, %r145;
	// end inline asm
	// begin inline asm
	shfl.sync.down.b32 %r131, %r132, %r143, %r144, %r145;
	// end inline asm
	mov.b64 	%rd213, {%r126, %r131};
	mov.b64 	%fd224, %rd213;
	mov.b64 	{%r137, %r142}, %rd307;
	// begin inline asm
	shfl.sync.down.b32 %r136, %r137, %r143, %r144, %r145;
	// end inline asm
	// begin inline asm
	shfl.sync.down.b32 %r141, %r142, %r143, %r144, %r145;
	// end inline asm
	mov.b64 	%rd150, {%r136, %r141};
	setp.gt.s32 	%p63, %r85, 27;
	mov.f64 	%fd342, %fd341;
	mov.u64 	%rd308, %rd307;
	@%p63 bra 	$L__BB11_176;
	abs.f64 	%fd225, %fd341;
	abs.f64 	%fd226, %fd224;
	setp.lt.f64 	%p64, %fd225, %fd226;
	mov.f64 	%fd342, %fd224;
	mov.u64 	%rd308, %rd150;
	@%p64 bra 	$L__BB11_176;
	setp.lt.f64 	%p65, %fd226, %fd225;
	mov.f64 	%fd342, %fd341;
	mov.u64 	%rd308, %rd307;
	@%p65 bra 	$L__BB11_176;
	setp.lt.s64 	%p66, %rd307, %rd150;
	selp.f64 	%fd342, %fd341, %fd224, %p66;
	min.s64 	%rd308, %rd307, %rd150;
$L__BB11_176:
	mov.b64 	%rd214, %fd342;
	mov.b64 	{%r147, %r152}, %rd214;
	mov.b32 	%r163, 8;
	mov.b32 	%r164, 31;
	mov.b32 	%r165, -1;
	// begin inline asm
	shfl.sync.down.b32 %r146, %r147, %r163, %r164, %r165;
	// end inline asm
	// begin inline asm
	shfl.sync.down.b32 %r151, %r152, %r163, %r164, %r165;
	// end inline asm
	mov.b64 	%rd215, {%r146, %r151};
	mov.b64 	%fd229, %rd215;
	mov.b64 	{%r157, %r162}, %rd308;
	// begin inline asm
	shfl.sync.down.b32 %r156, %r157, %r163, %r164, %r165;
	// end inline asm
	// begin inline asm
	shfl.sync.down.b32 %r161, %r162, %r163, %r164, %r165;
	// end inline asm
	mov.b64 	%rd153, {%r156, %r161};
	setp.gt.s32 	%p67, %r85, 23;
	mov.f64 	%fd343, %fd342;
	mov.u64 	%rd309, %rd308;
	@%p67 bra 	$L__BB11_180;
	abs.f64 	%fd230, %fd342;
	abs.f64 	%fd231, %fd229;
	setp.lt.f64 	%p68, %fd230, %fd231;
	mov.f64 	%fd343, %fd229;
	mov.u64 	%rd309, %rd153;
	@%p68 bra 	$L__BB11_180;
	setp.lt.f64 	%p69, %fd231, %fd230;
	mov.f64 	%fd343, %fd342;
	mov.u64 	%rd309, %rd308;
	@%p69 bra 	$L__BB11_180;
	setp.lt.s64 	%p70, %rd308, %rd153;
	selp.f64 	%fd343, %fd342, %fd229, %p70;
	min.s64 	%rd309, %rd308, %rd153;
$L__BB11_180:
	mov.b64 	%rd216, %fd343;
	mov.b64 	{%r167, %r172}, %rd216;
	mov.b32 	%r183, 16;
	mov.b32 	%r184, 31;
	mov.b32 	%r185, -1;
	// begin inline asm
	shfl.sync.down.b32 %r166, %r167, %r183, %r184, %r185;
	// end inline asm
	// begin inline asm
	shfl.sync.down.b32 %r171, %r172, %r183, %r184, %r185;
	// end inline asm
	mov.b64 	%rd217, {%r166, %r171};
	mov.b64 	%fd234, %rd217;
	mov.b64 	{%r177, %r182}, %rd309;
	// begin inline asm
	shfl.sync.down.b32 %r176, %r177, %r183, %r184, %r185;
	// end inline asm
	// begin inline asm
	shfl.sync.down.b32 %r181, %r182, %r183, %r184, %r185;
	// end inline asm
	mov.b64 	%rd156, {%r176, %r181};
	setp.gt.s32 	%p71, %r85, 15;
	mov.f64 	%fd351, %fd343;
	mov.u64 	%rd317, %rd309;
	@%p71 bra 	$L__BB11_184;
	abs.f64 	%fd235, %fd343;
	abs.f64 	%fd236, %fd234;
	setp.lt.f64 	%p72, %fd235, %fd236;
	mov.f64 	%fd351, %fd234;
	mov.u64 	%rd317, %rd156;
	@%p72 bra 	$L__BB11_184;
	setp.lt.f64 	%p73, %fd236, %fd235;
	mov.f64 	%fd351, %fd343;
	mov.u64 	%rd317, %rd309;
	@%p73 bra 	$L__BB11_184;
	setp.lt.s64 	%p74, %rd309, %rd156;
	selp.f64 	%fd351, %fd343, %fd234, %p74;
	min.s64 	%rd317, %rd309, %rd156;
$L__BB11_184:
	setp.ne.s32 	%p75, %r85, 0;
	@%p75 bra 	$L__BB11_186;
	shr.u32 	%r186, %r35, 1;
	and.b32  	%r187, %r186, 496;
	mov.u32 	%r188, _ZN6thrust24THRUST_300001_SM_1000_NS8cuda_cub4core6detail5shmemE;
	add.s32 	%r189, %r188, %r187;
	st.shared.f64 	[%r189+8], %fd351;
	st.shared.u64 	[%r189+16], %rd317;
$L__BB11_186:
	bar.sync 	0;
	setp.ne.s32 	%p76, %r35, 0;
	@%p76 bra 	$L__BB11_208;
	ld.shared.f64 	%fd239, [_ZN6thrust24THRUST_300001_SM_1000_NS8cuda_cub4core6detail5shmemE+24];
	ld.shared.u64 	%rd159, [_ZN6thrust24THRUST_300001_SM_1000_NS8cuda_cub4core6detail5shmemE+32];
	abs.f64 	%fd240, %fd351;
	abs.f64 	%fd241, %fd239;
	setp.lt.f64 	%p77, %fd240, %fd241;
	mov.f64 	%fd345, %fd239;
	mov.u64 	%rd311, %rd159;
	@%p77 bra 	$L__BB11_190;
	setp.lt.f64 	%p78, %fd241, %fd240;
	mov.f64 	%fd345, %fd351;
	mov.u64 	%rd311, %rd317;
	@%p78 bra 	$L__BB11_190;
	setp.lt.s64 	%p79, %rd317, %rd159;
	selp.f64 	%fd345, %fd351, %fd239, %p79;
	min.s64 	%rd311, %rd317, %rd159;
$L__BB11_190:
	ld.shared.f64 	%fd244, [_ZN6thrust24THRUST_300001_SM_1000_NS8cuda_cub4core6detail5shmemE+40];
	ld.shared.u64 	%rd162, [_ZN6thrust24THRUST_300001_SM_1000_NS8cuda_cub4core6detail5shmemE+48];
	abs.f64 	%fd245, %fd345;
	abs.f64 	%fd246, %fd244;
	setp.lt.f64 	%p80, %fd245, %fd246;
	mov.f64 	%fd346, %fd244;
	mov.u64 	%rd312, %rd162;
	@%p80 bra 	$L__BB11_193;
	setp.lt.f64 	%p81, %fd246, %fd245;
	mov.f64 	%fd346, %fd345;
	mov.u64 	%rd312, %rd311;
	@%p81 bra 	$L__BB11_193;
	setp.lt.s64 	%p82, %rd311, %rd162;
	selp.f64 	%fd346, %fd345, %fd244, %p82;
	min.s64 	%rd312, %rd311, %rd162;
$L__BB11_193:
	ld.shared.f64 	%fd249, [_ZN6thrust24THRUST_300001_SM_1000_NS8cuda_cub4core6detail5shmemE+56];
	ld.shared.u64 	%rd165, [_ZN6thrust24THRUST_300001_SM_1000_NS8cuda_cub4core6detail5shmemE+64];
	abs.f64 	%fd250, %fd346;
	abs.f64 	%fd251, %fd249;
	setp.lt.f64 	%p83, %fd250, %fd251;
	mov.f64 	%fd347, %fd249;
	mov.u64 	%rd313, %rd165;
	@%p83 bra 	$L__BB11_196;
	setp.lt.f64 	%p84, %fd251, %fd250;
	mov.f64 	%fd347, %fd346;
	mov.u64 	%rd313, %rd312;
	@%p84 bra 	$L__BB11_196;
	setp.lt.s64 	%p85, %rd312, %rd165;
	selp.f64 	%fd347, %fd346, %fd249, %p85;
	min.s64 	%rd313, %rd312, %rd165;
$L__BB11_196:
	ld.shared.f64 	%fd254, [_ZN6thrust24THRUST_300001_SM_1000_NS8cuda_cub4core6detail5shmemE+72];
	ld.shared.u64 	%rd168, [_ZN6thrust24THRUST_300001_SM_1000_NS8cuda_cub4core6detail5shmemE+80];
	abs.f64 	%fd255, %fd347;
	abs.f64 	%fd256, %fd254;
	setp.lt.f64 	%p86, %fd255, %fd256;
	mov.f64 	%fd348, %fd254;
	mov.u64 	%rd314, %rd168;
	@%p86 bra 	$L__BB11_199;
	setp.lt.f64 	%p87, %fd256, %fd255;
	mov.f64 	%fd348, %fd347;
	mov.u64 	%rd314, %rd313;
	@%p87 bra 	$L__BB11_199;
	setp.lt.s64 	%p88, %rd313, %rd168;
	selp.f64 	%fd348, %fd347, %fd254, %p88;
	min.s64 	%rd314, %rd313, %rd168;
$L__BB11_199:
	ld.shared.f64 	%fd259, [_ZN6thrust24THRUST_300001_SM_1000_NS8cuda_cub4core6detail5shmemE+88];
	ld.shared.u64 	%rd171, [_ZN6thrust24THRUST_300001_SM_1000_NS8cuda_cub4core6detail5shmemE+96];
	abs.f64 	%fd260, %fd348;
	abs.f64 	%fd261, %fd259;
	setp.lt.f64 	%p89, %fd260, %fd261;
	mov.f64 	%fd349, %fd259;
	mov.u64 	%rd315, %rd171;
	@%p89 bra 	$L__BB11_202;
	setp.lt.f64 	%p90, %fd261, %fd260;
	mov.f64 	%fd349, %fd348;
	mov.u64 	%rd315, %rd314;
	@%p90 bra 	$L__BB11_202;
	setp.lt.s64 	%p91, %rd314, %rd171;
	selp.f64 	%fd349, %fd348, %fd259, %p91;
	min.s64 	%rd315, %rd314, %rd171;
$L__BB11_202:
	ld.shared.f64 	%fd264, [_ZN6thrust24THRUST_300001_SM_1000_NS8cuda_cub4core6detail5shmemE+104];
	ld.shared.u64 	%rd174, [_ZN6thrust24THRUST_300001_SM_1000_NS8cuda_cub4core6detail5shmemE+112];
	abs.f64 	%fd265, %fd349;
	abs.f64 	%fd266, %fd264;
	setp.lt.f64 	%p92, %fd265, %fd266;
	mov.f64 	%fd350, %fd264;
	mov.u64 	%rd316, %rd174;
	@%p92 bra 	$L__BB11_205;
	setp.lt.f64 	%p93, %fd266, %fd265;
	mov.f64 	%fd350, %fd349;
	mov.u64 	%rd316, %rd315;
	@%p93 bra 	$L__BB11_205;
	setp.lt.s64 	%p94, %rd315, %rd174;
	selp.f64 	%fd350, %fd349, %fd264, %p94;
	min.s64 	%rd316, %rd315, %rd174;
$L__BB11_205:
	ld.shared.f64 	%fd269, [_ZN6thrust24THRUST_300001_SM_1000_NS8cuda_cub4core6detail5shmemE+120];
	ld.shared.u64 	%rd177, [_ZN6thrust24THRUST_300001_SM_1000_NS8cuda_cub4core6detail5shmemE+128];
	abs.f64 	%fd270, %fd350;
	abs.f64 	%fd271, %fd269;
	setp.lt.f64 	%p95, %fd270, %fd271;
	mov.u64 	%rd317, %rd177;
	mov.f64 	%fd351, %fd269;
	@%p95 bra 	$L__BB11_208;
	setp.lt.f64 	%p96, %fd271, %fd270;
	mov.u64 	%rd317, %rd316;
	mov.f64 	%fd351, %fd350;
	@%p96 bra 	$L__BB11_208;
	setp.lt.s64 	%p97, %rd316, %rd177;
	selp.f64 	%fd351, %fd350, %fd269, %p97;
	min.s64 	%rd317, %rd316, %rd177;
$L__BB11_208:
	mov.u32 	%r415, %tid.x;
	setp.ne.s32 	%p214, %r415, 0;
	@%p214 bra 	$L__BB11_210;
	ld.param.u64 	%rd254, [_ZN6thrust24THRUST_300001_SM_1000_NS8cuda_cub4core6detail13_kernel_agentINS1_8__reduce11ReduceAgentINS0_12zip_iteratorIN4cuda3std3__45tupleIJNS0_10device_ptrIdEENS0_17counting_iteratorIlNS0_11use_defaultESF_SF_EEEEEEEPNSB_IJdlEEESJ_iNS1_9__extrema9arg_max_fIdl7AbsLessEEEEJSI_SK_iN3cub18CUB_300001_SM_100013GridEvenShareIiEENSR_9GridQueueIjEESO_EEEvDpT0__param_1];
	cvta.to.global.u64 	%rd251, %rd254;
	mul.wide.u32 	%rd252, %r1, 16;
	add.s64 	%rd253, %rd251, %rd252;
	st.global.f64 	[%rd253], %fd351;
	st.global.u64 	[%rd253+8], %rd317;
$L__BB11_210:
	ret;

}
	// .globl	_ZN6thrust24THRUST_300001_SM_1000_NS8cuda_cub4core6detail13_kernel_agentINS1_8__reduce10DrainAgentIiEEJN3cub18CUB_300001_SM_10009GridQueueIjEEiEEEvDpT0_
.visible .entry _ZN6thrust24THRUST_300001_SM_1000_NS8cuda_cub4core6detail13_kernel_agentINS1_8__reduce10DrainAgentIiEEJN3cub18CUB_300001_SM_10009GridQueueIjEEiEEEvDpT0_(
	.param .align 8 .b8 _ZN6thrust24THRUST_300001_SM_1000_NS8cuda_cub4core6detail13_kernel_agentINS1_8__reduce10DrainAgentIiEEJN3cub18CUB_300001_SM_10009GridQueueIjEEiEEEvDpT0__param_0[8],
	.param .u32 _ZN6thrust24THRUST_300001_SM_1000_NS8cuda_cub4core6detail13_kernel_agentINS1_8__reduce10DrainAgentIiEEJN3cub18CUB_300001_SM_10009GridQueueIjEEiEEEvDpT0__param_1
)
.maxntid 1
{
	.reg .b32 	%r<3>;
	.reg .b64 	%rd<3>;

	ld.param.u64 	%rd1, [_ZN6thrust24THRUST_300001_SM_1000_NS8cuda_cub4core6detail13_kernel_agentINS1_8__reduce10DrainAgentIiEEJN3cub18CUB_300001_SM_10009GridQueueIjEEiEEEvDpT0__param_0];
	ld.param.u32 	%r1, [_ZN6thrust24THRUST_300001_SM_1000_NS8cuda_cub4core6detail13_kernel_agentINS1_8__reduce10DrainAgentIiEEJN3cub18CUB_300001_SM_10009GridQueueIjEEiEEEvDpT0__param_1];
	cvta.to.global.u64 	%rd2, %rd1;
	st.global.u32 	[%rd2], %r1;
	mov.b32 	%r2, 0;
	st.global.u32 	[%rd2+4], %r2;
	ret;

}
	// .globl	_ZN6thrust24THRUST_300001_SM_1000_NS8cuda_cub4core6detail13_kernel_agentINS1_8__reduce11ReduceAgentIPN4cuda3std3__45tupleIJdlEEESC_SB_iNS1_9__extrema9arg_max_fIdl7AbsLessEEEEJSC_SC_iSG_EEEvDpT0_
.visible .entry _ZN6thrust24THRUST_300001_SM_1000_NS8cuda_cub4core6detail13_kernel_agentINS1_8__reduce11ReduceAgentIPN4cuda3std3__45tupleIJdlEEESC_SB_iNS1_9__extrema9arg_max_fIdl7AbsLessEEEEJSC_SC_iSG_EEEvDpT0_(
	.param .u64 .ptr .align 1 _ZN6thrust24THRUST_300001_SM_1000_NS8cuda_cub4core6detail13_kernel_agentINS1_8__reduce11ReduceAgentIPN4cuda3std3__45tupleIJdlEEESC_SB_iNS1_9__extrema9arg_max_fIdl7AbsLessEEEEJSC_SC_iSG_EEEvDpT0__param_0,
	.param .u64 .ptr .align 1 _ZN6thrust24THRUST_300001_SM_1000_NS8cuda_cub4core6detail13_kernel_agentINS1_8__reduce11ReduceAgentIPN4cuda3std3__45tupleIJdlEEESC_SB_iNS1_9__extrema9arg_max_fIdl7AbsLessEEEEJSC_SC_iSG_EEEvDpT0__param_1,
	.param .u32 _ZN6thrust24THRUST_300001_SM_1000_NS8cuda_cub4core6detail13_kernel_agentINS1_8__reduce11ReduceAgentIPN4cuda3std3__45tupleIJdlEEESC_SB_iNS1_9__extrema9arg_max_fIdl7AbsLessEEEEJSC_SC_iSG_EEEvDpT0__param_2,
	.param .align 1 .b8 _ZN6thrust24THRUST_300001_SM_1000_NS8cuda_cub4core6detail13_kernel_agentINS1_8__reduce11ReduceAgentIPN4cuda3std3__45tupleIJdlEEESC_SB_iNS1_9__extrema9arg_max_fIdl7AbsLessEEEEJSC_SC_iSG_EEEvDpT0__param_3[1]
)
.maxntid 256
{
	.reg .pred 	%p<222>;
	.reg .b32 	%r<390>;
	.reg .b64 	%rd<395>;
	.reg .b64 	%fd<358>;

	ld.param.u32 	%r37, [_ZN6thrust24THRUST_300001_SM_1000_NS8cuda_cub4core6detail13_kernel_agentINS1_8__reduce11ReduceAgentIPN4cuda3std3__45tupleIJdlEEESC_SB_iNS1_9__extrema9arg_max_fIdl7AbsLessEEEEJSC_SC_iSG_EEEvDpT0__param_2];
	setp.eq.s32 	%p1, %r37, 0;
	@%p1 bra 	$L__BB13_211;
	setp.gt.s32 	%p2, %r37, 1279;
	@%p2 bra 	$L__BB13_121;
	mov.u32 	%r1, %tid.x;
	setp.ge.s32 	%p105, %r1, %r37;
	mov.f64 	%fd301, 0d0000000000000000;
	mov.b64 	%rd337, 0;
	mov.u32 	%r380, %r1;
	@%p105 bra 	$L__BB13_4;
	ld.param.u64 	%rd323, [_ZN6thrust24THRUST_300001_SM_1000_NS8cuda_cub4core6detail13_kernel_agentINS1_8__reduce11ReduceAgentIPN4cuda3std3__45tupleIJdlEEESC_SB_iNS1_9__extrema9arg_max_fIdl7AbsLessEEEEJSC_SC_iSG_EEEvDpT0__param_0];
	mul.wide.u32 	%rd273, %r1, 16;
	add.s64 	%rd270, %rd323, %rd273;
	// begin inline asm
	ld.global.nc.u64 %rd269, [%rd270];
	// end inline asm
	add.s64 	%rd272, %rd270, 8;
	// begin inline asm
	ld.global.nc.u64 %rd337, [%rd272];
	// end inline asm
	mov.b64 	%fd301, %rd269;
	add.s32 	%r380, %r1, 256;
$L__BB13_4:
	setp.ge.s32 	%p106, %r380, %r37;
	@%p106 bra 	$L__BB13_25;
	not.b32 	%r153, %r380;
	add.s32 	%r4, %r37, %r153;
	and.b32  	%r154, %r4, 768;
	setp.eq.s32 	%p107, %r154, 768;
	@%p107 bra 	$L__BB13_11;
	ld.param.u64 	%rd324, [_ZN6thrust24THRUST_300001_SM_1000_NS8cuda_cub4core6detail13_kernel_agentINS1_8__reduce11ReduceAgentIPN4cuda3std3__45tupleIJdlEEESC_SB_iNS1_9__extrema9arg_max_fIdl7AbsLessEEEEJSC_SC_iSG_EEEvDpT0__param_0];
	mul.wide.u32 	%rd275, %r380, 16;
	add.s64 	%rd328, %rd324, %rd275;
	shr.u32 	%r155, %r4, 8;
	add.s32 	%r156, %r155, 1;
	and.b32  	%r157, %r156, 3;
	neg.s32 	%r378, %r157;
$L__BB13_7:
	.pragma "nounroll";
	mov.u64 	%rd5, %rd337;
	mov.f64 	%fd3, %fd301;
	// begin inline asm
	ld.global.nc.u64 %rd276, [%rd328];
	// end inline asm
	add.s64 	%rd279, %rd328, 8;
	// begin inline asm
	ld.global.nc.u64 %rd278, [%rd279];
	// end inline asm
	mov.b64 	%fd4, %rd276;
	abs.f64 	%fd5, %fd3;
	abs.f64 	%fd6, %fd4;
	setp.lt.f64 	%p108, %fd5, %fd6;
	mov.u64 	%rd337, %rd278;
	mov.f64 	%fd301, %fd4;
	@%p108 bra 	$L__BB13_10;
	setp.lt.f64 	%p109, %fd6, %fd5;
	mov.u64 	%rd337, %rd5;
	mov.f64 	%fd301, %fd3;
	@%p109 bra 	$L__BB13_10;
	setp.lt.s64 	%p110, %rd5, %rd278;
	min.s64 	%rd337, %rd5, %rd278;
	selp.f64 	%fd301, %fd3, %fd4, %p110;
$L__BB13_10:
	add.s32 	%r380, %r380, 256;
	add.s64 	%rd328, %rd328, 4096;
	add.s32 	%r378, %r378, 1;
	setp.ne.s32 	%p111, %r378, 0;
	@%p111 bra 	$L__BB13_7;
$L__BB13_11:
	setp.lt.u32 	%p112, %r4, 768;
	@%p112 bra 	$L__BB13_25;
$L__BB13_12:
	ld.param.u64 	%rd325, [_ZN6thrust24THRUST_300001_SM_1000_NS8cuda_cub4core6detail13_kernel_agentINS1_8__reduce11ReduceAgentIPN4cuda3std3__45tupleIJdlEEESC_SB_iNS1_9__extrema9arg_max_fIdl7AbsLessEEEEJSC_SC_iSG_EEEvDpT0__param_0];
	mul.wide.s32 	%rd284, %r380, 16;
	add.s64 	%rd281, %rd325, %rd284;
	// begin inline asm
	ld.global.nc.u64 %rd280, [%rd281];
	// end inline asm
	add.s64 	%rd283, %rd281, 8;
	// begin inline asm
	ld.global.nc.u64 %rd282, [%rd283];
	// end inline asm
	mov.b64 	%fd12, %rd280;
	abs.f64 	%fd13, %fd301;
	abs.f64 	%fd14, %fd12;
	setp.lt.f64 	%p113, %fd13, %fd14;
	mov.u64 	%rd334, %rd282;
	mov.f64 	%fd298, %fd12;
	@%p113 bra 	$L__BB13_15;
	setp.lt.f64 	%p114, %fd14, %fd13;
	mov.u64 	%rd334, %rd337;
	mov.f64 	%fd298, %fd301;
	@%p114 bra 	$L__BB13_15;
	setp.lt.s64 	%p115, %rd337, %rd282;
	min.s64 	%rd334, %rd337, %rd282;
	selp.f64 	%fd298, %fd301, %fd12, %p115;
$L__BB13_15:
	add.s64 	%rd286, %rd281, 4096;
	// begin inline asm
	ld.global.nc.u64 %rd285, [%rd286];
	// end inline asm
	add.s64 	%rd288, %rd281, 4104;
	// begin inline asm
	ld.global.nc.u64 %rd287, [%rd288];
	// end inline asm
	mov.b64 	%fd17, %rd285;
	abs.f64 	%fd18, %fd298;
	abs.f64 	%fd19, %fd17;
	setp.lt.f64 	%p116, %fd18, %fd19;
	mov.u64 	%rd335, %rd287;
	mov.f64 	%fd299, %fd17;
	@%p116 bra 	$L__BB13_18;
	setp.lt.f64 	%p117, %fd19, %fd18;
	mov.u64 	%rd335, %rd334;
	mov.f64 	%fd299, %fd298;
	@%p117 bra 	$L__BB13_18;
	setp.lt.s64 	%p118, %rd334, %rd287;
	min.s64 	%rd335, %rd334, %rd287;
	selp.f64 	%fd299, %fd298, %fd17, %p118;
$L__BB13_18:
	add.s64 	%rd290, %rd281, 8192;
	// begin inline asm
	ld.global.nc.u64 %rd289, [%rd290];
	// end inline asm
	add.s64 	%rd292, %rd281, 8200;
	// begin inline asm
	ld.global.nc.u64 %rd291, [%rd292];
	// end inline asm
	mov.b64 	%fd22, %rd289;
	abs.f64 	%fd23, %fd299;
	abs.f64 	%fd24, %fd22;
	setp.lt.f64 	%p119, %fd23, %fd24;
	mov.u64 	%rd336, %rd291;
	mov.f64 	%fd300, %fd22;
	@%p119 bra 	$L__BB13_21;
	setp.lt.f64 	%p120, %fd24, %fd23;
	mov.u64 	%rd336, %rd335;
	mov.f64 	%fd300, %fd299;
	@%p120 bra 	$L__BB13_21;
	setp.lt.s64 	%p121, %rd335, %rd291;
	min.s64 	%rd336, %rd335, %rd291;
	selp.f64 	%fd300, %fd299, %fd22, %p121;
$L__BB13_21:
	add.s64 	%rd294, %rd281, 12288;
	// begin inline asm
	ld.global.nc.u64 %rd293, [%rd294];
	// end inline asm
	add.s64 	%rd296, %rd281, 12296;
	// begin inline asm
	ld.global.nc.u64 %rd295, [%rd296];
	// end inline asm
	mov.b64 	%fd27, %rd293;
	abs.f64 	%fd28, %fd300;
	abs.f64 	%fd29, %fd27;
	setp.lt.f64 	%p122, %fd28, %fd29;
	mov.u64 	%rd337, %rd295;
	mov.f64 	%fd301, %fd27;
	@%p122 bra 	$L__BB13_24;
	setp.lt.f64 	%p123, %fd29, %fd28;
	mov.u64 	%rd337, %rd336;
	mov.f64 	%fd301, %fd300;
	@%p123 bra 	$L__BB13_24;
	setp.lt.s64 	%p124, %rd336, %rd295;
	min.s64 	%rd337, %rd336, %rd295;
	selp.f64 	%fd301, %fd300, %fd27, %p124;
$L__BB13_24:
	add.s32 	%r380, %r380, 1024;
	setp.lt.s32 	%p125, %r380, %r37;
	@%p125 bra 	$L__BB13_12;
$L__BB13_25:
	setp.lt.s32 	%p126, %r37, 256;
	@%p126 bra 	$L__BB13_70;
	// begin inline asm
	mov.u32 %r271, %laneid;
	// end inline asm
	mov.b64 	%rd307, %fd301;
	mov.b64 	{%r273, %r278}, %rd307;
	mov.b32 	%r289, 1;
	mov.b32 	%r290, 31;
	mov.b32 	%r291, -1;
	// begin inline asm
	shfl.sync.down.b32 %r272, %r273, %r289, %r290, %r291;
	// end inline asm
	// begin inline asm
	shfl.sync.down.b32 %r277, %r278, %r289, %r290, %r291;
	// end inline asm
	mov.b64 	%rd308, {%r272, %r277};
	mov.b64 	%fd33, %rd308;
	mov.b64 	{%r283, %r288}, %rd337;
	// begin inline asm
	shfl.sync.down.b32 %r282, %r283, %r289, %r290, %r291;
	// end inline asm
	// begin inline asm
	shfl.sync.down.b32 %r287, %r288, %r289, %r290, %r291;
	// end inline asm
	mov.b64 	%rd27, {%r282, %r287};
	setp.gt.s32 	%p178, %r271, 30;
	mov.u64 	%rd339, %rd337;
	mov.f64 	%fd303, %fd301;
	@%p178 bra 	$L__BB13_30;
	abs.f64 	%fd34, %fd301;
	abs.f64 	%fd35, %fd33;
	setp.lt.f64 	%p179, %fd34, %fd35;
	mov.u64 	%rd339, %rd27;
	mov.f64 	%fd303, %fd33;
	@%p179 bra 	$L__BB13_30;
	setp.lt.f64 	%p180, %fd35, %fd34;
	mov.u64 	%rd339, %rd337;
	mov.f64 	%fd303, %fd301;
	@%p180 bra 	$L__BB13_30;
	setp.lt.s64 	%p181, %rd337, %rd27;
	min.s64 	%rd339, %rd337, %rd27;
	selp.f64 	%fd303, %fd301, %fd33, %p181;
$L__BB13_30:
	mov.b64 	%rd309, %fd303;
	mov.b64 	{%r293, %r298}, %rd309;
	mov.b32 	%r309, 2;
	mov.b32 	%r310, 31;
	mov.b32 	%r311, -1;
	// begin inline asm
	shfl.sync.down.b32 %r292, %r293, %r309, %r310, %r311;
	// end inline asm
	// begin inline asm
	shfl.sync.down.b32 %r297, %r298, %r309, %r310, %r311;
	// end inline asm
	mov.b64 	%rd310, {%r292, %r297};
	mov.b64 	%fd38, %rd310;
	mov.b64 	{%r303, %r308}, %rd339;
	// begin inline asm
	shfl.sync.down.b32 %r302, %r303, %r309, %r310, %r311;
	// end inline asm
	// begin inline asm
	shfl.sync.down.b32 %r307, %r308, %r309, %r310, %r311;
	// end inline asm
	mov.b64 	%rd30, {%r302, %r307};
	setp.gt.s32 	%p182, %r271, 29;
	mov.u64 	%rd340, %rd339;
	mov.f64 	%fd304, %fd303;
	@%p182 bra 	$L__BB13_34;
	abs.f64 	%fd39, %fd303;
	abs.f64 	%fd40, %fd38;
	setp.lt.f64 	%p183, %fd39, %fd40;
	mov.u64 	%rd340, %rd30;
	mov.f64 	%fd304, %fd38;
	@%p183 bra 	$L__BB13_34;
	setp.lt.f64 	%p184, %fd40, %fd39;
	mov.u64 	%rd340, %rd339;
	mov.f64 	%fd304, %fd303;
	@%p184 bra 	$L__BB13_34;
	setp.lt.s64 	%p185, %rd339, %rd30;
	min.s64 	%rd340, %rd339, %rd30;
	selp.f64 	%fd304, %fd303, %fd38, %p185;
$L__BB13_34:
	mov.b64 	%rd311, %fd304;
	mov.b64 	{%r313, %r318}, %rd311;
	mov.b32 	%r329, 4;
	mov.b32 	%r330, 31;
	mov.b32 	%r331, -1;
	// begin inline asm
	shfl.sync.down.b32 %r312, %r313, %r329, %r330, %r331;
	// end inline asm
	// begin inline asm
	shfl.sync.down.b32 %r317, %r318, %r329, %r330, %r331;
	// end inline asm
	mov.b64 	%rd312, {%r312, %r317};
	mov.b64 	%fd43, %rd312;
	mov.b64 	{%r323, %r328}, %rd340;
	// begin inline asm
	shfl.sync.down.b32 %r322, %r323, %r329, %r330, %r331;
	// end inline asm
	// begin inline asm
	shfl.sync.down.b32 %r327, %r328, %r329, %r330, %r331;
	// end inline asm
	mov.b64 	%rd33, {%r322, %r327};
	setp.gt.s32 	%p186, %r271, 27;
	mov.u64 	%rd341, %rd340;
	mov.f64 	%fd305, %fd304;
	@%p186 bra 	$L__BB13_38;
	abs.f64 	%fd44, %fd304;
	abs.f64 	%fd45, %fd43;
	setp.lt.f64 	%p187, %fd44, %fd45;
	mov.u64 	%rd341, %rd33;
	mov.f64 	%fd305, %fd43;
	@%p187 bra 	$L__BB13_38;
	setp.lt.f64 	%p188, %fd45, %fd44;
	mov.u64 	%rd341, %rd340;
	mov.f64 	%fd305, %fd304;
	@%p188 bra 	$L__BB13_38;
	setp.lt.s64 	%p189, %rd340, %rd33;
	min.s64 	%rd341, %rd340, %rd33;
	selp.f64 	%fd305, %fd304, %fd43, %p189;
$L__BB13_38:
	mov.b64 	%rd313, %fd305;
	mov.b64 	{%r333, %r338}, %rd313;
	mov.b32 	%r349, 8;
	mov.b32 	%r350, 31;
	mov.b32 	%r351, -1;
	// begin inline asm
	shfl.sync.down.b32 %r332, %r333, %r349, %r350, %r351;
	// end inline asm
	// begin inline asm
	shfl.sync.down.b32 %r337, %r338, %r349, %r350, %r351;
	// end inline asm
	mov.b64 	%rd314, {%r332, %r337};
	mov.b64 	%fd48, %rd314;
	mov.b64 	{%r343, %r348}, %rd341;
	// begin inline asm
	shfl.sync.down.b32 %r342, %r343, %r349, %r350, %r351;
	// end inline asm
	// begin inline asm
	shfl.sync.down.b32 %r347, %r348, %r349, %r350, %r351;
	// end inline asm
	mov.b64 	%rd36, {%r342, %r347};
	setp.gt.s32 	%p190, %r271, 23;
	mov.u64 	%rd342, %rd341;
	mov.f64 	%fd306, %fd305;
	@%p190 bra 	$L__BB13_42;
	abs.f64 	%fd49, %fd305;
	abs.f64 	%fd50, %fd48;
	setp.lt.f64 	%p191, %fd49, %fd50;
	mov.u64 	%rd342, %rd36;
	mov.f64 	%fd306, %fd48;
	@%p191 bra 	$L__BB13_42;
	setp.lt.f64 	%p192, %fd50, %fd49;
	mov.u64 	%rd342, %rd341;
	mov.f64 	%fd306, %fd305;
	@%p192 bra 	$L__BB13_42;
	setp.lt.s64 	%p193, %rd341, %rd36;
	min.s64 	%rd342, %rd341, %rd36;
	selp.f64 	%fd306, %fd305, %fd48, %p193;
$L__BB13_42:
	mov.b64 	%rd315, %fd306;
	mov.b64 	{%r353, %r358}, %rd315;
	mov.b32 	%r369, 16;
	mov.b32 	%r370, 31;
	mov.b32 	%r371, -1;
	// begin inline asm
	shfl.sync.down.b32 %r352, %r353, %r369, %r370, %r371;
	// end inline asm
	// begin inline asm
	shfl.sync.down.b32 %r357, %r358, %r369, %r370, %r371;
	// end inline asm
	mov.b64 	%rd316, {%r352, %r357};
	mov.b64 	%fd53, %rd316;
	mov.b64 	{%r363, %r368}, %rd342;
	// begin inline asm
	shfl.sync.down.b32 %r362, %r363, %r369, %r370, %r371;
	// end inline asm
	// begin inline asm
	shfl.sync.down.b32 %r367, %r368, %r369, %r370, %r371;
	// end inline asm
	mov.b64 	%rd39, {%r362, %r367};
	setp.gt.s32 	%p194, %r271, 15;
	mov.u64 	%rd394, %rd342;
	mov.f64 	%fd357, %fd306;
	@%p194 bra 	$L__BB13_46;
	abs.f64 	%fd54, %fd306;
	abs.f64 	%fd55, %fd53;
	setp.lt.f64 	%p195, %fd54, %fd55;
	mov.u64 	%rd394, %rd39;
	mov.f64 	%fd357, %fd53;
	@%p195 bra 	$L__BB13_46;
	setp.lt.f64 	%p196, %fd55, %fd54;
	mov.u64 	%rd394, %rd342;
	mov.f64 	%fd357, %fd306;
	@%p196 bra 	$L__BB13_46;
	setp.lt.s64 	%p197, %rd342, %rd39;
	min.s64 	%rd394, %rd342, %rd39;
	selp.f64 	%fd357, %fd306, %fd53, %p197;
$L__BB13_46:
	setp.ne.s32 	%p198, %r271, 0;
	@%p198 bra 	$L__BB13_48;
	shr.u32 	%r372, %r1, 1;
	and.b32  	%r373, %r372, 496;
	mov.u32 	%r374, _ZN6thrust24THRUST_300001_SM_1000_NS8cuda_cub4core6detail5shmemE;
	add.s32 	%r375, %r374, %r373;
	st.shared.f64 	[%r375+8], %fd357;
	st.shared.u64 	[%r375+16], %rd394;
$L__BB13_48:
	bar.sync 	0;
	setp.ne.s32 	%p199, %r1, 0;
	@%p199 bra 	$L__BB13_209;
	ld.shared.f64 	%fd58, [_ZN6thrust24THRUST_300001_SM_1000_NS8cuda_cub4core6detail5shmemE+24];
	ld.shared.u64 	%rd42, [_ZN6thrust24THRUST_300001_SM_1000_NS8cuda_cub4core6detail5shmemE+32];
	abs.f64 	%fd59, %fd357;
	abs.f64 	%fd60, %fd58;
	setp.lt.f64 	%p200, %fd59, %fd60;
	mov.u64 	%rd344, %rd42;
	mov.f64 	%fd308, %fd58;
	@%p200 bra 	$L__BB13_52;
	setp.lt.f64 	%p201, %fd60, %fd59;
	mov.u64 	%rd344, %rd394;
	mov.f64 	%fd308, %fd357;
	@%p201 bra 	$L__BB13_52;
	setp.lt.s64 	%p202, %rd394, %rd42;
	min.s64 	%rd344, %rd394, %rd42;
	selp.f64 	%fd308, %fd357, %fd58, %p202;
$L__BB13_52:
	ld.shared.f64 	%fd63, [_ZN6thrust24THRUST_300001_SM_1000_NS8cuda_cub4core6detail5shmemE+40];
	ld.shared.u64 	%rd45, [_ZN6thrust24THRUST_300001_SM_1000_NS8cuda_cub4core6detail5shmemE+48];
	abs.f64 	%fd64, %fd308;
	abs.f64 	%fd65, %fd63;
	setp.lt.f64 	%p203, %fd64, %fd65;
	mov.u64 	%rd345, %rd45;
	mov.f64 	%fd309, %fd63;
	@%p203 bra 	$L__BB13_55;
	setp.lt.f64 	%p204, %fd65, %fd64;
	mov.u64 	%rd345, %rd344;
	mov.f64 	%fd309, %fd308;
	@%p204 bra 	$L__BB13_55;
	setp.lt.s64 	%p205, %rd344, %rd45;
	min.s64 	%rd345, %rd344, %rd45;
	selp.f64 	%fd309, %fd308, %fd63, %p205;
$L__BB13_55:
	ld.shared.f64 	%fd68, [_ZN6thrust24THRUST_300001_SM_1000_NS8cuda_cub4core6detail5shmemE+56];
	ld.shared.u64 	%rd48, [_ZN6thrust24THRUST_300001_SM_1000_NS8cuda_cub4core6detail5shmemE+64];
	abs.f64 	%fd69, %fd309;
	abs.f64 	%fd70, %fd68;
	setp.lt.f64 	%p206, %fd69, %fd70;
	mov.u64 	%rd346, %rd48;
	mov.f64 	%fd310, %fd68;
	@%p206 bra 	$L__BB13_58;
	setp.lt.f64 	%p207, %fd70, %fd69;
	mov.u64 	%rd346, %rd345;
	mov.f64 	%fd310, %fd309;
	@%p207 bra 	$L__BB13_58;
	setp.lt.s64 	%p208, %rd345, %rd48;
	min.s64 	%rd346, %rd345, %rd48;
	selp.f64 	%fd310, %fd309, %fd68, %p208;
$L__BB13_58:
	ld.shared.f64 	%fd73, [_ZN6thrust24THRUST_300001_SM_1000_NS8cuda_cub4core6detail5shmemE+72];
	ld.shared.u64 	%rd51, [_ZN6thrust24THRUST_300001_SM_1000_NS8cuda_cub4core6detail5shmemE+80];
	abs.f64 	%fd74, %fd310;
	abs.f64 	%fd75, %fd73;
	setp.lt.f64 	%p209, %fd74, %fd75;
	mov.u64 	%rd347, %rd51;
	mov.f64 	%fd311, %fd73;
	@%p209 bra 	$L__BB13_61;
	setp.lt.f64 	%p210, %fd75, %fd74;
	mov.u64 	%rd347, %rd346;
	mov.f64 	%fd311, %fd310;
	@%p210 bra 	$L__BB13_61;
	setp.lt.s64 	%p211, %rd346, %rd51;
	min.s64 	%rd347, %rd346, %rd51;
	selp.f64 	%fd311, %fd310, %fd73, %p211;
$L__BB13_61:
	ld.shared.f64 	%fd78, [_ZN6thrust24THRUST_300001_SM_1000_NS8cuda_cub4core6detail5shmemE+88];
	ld.shared.u64 	%rd54, [_ZN6thrust24THRUST_300001_SM_1000_NS8cuda_cub4core6detail5shmemE+96];
	abs.f64 	%fd79, %fd311;
	abs.f64 	%fd80, %fd78;
	setp.lt.f64 	%p212, %fd79, %fd80;
	mov.u64 	%rd348, %rd54;
	mov.f64 	%fd312, %fd78;
	@%p212 bra 	$L__BB13_64;
	setp.lt.f64 	%p213, %fd80, %fd79;
	mov.u64 	%rd348, %rd347;
	mov.f64 	%fd312, %fd311;
	@%p213 bra 	$L__BB13_64;
	setp.lt.s64 	%p214, %rd347, %rd54;
	min.s64 	%rd348, %rd347, %rd54;
	selp.f64 	%fd312, %fd311, %fd78, %p214;
$L__BB13_64:
	ld.shared.f64 	%fd83, [_ZN6thrust24THRUST_300001_SM_1000_NS8cuda_cub4core6detail5shmemE+104];
	ld.shared.u64 	%rd57, [_ZN6thrust24THRUST_300001_SM_1000_NS8cuda_cub4core6detail5shmemE+112];
	abs.f64 	%fd84, %fd312;
	abs.f64 	%fd85, %fd83;
	setp.lt.f64 	%p215, %fd84, %fd85;
	mov.u64 	%rd349, %rd57;
	mov.f64 	%fd313, %fd83;
	@%p215 bra 	$L__BB13_67;
	setp.lt.f64 	%p216, %fd85, %fd84;
	mov.u64 	%rd349, %rd348;
	mov.f64 	%fd313, %fd312;
	@%p216 bra 	$L__BB13_67;
	setp.lt.s64 	%p217, %rd348, %rd57;
	min.s64 	%rd349, %rd348, %rd57;
	selp.f64 	%fd313, %fd312, %fd83, %p217;
$L__BB13_67:
	ld.shared.f64 	%fd88, [_ZN6thrust24THRUST_300001_SM_1000_NS8cuda_cub4core6detail5shmemE+120];
	ld.shared.u64 	%rd60, [_ZN6thrust24THRUST_300001_SM_1000_NS8cuda_cub4core6detail5shmemE+128];
	abs.f64 	%fd89, %fd313;
	abs.f64 	%fd90, %fd88;
	setp.lt.f64 	%p218, %fd89, %fd90;
	mov.u64 	%rd394, %rd60;
	mov.f64 	%fd357, %fd88;
	@%p218 bra 	$L__BB13_209;
	setp.lt.f64 	%p219, %fd90, %fd89;
	mov.u64 	%rd394, %rd349;
	mov.f64 	%fd357, %fd313;
	@%p219 bra 	$L__BB13_209;
	setp.lt.s64 	%p220, %rd349, %rd60;
	min.s64 	%rd394, %rd349, %rd60;
	selp.f64 	%fd357, %fd313, %fd88, %p220;
	bra.uni 	$L__BB13_209;
$L__BB13_70:
	// begin inline asm
	mov.u32 %r158, %laneid;
	// end inline asm
	and.b32  	%r179, %r1, 992;
	add.s32 	%r180, %r179, 32;
	setp.gt.s32 	%p127, %r180, %r37;
	not.b32 	%r181, %r179;
	add.s32 	%r182, %r37, %r181;
	selp.b32 	%r177, %r182, 31, %p127;
	mov.b64 	%rd297, %fd301;
	mov.b64 	{%r160, %r165}, %rd297;
	mov.b32 	%r176, 1;
	mov.b32 	%r178, -1;
	// begin inline asm
	shfl.sync.down.b32 %r159, %r160, %r176, %r177, %r178;
	// end inline asm
	// begin inline asm
	shfl.sync.down.b32 %r164, %r165, %r176, %r177, %r178;
	// end inline asm
	mov.b64 	%rd298, {%r159, %r164};
	mov.b64 	%fd92, %rd298;
	mov.b64 	{%r170, %r175}, %rd337;
	// begin inline asm
	shfl.sync.down.b32 %r169, %r170, %r176, %r177, %r178;
	// end inline asm
	// begin inline asm
	shfl.sync.down.b32 %r174, %r175, %r176, %r177, %r178;
	// end inline asm
	mov.b64 	%rd62, {%r169, %r174};
	setp.ge.s32 	%p128, %r158, %r177;
	mov.u64 	%rd350, %rd337;
	mov.f64 	%fd314, %fd301;
	@%p128 bra 	$L__BB13_74;
	abs.f64 	%fd93, %fd301;
	abs.f64 	%fd94, %fd92;
	setp.lt.f64 	%p129, %fd93, %fd94;
	mov.u64 	%rd350, %rd62;
	mov.f64 	%fd314, %fd92;
	@%p129 bra 	$L__BB13_74;
	setp.lt.f64 	%p130, %fd94, %fd93;
	mov.u64 	%rd350, %rd337;
	mov.f64 	%fd314, %fd301;
	@%p130 bra 	$L__BB13_74;
	setp.lt.s64 	%p131, %rd337, %rd62;
	min.s64 	%rd350, %rd337, %rd62;
	selp.f64 	%fd314, %fd301, %fd92, %p131;
$L__BB13_74:
	mov.b64 	%rd299, %fd314;
	mov.b64 	{%r184, %r189}, %rd299;
	mov.b32 	%r200, 2;
	mov.b32 	%r202, -1;
	// begin inline asm
	shfl.sync.down.b32 %r183, %r184, %r200, %r177, %r202;
	// end inline asm
	// begin inline asm
	shfl.sync.down.b32 %r188, %r189, %r200, %r177, %r202;
	// end inline asm
	mov.b64 	%rd300, {%r183, %r188};
	mov.b64 	%fd97, %rd300;
	mov.b64 	{%r194, %r199}, %rd350;
	// begin inline asm
	shfl.sync.down.b32 %r193, %r194, %r200, %r177, %r202;
	// end inline asm
	// begin inline asm
	shfl.sync.down.b32 %r198, %r199, %r200, %r177, %r202;
	// end inline asm
	mov.b64 	%rd65, {%r193, %r198};
	add.s32 	%r203, %r158, 2;
	setp.gt.s32 	%p132, %r203, %r177;
	mov.u64 	%rd351, %rd350;
	mov.f64 	%fd315, %fd314;
	@%p132 bra 	$L__BB13_78;
	abs.f64 	%fd98, %fd314;
	abs.f64 	%fd99, %fd97;
	setp.lt.f64 	%p133, %fd98, %fd99;
	mov.u64 	%rd351, %rd65;
	mov.f64 	%fd315, %fd97;
	@%p133 bra 	$L__BB13_78;
	setp.lt.f64 	%p134, %fd99, %fd98;
	mov.u64 	%rd351, %rd350;
	mov.f64 	%fd315, %fd314;
	@%p134 bra 	$L__BB13_78;
	setp.lt.s64 	%p135, %rd350, %rd65;
	min.s64 	%rd351, %rd350, %rd65;
	selp.f64 	%fd315, %fd314, %fd97, %p135;
$L__BB13_78:
	mov.b64 	%rd301, %fd315;
	mov.b64 	{%r205, %r210}, %rd301;
	mov.b32 	%r221, 4;
	mov.b32 	%r223, -1;
	// begin inline asm
	shfl.sync.down.b32 %r204, %r205, %r221, %r177, %r223;
	// end inline asm
	// begin inline asm
	shfl.sync.down.b32 %r209, %r210, %r221, %r177, %r223;
	// end inline asm
	mov.b64 	%rd302, {%r204, %r209};
	mov.b64 	%fd102, %rd302;
	mov.b64 	{%r215, %r220}, %rd351;
	// begin inline asm
	shfl.sync.down.b32 %r214, %r215, %r221, %r177, %r223;
	// end inline asm
	// begin inline asm
	shfl.sync.down.b32 %r219, %r220, %r221, %r177, %r223;
	// end inline asm
	mov.b64 	%rd68, {%r214, %r219};
	add.s32 	%r224, %r158, 4;
	setp.gt.s32 	%p136, %r224, %r177;
	mov.u64 	%rd352, %rd351;
	mov.f64 	%fd316, %fd315;
	@%p136 bra 	$L__BB13_82;
	abs.f64 	%fd103, %fd315;
	abs.f64 	%fd104, %fd102;
	setp.lt.f64 	%p137, %fd103, %fd104;
	mov.u64 	%rd352, %rd68;
	mov.f64 	%fd316, %fd102;
	@%p137 bra 	$L__BB13_82;
	setp.lt.f64 	%p138, %fd104, %fd103;
	mov.u64 	%rd352, %rd351;
	mov.f64 	%fd316, %fd315;
	@%p138 bra 	$L__BB13_82;
	setp.lt.s64 	%p139, %rd351, %rd68;
	min.s64 	%rd352, %rd351, %rd68;
	selp.f64 	%fd316, %fd315, %fd102, %p139;
$L__BB13_82:
	mov.b64 	%rd303, %fd316;
	mov.b64 	{%r226, %r231}, %rd303;
	mov.b32 	%r242, 8;
	mov.b32 	%r244, -1;
	// begin inline asm
	shfl.sync.down.b32 %r225, %r226, %r242, %r177, %r244;
	// end inline asm
	// begin inline asm
	shfl.sync.down.b32 %r230, %r231, %r242, %r177, %r244;
	// end inline asm
	mov.b64 	%rd304, {%r225, %r230};
	mov.b64 	%fd107, %rd304;
	mov.b64 	{%r236, %r241}, %rd352;
	// begin inline asm
	shfl.sync.down.b32 %r235, %r236, %r242, %r177, %r244;
	// end inline asm
	// begin inline asm
	shfl.sync.down.b32 %r240, %r241, %r242, %r177, %r244;
	// end inline asm
	mov.b64 	%rd71, {%r235, %r240};
	add.s32 	%r245, %r158, 8;
	setp.gt.s32 	%p140, %r245, %r177;
	mov.u64 	%rd353, %rd352;
	mov.f64 	%fd317, %fd316;
	@%p140 bra 	$L__BB13_86;
	abs.f64 	%fd108, %fd316;
	abs.f64 	%fd109, %fd107;
	setp.lt.f64 	%p141, %fd108, %fd109;
	mov.u64 	%rd353, %rd71;
	mov.f64 	%fd317, %fd107;
	@%p141 bra 	$L__BB13_86;
	setp.lt.f64 	%p142, %fd109, %fd108;
	mov.u64 	%rd353, %rd352;
	mov.f64 	%fd317, %fd316;
	@%p142 bra 	$L__BB13_86;
	setp.lt.s64 	%p143, %rd352, %rd71;
	min.s64 	%rd353, %rd352, %rd71;
	selp.f64 	%fd317, %fd316, %fd107, %p143;
$L__BB13_86:
	mov.b64 	%rd305, %fd317;
	mov.b64 	{%r247, %r252}, %rd305;
	mov.b32 	%r263, 16;
	mov.b32 	%r265, -1;
	// begin inline asm
	shfl.sync.down.b32 %r246, %r247, %r263, %r177, %r265;
	// end inline asm
	// begin inline asm
	shfl.sync.down.b32 %r251, %r252, %r263, %r177, %r265;
	// end inline asm
	mov.b64 	%rd306, {%r246, %r251};
	mov.b64 	%fd112, %rd306;
	mov.b64 	{%r257, %r262}, %rd353;
	// begin inline asm
	shfl.sync.down.b32 %r256, %r257, %r263, %r177, %r265;
	// end inline asm
	// begin inline asm
	shfl.sync.down.b32 %r261, %r262, %r263, %r177, %r265;
	// end inline asm
	mov.b64 	%rd74, {%r256, %r261};
	add.s32 	%r266, %r158, 16;
	setp.gt.s32 	%p144, %r266, %r177;
	mov.u64 	%rd394, %rd353;
	mov.f64 	%fd357, %fd317;
	@%p144 bra 	$L__BB13_90;
	abs.f64 	%fd113, %fd317;
	abs.f64 	%fd114, %fd112;
	setp.lt.f64 	%p145, %fd113, %fd114;
	mov.u64 	%rd394, %rd74;
	mov.f64 	%fd357, %fd112;
	@%p145 bra 	$L__BB13_90;
	setp.lt.f64 	%p146, %fd114, %fd113;
	mov.u64 	%rd394, %rd353;
	mov.f64 	%fd357, %fd317;
	@%p146 bra 	$L__BB13_90;
	setp.lt.s64 	%p147, %rd353, %rd74;
	min.s64 	%rd394, %rd353, %rd74;
	selp.f64 	%fd357, %fd317, %fd112, %p147;
$L__BB13_90:
	setp.ne.s32 	%p148, %r158, 0;
	@%p148 bra 	$L__BB13_92;
	shr.u32 	%r267, %r1, 1;
	and.b32  	%r268, %r267, 496;
	mov.u32 	%r269, _ZN6thrust24THRUST_300001_SM_1000_NS8cuda_cub4core6detail5shmemE;
	add.s32 	%r270, %r269, %r268;
	st.shared.f64 	[%r270+8], %fd357;
	st.shared.u64 	[%r270+16], %rd394;
$L__BB13_92:
	bar.sync 	0;
	setp.ne.s32 	%p149, %r1, 0;
	@%p149 bra 	$L__BB13_209;
	setp.lt.s32 	%p150, %r37, 33;
	mov.f64 	%fd319, %fd357;
	mov.u64 	%rd355, %rd394;
	@%p150 bra 	$L__BB13_97;
	ld.shared.f64 	%fd117, [_ZN6thrust24THRUST_300001_SM_1000_NS8cuda_cub4core6detail5shmemE+24];
	ld.shared.u64 	%rd77, [_ZN6thrust24THRUST_300001_SM_1000_NS8cuda_cub4core6detail5shmemE+32];
	abs.f64 	%fd118, %fd357;
	abs.f64 	%fd119, %fd117;
	setp.lt.f64 	%p151, %fd118, %fd119;
	mov.f64 	%fd319, %fd117;
	mov.u64 	%rd355, %rd77;
	@%p151 bra 	$L__BB13_97;
	setp.lt.f64 	%p152, %fd119, %fd118;
	mov.f64 	%fd319, %fd357;
	mov.u64 	%rd355, %rd394;
	@%p152 bra 	$L__BB13_97;
	setp.lt.s64 	%p153, %rd394, %rd77;
	min.s64 	%rd355, %rd394, %rd77;
	selp.f64 	%fd319, %fd357, %fd117, %p153;
$L__BB13_97:
	setp.lt.s32 	%p154, %r37, 65;
	mov.f64 	%fd320, %fd319;
	mov.u64 	%rd356, %rd355;
	@%p154 bra 	$L__BB13_101;
	ld.shared.f64 	%fd122, [_ZN6thrust24THRUST_300001_SM_1000_NS8cuda_cub4core6detail5shmemE+40];
	ld.shared.u64 	%rd80, [_ZN6thrust24THRUST_300001_SM_1000_NS8cuda_cub4core6detail5shmemE+48];
	abs.f64 	%fd123, %fd319;
	abs.f64 	%fd124, %fd122;
	setp.lt.f64 	%p155, %fd123, %fd124;
	mov.f64 	%fd320, %fd122;
	mov.u64 	%rd356, %rd80;
	@%p155 bra 	$L__BB13_101;
	setp.lt.f64 	%p156, %fd124, %fd123;
	mov.f64 	%fd320, %fd319;
	mov.u64 	%rd356, %rd355;
	@%p156 bra 	$L__BB13_101;
	setp.lt.s64 	%p157, %rd355, %rd80;
	selp.f64 	%fd320, %fd319, %fd122, %p157;
	min.s64 	%rd356, %rd355, %rd80;
$L__BB13_101:
	setp.lt.s32 	%p158, %r37, 97;
	mov.f64 	%fd321, %fd320;
	mov.u64 	%rd357, %rd356;
	@%p158 bra 	$L__BB13_105;
	ld.shared.f64 	%fd127, [_ZN6thrust24THRUST_300001_SM_1000_NS8cuda_cub4core6detail5shmemE+56];
	ld.shared.u64 	%rd83, [_ZN6thrust24THRUST_300001_SM_1000_NS8cuda_cub4core6detail5shmemE+64];
	abs.f64 	%fd128, %fd320;
	abs.f64 	%fd129, %fd127;
	setp.lt.f64 	%p159, %fd128, %fd129;
	mov.f64 	%fd321, %fd127;
	mov.u64 	%rd357, %rd83;
	@%p159 bra 	$L__BB13_105;
	setp.lt.f64 	%p160, %fd129, %fd128;
	mov.f64 	%fd321, %fd320;
	mov.u64 	%rd357, %rd356;
	@%p160 bra 	$L__BB13_105;
	setp.lt.s64 	%p161, %rd356, %rd83;
	selp.f64 	%fd321, %fd320, %fd127, %p161;
	min.s64 	%rd357, %rd356, %rd83;
$L__BB13_105:
	setp.lt.s32 	%p162, %r37, 129;
	mov.f64 	%fd322, %fd321;
	mov.u64 	%rd358, %rd357;
	@%p162 bra 	$L__BB13_109;
	ld.shared.f64 	%fd132, [_ZN6thrust24THRUST_300001_SM_1000_NS8cuda_cub4core6detail5shmemE+72];
	ld.shared.u64 	%rd86, [_ZN6thrust24THRUST_300001_SM_1000_NS8cuda_cub4core6detail5shmemE+80];
	abs.f64 	%fd133, %fd321;
	abs.f64 	%fd134, %fd132;
	setp.lt.f64 	%p163, %fd133, %fd134;
	mov.f64 	%fd322, %fd132;
	mov.u64 	%rd358, %rd86;
	@%p163 bra 	$L__BB13_109;
	setp.lt.f64 	%p164, %fd134, %fd133;
	mov.f64 	%fd322, %fd321;
	mov.u64 	%rd358, %rd357;
	@%p164 bra 	$L__BB13_109;
	setp.lt.s64 	%p165, %rd357, %rd86;
	selp.f64 	%fd322, %fd321, %fd132, %p165;
	min.s64 	%rd358, %rd357, %rd86;
$L__BB13_109:
	setp.lt.s32 	%p166, %r37, 161;
	mov.f64 	%fd323, %fd322;
	mov.u64 	%rd359, %rd358;
	@%p166 bra 	$L__BB13_113;
	ld.shared.f64 	%fd137, [_ZN6thrust24THRUST_300001_SM_1000_NS8cuda_cub4core6detail5shmemE+88];
	ld.shared.u64 	%rd89, [_ZN6thrust24THRUST_300001_SM_1000_NS8cuda_cub4core6detail5shmemE+96];
	abs.f64 	%fd138, %fd322;
	abs.f64 	%fd139, %fd137;
	setp.lt.f64 	%p167, %fd138, %fd139;
	mov.f64 	%fd323, %fd137;
	mov.u64 	%rd359, %rd89;
	@%p167 bra 	$L__BB13_113;
	setp.lt.f64 	%p168, %fd139, %fd138;
	mov.f64 	%fd323, %fd322;
	mov.u64 	%rd359, %rd358;
	@%p168 bra 	$L__BB13_113;
	setp.lt.s64 	%p169, %rd358, %rd89;
	selp.f64 	%fd323, %fd322, %fd137, %p169;
	min.s64 	%rd359, %rd358, %rd89;
$L__BB13_113:
	setp.lt.s32 	%p170, %r37, 193;
	mov.f64 	%fd324, %fd323;
	mov.u64 	%rd360, %rd359;
	@%p170 bra 	$L__BB13_117;
	ld.shared.f64 	%fd142, [_ZN6thrust24THRUST_300001_SM_1000_NS8cuda_cub4core6detail5shmemE+104];
	ld.shared.u64 	%rd92, [_ZN6thrust24THRUST_300001_SM_1000_NS8cuda_cub4core6detail5shmemE+112];
	abs.f64 	%fd143, %fd323;
	abs.f64 	%fd144, %fd142;
	setp.lt.f64 	%p171, %fd143, %fd144;
	mov.f64 	%fd324, %fd142;
	mov.u64 	%rd360, %rd92;
	@%p171 bra 	$L__BB13_117;
	setp.lt.f64 	%p172, %fd144, %fd143;
	mov.f64 	%fd324, %fd323;
	mov.u64 	%rd360, %rd359;
	@%p172 bra 	$L__BB13_117;
	setp.lt.s64 	%p173, %rd359, %rd92;
	selp.f64 	%fd324, %fd323, %fd142, %p173;
	min.s64 	%rd360, %rd359, %rd92;
$L__BB13_117:
	setp.lt.s32 	%p174, %r37, 225;
	mov.u64 	%rd394, %rd360;
	mov.f64 	%fd357, %fd324;
	@%p174 bra 	$L__BB13_209;
	ld.shared.f64 	%fd147, [_ZN6thrust24THRUST_300001_SM_1000_NS8cuda_cub4core6detail5shmemE+120];
	ld.shared.u64 	%rd95, [_ZN6thrust24THRUST_300001_SM_1000_NS8cuda_cub4core6detail5shmemE+128];
	abs.f64 	%fd148, %fd324;
	abs.f64 	%fd149, %fd147;
	setp.lt.f64 	%p175, %fd148, %fd149;
	mov.u64 	%rd394, %rd95;
	mov.f64 	%fd357, %fd147;
	@%p175 bra 	$L__BB13_209;
	setp.lt.f64 	%p176, %fd149, %fd148;
	mov.u64 	%rd394, %rd360;
	mov.f64 	%fd357, %fd324;
	@%p176 bra 	$L__BB13_209;
	setp.lt.s64 	%p177, %rd360, %rd95;
	selp.f64 	%fd357, %fd324, %fd147, %p177;
	min.s64 	%rd394, %rd360, %rd95;
	bra.uni 	$L__BB13_209;
$L__BB13_121:
	ld.param.u64 	%rd318, [_ZN6thrust24THRUST_300001_SM_1000_NS8cuda_cub4core6detail13_kernel_agentINS1_8__reduce11ReduceAgentIPN4cuda3std3__45tupleIJdlEEESC_SB_iNS1_9__extrema9arg_max_fIdl7AbsLessEEEEJSC_SC_iSG_EEEvDpT0__param_0];
	mov.u32 	%r16, %tid.x;
	mul.wide.u32 	%rd208, %r16, 16;
	add.s64 	%rd189, %rd318, %rd208;
	// begin inline asm
	ld.global.nc.u64 %rd188, [%rd189];
	// end inline asm
	add.s64 	%rd191, %rd189, 8;
	// begin inline asm
	ld.global.nc.u64 %rd190, [%rd191];
	// end inline asm
	mov.b64 	%fd151, %rd188;
	add.s64 	%rd193, %rd189, 4096;
	// begin inline asm
	ld.global.nc.u64 %rd192, [%rd193];
	// end inline asm
	add.s64 	%rd195, %rd189, 4104;
	// begin inline asm
	ld.global.nc.u64 %rd361, [%rd195];
	// end inline asm
	mov.b64 	%fd325, %rd192;
	add.s64 	%rd197, %rd189, 8192;
	// begin inline asm
	ld.global.nc.u64 %rd196, [%rd197];
	// end inline asm
	add.s64 	%rd199, %rd189, 8200;
	// begin inline asm
	ld.global.nc.u64 %rd362, [%rd199];
	// end inline asm
	mov.b64 	%fd326, %rd196;
	add.s64 	%rd201, %rd189, 12288;
	// begin inline asm
	ld.global.nc.u64 %rd200, [%rd201];
	// end inline asm
	add.s64 	%rd203, %rd189, 12296;
	// begin inline asm
	ld.global.nc.u64 %rd363, [%rd203];
	// end inline asm
	mov.b64 	%fd327, %rd200;
	add.s64 	%rd205, %rd189, 16384;
	// begin inline asm
	ld.global.nc.u64 %rd204, [%rd205];
	// end inline asm
	add.s64 	%rd207, %rd189, 16392;
	// begin inline asm
	ld.global.nc.u64 %rd381, [%rd207];
	// end inline asm
	mov.b64 	%fd344, %rd204;
	abs.f64 	%fd156, %fd151;
	abs.f64 	%fd157, %fd325;
	setp.lt.f64 	%p3, %fd156, %fd157;
	@%p3 bra 	$L__BB13_123;
	setp.lt.f64 	%p4, %fd157, %fd156;
	setp.lt.s64 	%p5, %rd190, %rd361;
	or.pred  	%p6, %p4, %p5;
	selp.f64 	%fd325, %fd151, %fd325, %p6;
	selp.b64 	%rd361, %rd190, %rd361, %p6;
$L__BB13_123:
	abs.f64 	%fd160, %fd325;
	abs.f64 	%fd161, %fd326;
	setp.lt.f64 	%p7, %fd160, %fd161;
	@%p7 bra 	$L__BB13_125;
	setp.lt.f64 	%p8, %fd161, %fd160;
	setp.lt.s64 	%p9, %rd361, %rd362;
	or.pred  	%p10, %p8, %p9;
	selp.f64 	%fd326, %fd325, %fd326, %p10;
	selp.b64 	%rd362, %rd361, %rd362, %p10;
$L__BB13_125:
	abs.f64 	%fd164, %fd326;
	abs.f64 	%fd165, %fd327;
	setp.lt.f64 	%p11, %fd164, %fd165;
	@%p11 bra 	$L__BB13_127;
	setp.lt.f64 	%p12, %fd165, %fd164;
	setp.lt.s64 	%p13, %rd362, %rd363;
	or.pred  	%p14, %p12, %p13;
	selp.f64 	%fd327, %fd326, %fd327, %p14;
	selp.b64 	%rd363, %rd362, %rd363, %p14;
$L__BB13_127:
	abs.f64 	%fd168, %fd327;
	abs.f64 	%fd169, %fd344;
	setp.lt.f64 	%p15, %fd168, %fd169;
	@%p15 bra 	$L__BB13_129;
	setp.lt.f64 	%p16, %fd169, %fd168;
	setp.lt.s64 	%p17, %rd363, %rd381;
	or.pred  	%p18, %p16, %p17;
	selp.f64 	%fd344, %fd327, %fd344, %p18;
	selp.b64 	%rd381, %rd363, %rd381, %p18;
$L__BB13_129:
	setp.lt.u32 	%p19, %r37, 2560;
	mov.b32 	%r383, 1280;
	@%p19 bra 	$L__BB13_142;
	mov.b32 	%r382, 1280;
	mov.f64 	%fd329, %fd344;
	mov.u64 	%rd365, %rd381;
$L__BB13_131:
	ld.param.u64 	%rd319, [_ZN6thrust24THRUST_300001_SM_1000_NS8cuda_cub4core6detail13_kernel_agentINS1_8__reduce11ReduceAgentIPN4cuda3std3__45tupleIJdlEEESC_SB_iNS1_9__extrema9arg_max_fIdl7AbsLessEEEEJSC_SC_iSG_EEEvDpT0__param_0];
	add.s32 	%r40, %r382, %r16;
	mul.wide.u32 	%rd229, %r40, 16;
	add.s64 	%rd210, %rd319, %rd229;
	// begin inline asm
	ld.global.nc.u64 %rd209, [%rd210];
	// end inline asm
	add.s64 	%rd212, %rd210, 8;
	// begin inline asm
	ld.global.nc.u64 %rd366, [%rd212];
	// end inline asm
	mov.b64 	%fd330, %rd209;
	add.s64 	%rd214, %rd210, 4096;
	// begin inline asm
	ld.global.nc.u64 %rd213, [%rd214];
	// end inline asm
	add.s64 	%rd216, %rd210, 4104;
	// begin inline asm
	ld.global.nc.u64 %rd367, [%rd216];
	// end inline asm
	mov.b64 	%fd331, %rd213;
	add.s64 	%rd218, %rd210, 8192;
	// begin inline asm
	ld.global.nc.u64 %rd217, [%rd218];
	// end inline asm
	add.s64 	%rd220, %rd210, 8200;
	// begin inline asm
	ld.global.nc.u64 %rd368, [%rd220];
	// end inline asm
	mov.b64 	%fd332, %rd217;
	add.s64 	%rd222, %rd210, 12288;
	// begin inline asm
	ld.global.nc.u64 %rd221, [%rd222];
	// end inline asm
	add.s64 	%rd224, %rd210, 12296;
	// begin inline asm
	ld.global.nc.u64 %rd369, [%rd224];
	// end inline asm
	mov.b64 	%fd333, %rd221;
	add.s64 	%rd226, %rd210, 16384;
	// begin inline asm
	ld.global.nc.u64 %rd225, [%rd226];
	// end inline asm
	add.s64 	%rd228, %rd210, 16392;
	// begin inline asm
	ld.global.nc.u64 %rd381, [%rd228];
	// end inline asm
	mov.b64 	%fd344, %rd225;
	abs.f64 	%fd178, %fd329;
	abs.f64 	%fd179, %fd330;
	setp.lt.f64 	%p20, %fd178, %fd179;
	@%p20 bra 	$L__BB13_133;
	setp.lt.f64 	%p21, %fd179, %fd178;
	setp.lt.s64 	%p22, %rd365, %rd366;
	or.pred  	%p23, %p21, %p22;
	selp.f64 	%fd330, %fd329, %fd330, %p23;
	selp.b64 	%rd366, %rd365, %rd366, %p23;
$L__BB13_133:
	abs.f64 	%fd182, %fd330;
	abs.f64 	%fd183, %fd331;
	setp.lt.f64 	%p24, %fd182, %fd183;
	@%p24 bra 	$L__BB13_135;
	setp.lt.f64 	%p25, %fd183, %fd182;
	setp.lt.s64 	%p26, %rd366, %rd367;
	or.pred  	%p27, %p25, %p26;
	selp.f64 	%fd331, %fd330, %fd331, %p27;
	selp.b64 	%rd367, %rd366, %rd367, %p27;
$L__BB13_135:
	abs.f64 	%fd186, %fd331;
	abs.f64 	%fd187, %fd332;
	setp.lt.f64 	%p28, %fd186, %fd187;
	@%p28 bra 	$L__BB13_137;
	setp.lt.f64 	%p29, %fd187, %fd186;
	setp.lt.s64 	%p30, %rd367, %rd368;
	or.pred  	%p31, %p29, %p30;
	selp.f64 	%fd332, %fd331, %fd332, %p31;
	selp.b64 	%rd368, %rd367, %rd368, %p31;
$L__BB13_137:
	abs.f64 	%fd190, %fd332;
	abs.f64 	%fd191, %fd333;
	setp.lt.f64 	%p32, %fd190, %fd191;
	@%p32 bra 	$L__BB13_139;
	setp.lt.f64 	%p33, %fd191, %fd190;
	setp.lt.s64 	%p34, %rd368, %rd369;
	or.pred  	%p35, %p33, %p34;
	selp.f64 	%fd333, %fd332, %fd333, %p35;
	selp.b64 	%rd369, %rd368, %rd369, %p35;
$L__BB13_139:
	abs.f64 	%fd194, %fd333;
	abs.f64 	%fd195, %fd344;
	setp.lt.f64 	%p36, %fd194, %fd195;
	@%p36 bra 	$L__BB13_141;
	setp.lt.f64 	%p37, %fd195, %fd194;
	setp.lt.s64 	%p38, %rd369, %rd381;
	or.pred  	%p39, %p37, %p38;
	selp.f64 	%fd344, %fd333, %fd344, %p39;
	selp.b64 	%rd381, %rd369, %rd381, %p39;
$L__BB13_141:
	add.s32 	%r383, %r382, 1280;
	add.s32 	%r41, %r382, 2560;
	setp.le.s32 	%p40, %r41, %r37;
	mov.u32 	%r382, %r383;
	mov.f64 	%fd329, %fd344;
	mov.u64 	%rd365, %rd381;
	@%p40 bra 	$L__BB13_131;
$L__BB13_142:
	setp.le.s32 	%p41, %r37, %r383;
	@%p41 bra 	$L__BB13_165;
	sub.s32 	%r20, %r37, %r383;
	setp.ge.s32 	%p42, %r16, %r20;
	@%p42 bra 	$L__BB13_165;
	not.b32 	%r42, %r16;
	add.s32 	%r43, %r37, %r42;
	sub.s32 	%r21, %r43, %r383;
	and.b32  	%r44, %r21, 768;
	setp.eq.s32 	%p43, %r44, 768;
	mov.u32 	%r387, %r16;
	@%p43 bra 	$L__BB13_150;
	add.s32 	%r385, %r16, %r383;
	shr.u32 	%r45, %r21, 8;
	add.s32 	%r46, %r45, 1;
	and.b32  	%r47, %r46, 3;
	neg.s32 	%r384, %r47;
	mov.u32 	%r387, %r16;
$L__BB13_146:
	.pragma "nounroll";
	mov.u64 	%rd127, %rd381;
	mov.f64 	%fd199, %fd344;
	ld.param.u64 	%rd320, [_ZN6thrust24THRUST_300001_SM_1000_NS8cuda_cub4core6detail13_kernel_agentINS1_8__reduce11ReduceAgentIPN4cuda3std3__45tupleIJdlEEESC_SB_iNS1_9__extrema9arg_max_fIdl7AbsLessEEEEJSC_SC_iSG_EEEvDpT0__param_0];
	mul.wide.u32 	%rd235, %r385, 16;
	add.s64 	%rd232, %rd320, %rd235;
	// begin inline asm
	ld.global.nc.u64 %rd231, [%rd232];
	// end inline asm
	add.s64 	%rd234, %rd232, 8;
	// begin inline asm
	ld.global.nc.u64 %rd233, [%rd234];
	// end inline asm
	mov.b64 	%fd200, %rd231;
	abs.f64 	%fd201, %fd199;
	abs.f64 	%fd202, %fd200;
	setp.lt.f64 	%p44, %fd201, %fd202;
	mov.f64 	%fd344, %fd200;
	mov.u64 	%rd381, %rd233;
	@%p44 bra 	$L__BB13_149;
	setp.lt.f64 	%p45, %fd202, %fd201;
	mov.f64 	%fd344, %fd199;
	mov.u64 	%rd381, %rd127;
	@%p45 bra 	$L__BB13_149;
	setp.lt.s64 	%p46, %rd127, %rd233;
	selp.f64 	%fd344, %fd199, %fd200, %p46;
	min.s64 	%rd381, %rd127, %rd233;
$L__BB13_149:
	add.s32 	%r387, %r387, 256;
	add.s32 	%r385, %r385, 256;
	add.s32 	%r384, %r384, 1;
	setp.ne.s32 	%p47, %r384, 0;
	@%p47 bra 	$L__BB13_146;
$L__BB13_150:
	setp.lt.u32 	%p48, %r21, 768;
	@%p48 bra 	$L__BB13_165;
	ld.param.u64 	%rd321, [_ZN6thrust24THRUST_300001_SM_1000_NS8cuda_cub4core6detail13_kernel_agentINS1_8__reduce11ReduceAgentIPN4cuda3std3__45tupleIJdlEEESC_SB_iNS1_9__extrema9arg_max_fIdl7AbsLessEEEEJSC_SC_iSG_EEEvDpT0__param_0];
	cvt.u64.u32 	%rd236, %r387;
	cvt.u64.u32 	%rd237, %r383;
	add.s64 	%rd238, %rd236, %rd237;
	shl.b64 	%rd239, %rd238, 4;
	add.s64 	%rd240, %rd239, %rd321;
	add.s64 	%rd376, %rd240, 12296;
	add.s32 	%r388, %r387, %r383;
$L__BB13_152:
	ld.param.u64 	%rd322, [_ZN6thrust24THRUST_300001_SM_1000_NS8cuda_cub4core6detail13_kernel_agentINS1_8__reduce11ReduceAgentIPN4cuda3std3__45tupleIJdlEEESC_SB_iNS1_9__extrema9arg_max_fIdl7AbsLessEEEEJSC_SC_iSG_EEEvDpT0__param_0];
	mul.wide.u32 	%rd245, %r388, 16;
	add.s64 	%rd242, %rd322, %rd245;
	// begin inline asm
	ld.global.nc.u64 %rd241, [%rd242];
	// end inline asm
	add.s64 	%rd244, %rd242, 8;
	// begin inline asm
	ld.global.nc.u64 %rd243, [%rd244];
	// end inline asm
	mov.b64 	%fd208, %rd241;
	abs.f64 	%fd209, %fd344;
	abs.f64 	%fd210, %fd208;
	setp.lt.f64 	%p49, %fd209, %fd210;
	mov.f64 	%fd341, %fd208;
	mov.u64 	%rd378, %rd243;
	@%p49 bra 	$L__BB13_155;
	setp.lt.f64 	%p50, %fd210, %fd209;
	mov.f64 	%fd341, %fd344;
	mov.u64 	%rd378, %rd381;
	@%p50 bra 	$L__BB13_155;
	setp.lt.s64 	%p51, %rd381, %rd243;
	selp.f64 	%fd341, %fd344, %fd208, %p51;
	min.s64 	%rd378, %rd381, %rd243;
$L__BB13_155:
	add.s64 	%rd247, %rd376, -8200;
	// begin inline asm
	ld.global.nc.u64 %rd246, [%rd247];
	// end inline asm
	add.s64 	%rd249, %rd376, -8192;
	// begin inline asm
	ld.global.nc.u64 %rd248, [%rd249];
	// end inline asm
	mov.b64 	%fd213, %rd246;
	abs.f64 	%fd214, %fd341;
	abs.f64 	%fd215, %fd213;
	setp.lt.f64 	%p52, %fd214, %fd215;
	mov.f64 	%fd342, %fd213;
	mov.u64 	%rd379, %rd248;
	@%p52 bra 	$L__BB13_158;
	setp.lt.f64 	%p53, %fd215, %fd214;
	mov.f64 	%fd342, %fd341;
	mov.u64 	%rd379, %rd378;
	@%p53 bra 	$L__BB13_158;
	setp.lt.s64 	%p54, %rd378, %rd248;
	selp.f64 	%fd342, %fd341, %fd213, %p54;
	min.s64 	%rd379, %rd378, %rd248;
$L__BB13_158:
	add.s64 	%rd251, %rd376, -4104;
	// begin inline asm
	ld.global.nc.u64 %rd250, [%rd251];
	// end inline asm
	add.s64 	%rd253, %rd376, -4096;
	// begin inline asm
	ld.global.nc.u64 %rd252, [%rd253];
	// end inline asm
	mov.b64 	%fd218, %rd250;
	abs.f64 	%fd219, %fd342;
	abs.f64 	%fd220, %fd218;
	setp.lt.f64 	%p55, %fd219, %fd220;
	mov.f64 	%fd343, %fd218;
	mov.u64 	%rd380, %rd252;
	@%p55 bra 	$L__BB13_161;
	setp.lt.f64 	%p56, %fd220, %fd219;
	mov.f64 	%fd343, %fd342;
	mov.u64 	%rd380, %rd379;
	@%p56 bra 	$L__BB13_161;
	setp.lt.s64 	%p57, %rd379, %rd252;
	selp.f64 	%fd343, %fd342, %fd218, %p57;
	min.s64 	%rd380, %rd379, %rd252;
$L__BB13_161:
	add.s64 	%rd255, %rd376, -8;
	// begin inline asm
	ld.global.nc.u64 %rd254, [%rd255];
	// end inline asm
	// begin inline asm
	ld.global.nc.u64 %rd256, [%rd376];
	// end inline asm
	mov.b64 	%fd223, %rd254;
	abs.f64 	%fd224, %fd343;
	abs.f64 	%fd225, %fd223;
	setp.lt.f64 	%p58, %fd224, %fd225;
	mov.f64 	%fd344, %fd223;
	mov.u64 	%rd381, %rd256;
	@%p58 bra 	$L__BB13_164;
	setp.lt.f64 	%p59, %fd225, %fd224;
	mov.f64 	%fd344, %fd343;
	mov.u64 	%rd381, %rd380;
	@%p59 bra 	$L__BB13_164;
	setp.lt.s64 	%p60, %rd380, %rd256;
	selp.f64 	%fd344, %fd343, %fd223, %p60;
	min.s64 	%rd381, %rd380, %rd256;
$L__BB13_164:
	add.s32 	%r387, %r387, 1024;
	add.s64 	%rd376, %rd376, 16384;
	add.s32 	%r388, %r388, 1024;
	setp.lt.s32 	%p61, %r387, %r20;
	@%p61 bra 	$L__BB13_152;
$L__BB13_165:
	// begin inline asm
	mov.u32 %r48, %laneid;
	// end inline asm
	mov.b64 	%rd258, %fd344;
	mov.b64 	{%r50, %r55}, %rd258;
	mov.b32 	%r66, 1;
	mov.b32 	%r67, 31;
	mov.b32 	%r68, -1;
	// begin inline asm
	shfl.sync.down.b32 %r49, %r50, %r66, %r67, %r68;
	// end inline asm
	// begin inline asm
	shfl.sync.down.b32 %r54, %r55, %r66, %r67, %r68;
	// end inline asm
	mov.b64 	%rd259, {%r49, %r54};
	mov.b64 	%fd229, %rd259;
	mov.b64 	{%r60, %r65}, %rd381;
	// begin inline asm
	shfl.sync.down.b32 %r59, %r60, %r66, %r67, %r68;
	// end inline asm
	// begin inline asm
	shfl.sync.down.b32 %r64, %r65, %r66, %r67, %r68;
	// end inline asm
	mov.b64 	%rd150, {%r59, %r64};
	setp.gt.s32 	%p62, %r48, 30;
	mov.f64 	%fd346, %fd344;
	mov.u64 	%rd383, %rd381;
	@%p62 bra 	$L__BB13_169;
	abs.f64 	%fd230, %fd344;
	abs.f64 	%fd231, %fd229;
	setp.lt.f64 	%p63, %fd230, %fd231;
	mov.f64 	%fd346, %fd229;
	mov.u64 	%rd383, %rd150;
	@%p63 bra 	$L__BB13_169;
	setp.lt.f64 	%p64, %fd231, %fd230;
	mov.f64 	%fd346, %fd344;
	mov.u64 	%rd383, %rd381;
	@%p64 bra 	$L__BB13_169;
	setp.lt.s64 	%p65, %rd381, %rd150;
	selp.f64 	%fd346, %fd344, %fd229, %p65;
	min.s64 	%rd383, %rd381, %rd150;
$L__BB13_169:
	mov.b64 	%rd260, %fd346;
	mov.b64 	{%r70, %r75}, %rd260;
	mov.b32 	%r86, 2;
	mov.b32 	%r87, 31;
	mov.b32 	%r88, -1;
	// begin inline asm
	shfl.sync.down.b32 %r69, %r70, %r86, %r87, %r88;
	// end inline asm
	// begin inline asm
	shfl.sync.down.b32 %r74, %r75, %r86, %r87, %r88;
	// end inline asm
	mov.b64 	%rd261, {%r69, %r74};
	mov.b64 	%fd234, %rd261;
	mov.b64 	{%r80, %r85}, %rd383;
	// begin inline asm
	shfl.sync.down.b32 %r79, %r80, %r86, %r87, %r88;
	// end inline asm
	// begin inline asm
	shfl.sync.down.b32 %r84, %r85, %r86, %r87, %r88;
	// end inline asm
	mov.b64 	%rd153, {%r79, %r84};
	setp.gt.s32 	%p66, %r48, 29;
	mov.f64 	%fd347, %fd346;
	mov.u64 	%rd384, %rd383;
	@%p66 bra 	$L__BB13_173;
	abs.f64 	%fd235, %fd346;
	abs.f64 	%fd236, %fd234;
	setp.lt.f64 	%p67, %fd235, %fd236;
	mov.f64 	%fd347, %fd234;
	mov.u64 	%rd384, %rd153;
	@%p67 bra 	$L__BB13_173;
	setp.lt.f64 	%p68, %fd236, %fd235;
	mov.f64 	%fd347, %fd346;
	mov.u64 	%rd384, %rd383;
	@%p68 bra 	$L__BB13_173;
	setp.lt.s64 	%p69, %rd383, %rd153;
	selp.f64 	%fd347, %fd346, %fd234, %p69;
	min.s64 	%rd384, %rd383, %rd153;
$L__BB13_173:
	mov.b64 	%rd262, %fd347;
	mov.b64 	{%r90, %r95}, %rd262;
	mov.b32 	%r106, 4;
	mov.b32 	%r107, 31;
	mov.b32 	%r108, -1;
	// begin inline asm
	shfl.sync.down.b32 %r89, %r90, %r106, %r107, %r108;
	// end inline asm
	// begin inline asm
	shfl.sync.down.b32 %r94, %r95, %r106, %r107, %r108;
	// end inline asm
	mov.b64 	%rd263, {%r89, %r94};
	mov.b64 	%fd239, %rd263;
	mov.b64 	{%r100, %r105}, %rd384;
	// begin inline asm
	shfl.sync.down.b32 %r99, %r100, %r106, %r107, %r108;
	// end inline asm
	// begin inline asm
	shfl.sync.down.b32 %r104, %r105, %r106, %r107, %r108;
	// end inline asm
	mov.b64 	%rd156, {%r99, %r104};
	setp.gt.s32 	%p70, %r48, 27;
	mov.f64 	%fd348, %fd347;
	mov.u64 	%rd385, %rd384;
	@%p70 bra 	$L__BB13_177;
	abs.f64 	%fd240, %fd347;
	abs.f64 	%fd241, %fd239;
	setp.lt.f64 	%p71, %fd240, %fd241;
	mov.f64 	%fd348, %fd239;
	mov.u64 	%rd385, %rd156;
	@%p71 bra 	$L__BB13_177;
	setp.lt.f64 	%p72, %fd241, %fd240;
	mov.f64 	%fd348, %fd347;
	mov.u64 	%rd385, %rd384;
	@%p72 bra 	$L__BB13_177;
	setp.lt.s64 	%p73, %rd384, %rd156;
	selp.f64 	%fd348, %fd347, %fd239, %p73;
	min.s64 	%rd385, %rd384, %rd156;
$L__BB13_177:
	mov.b64 	%rd264, %fd348;
	mov.b64 	{%r110, %r115}, %rd264;
	mov.b32 	%r126, 8;
	mov.b32 	%r127, 31;
	mov.b32 	%r128, -1;
	// begin inline asm
	shfl.sync.down.b32 %r109, %r110, %r126, %r127, %r128;
	// end inline asm
	// begin inline asm
	shfl.sync.down.b32 %r114, %r115, %r126, %r127, %r128;
	// end inline asm
	mov.b64 	%rd265, {%r109, %r114};
	mov.b64 	%fd244, %rd265;
	mov.b64 	{%r120, %r125}, %rd385;
	// begin inline asm
	shfl.sync.down.b32 %r119, %r120, %r126, %r127, %r128;
	// end inline asm
	// begin inline asm
	shfl.sync.down.b32 %r124, %r125, %r126, %r127, %r128;
	// end inline asm
	mov.b64 	%rd159, {%r119, %r124};
	setp.gt.s32 	%p74, %r48, 23;
	mov.f64 	%fd349, %fd348;
	mov.u64 	%rd386, %rd385;
	@%p74 bra 	$L__BB13_181;
	abs.f64 	%fd245, %fd348;
	abs.f64 	%fd246, %fd244;
	setp.lt.f64 	%p75, %fd245, %fd246;
	mov.f64 	%fd349, %fd244;
	mov.u64 	%rd386, %rd159;
	@%p75 bra 	$L__BB13_181;
	setp.lt.f64 	%p76, %fd246, %fd245;
	mov.f64 	%fd349, %fd348;
	mov.u64 	%rd386, %rd385;
	@%p76 bra 	$L__BB13_181;
	setp.lt.s64 	%p77, %rd385, %rd159;
	selp.f64 	%fd349, %fd348, %fd244, %p77;
	min.s64 	%rd386, %rd385, %rd159;
$L__BB13_181:
	mov.b64 	%rd266, %fd349;
	mov.b64 	{%r130, %r135}, %rd266;
	mov.b32 	%r146, 16;
	mov.b32 	%r147, 31;
	mov.b32 	%r148, -1;
	// begin inline asm
	shfl.sync.down.b32 %r129, %r130, %r146, %r147, %r148;
	// end inline asm
	// begin inline asm
	shfl.sync.down.b32 %r134, %r135, %r146, %r147, %r148;
	// end inline asm
	mov.b64 	%rd267, {%r129, %r134};
	mov.b64 	%fd249, %rd267;
	mov.b64 	{%r140, %r145}, %rd386;
	// begin inline asm
	shfl.sync.down.b32 %r139, %r140, %r146, %r147, %r148;
	// end inline asm
	// begin inline asm
	shfl.sync.down.b32 %r144, %r145, %r146, %r147, %r148;
	// end inline asm
	mov.b64 	%rd162, {%r139, %r144};
	setp.gt.s32 	%p78, %r48, 15;
	mov.f64 	%fd357, %fd349;
	mov.u64 	%rd394, %rd386;
	@%p78 bra 	$L__BB13_185;
	abs.f64 	%fd250, %fd349;
	abs.f64 	%fd251, %fd249;
	setp.lt.f64 	%p79, %fd250, %fd251;
	mov.f64 	%fd357, %fd249;
	mov.u64 	%rd394, %rd162;
	@%p79 bra 	$L__BB13_185;
	setp.lt.f64 	%p80, %fd251, %fd250;
	mov.f64 	%fd357, %fd349;
	mov.u64 	%rd394, %rd386;
	@%p80 bra 	$L__BB13_185;
	setp.lt.s64 	%p81, %rd386, %rd162;
	selp.f64 	%fd357, %fd349, %fd249, %p81;
	min.s64 	%rd394, %rd386, %rd162;
$L__BB13_185:
	setp.ne.s32 	%p82, %r48, 0;
	@%p82 bra 	$L__BB13_187;
	shr.u32 	%r149, %r16, 1;
	and.b32  	%r150, %r149, 496;
	mov.u32 	%r151, _ZN6thrust24THRUST_300001_SM_1000_NS8cuda_cub4core6detail5shmemE;
	add.s32 	%r152, %r151, %r150;
	st.shared.f64 	[%r152+8], %fd357;
	st.shared.u64 	[%r152+16], %rd394;
$L__BB13_187:
	bar.sync 	0;
	setp.ne.s32 	%p83, %r16, 0;
	@%p83 bra 	$L__BB13_209;
	ld.shared.f64 	%fd254, [_ZN6thrust24THRUST_300001_SM_1000_NS8cuda_cub4core6detail5shmemE+24];
	ld.shared.u64 	%rd165, [_ZN6thrust24THRUST_300001_SM_1000_NS8cuda_cub4core6detail5shmemE+32];
	abs.f64 	%fd255, %fd357;
	abs.f64 	%fd256, %fd254;
	setp.lt.f64 	%p84, %fd255, %fd256;
	mov.f64 	%fd351, %fd254;
	mov.u64 	%rd388, %rd165;
	@%p84 bra 	$L__BB13_191;
	setp.lt.f64 	%p85, %fd256, %fd255;
	mov.f64 	%fd351, %fd357;
	mov.u64 	%rd388, %rd394;
	@%p85 bra 	$L__BB13_191;
	setp.lt.s64 	%p86, %rd394, %rd165;
	selp.f64 	%fd351, %fd357, %fd254, %p86;
	min.s64 	%rd388, %rd394, %rd165;
$L__BB13_191:
	ld.shared.f64 	%fd259, [_ZN6thrust24THRUST_300001_SM_1000_NS8cuda_cub4core6detail5shmemE+40];
	ld.shared.u64 	%rd168, [_ZN6thrust24THRUST_300001_SM_1000_NS8cuda_cub4core6detail5shmemE+48];
	abs.f64 	%fd260, %fd351;
	abs.f64 	%fd261, %fd259;
	setp.lt.f64 	%p87, %fd260, %fd261;
	mov.f64 	%fd352, %fd259;
	mov.u64 	%rd389, %rd168;
	@%p87 bra 	$L__BB13_194;
	setp.lt.f64 	%p88, %fd261, %fd260;
	mov.f64 	%fd352, %fd351;
	mov.u64 	%rd389, %rd388;
	@%p88 bra 	$L__BB13_194;
	setp.lt.s64 	%p89, %rd388, %rd168;
	selp.f64 	%fd352, %fd351, %fd259, %p89;
	min.s64 	%rd389, %rd388, %rd168;
$L__BB13_194:
	ld.shared.f64 	%fd264, [_ZN6thrust24THRUST_300001_SM_1000_NS8cuda_cub4core6detail5shmemE+56];
	ld.shared.u64 	%rd171, [_ZN6thrust24THRUST_300001_SM_1000_NS8cuda_cub4core6detail5shmemE+64];
	abs.f64 	%fd265, %fd352;
	abs.f64 	%fd266, %fd264;
	setp.lt.f64 	%p90, %fd265, %fd266;
	mov.f64 	%fd353, %fd264;
	mov.u64 	%rd390, %rd171;
	@%p90 bra 	$L__BB13_197;
	setp.lt.f64 	%p91, %fd266, %fd265;
	mov.f64 	%fd353, %fd352;
	mov.u64 	%rd390, %rd389;
	@%p91 bra 	$L__BB13_197;
	setp.lt.s64 	%p92, %rd389, %rd171;
	selp.f64 	%fd353, %fd352, %fd264, %p92;
	min.s64 	%rd390, %rd389, %rd171;
$L__BB13_197:
	ld.shared.f64 	%fd269, [_ZN6thrust24THRUST_300001_SM_1000_NS8cuda_cub4core6detail5shmemE+72];
	ld.shared.u64 	%rd174, [_ZN6thrust24THRUST_300001_SM_1000_NS8cuda_cub4core6detail5shmemE+80];
	abs.f64 	%fd270, %fd353;
	abs.f64 	%fd271, %fd269;
	setp.lt.f64 	%p93, %fd270, %fd271;
	mov.f64 	%fd354, %fd269;
	mov.u64 	%rd391, %rd174;
	@%p93 bra 	$L__BB13_200;
	setp.lt.f64 	%p94, %fd271, %fd270;
	mov.f64 	%fd354, %fd353;
	mov.u64 	%rd391, %rd390;
	@%p94 bra 	$L__BB13_200;
	setp.lt.s64 	%p95, %rd390, %rd174;
	selp.f64 	%fd354, %fd353, %fd269, %p95;
	min.s64 	%rd391, %rd390, %rd174;
$L__BB13_200:
	ld.shared.f64 	%fd274, [_ZN6thrust24THRUST_300001_SM_1000_NS8cuda_cub4core6detail5shmemE+88];
	ld.shared.u64 	%rd177, [_ZN6thrust24THRUST_300001_SM_1000_NS8cuda_cub4core6detail5shmemE+96];
	abs.f64 	%fd275, %fd354;
	abs.f64 	%fd276, %fd274;
	setp.lt.f64 	%p96, %fd275, %fd276;
	mov.f64 	%fd355, %fd274;
	mov.u64 	%rd392, %rd177;
	@%p96 bra 	$L__BB13_203;
	setp.lt.f64 	%p97, %fd276, %fd275;
	mov.f64 	%fd355, %fd354;
	mov.u64 	%rd392, %rd391;
	@%p97 bra 	$L__BB13_203;
	setp.lt.s64 	%p98, %rd391, %rd177;
	selp.f64 	%fd355, %fd354, %fd274, %p98;
	min.s64 	%rd392, %rd391, %rd177;
$L__BB13_203:
	ld.shared.f64 	%fd279, [_ZN6thrust24THRUST_300001_SM_1000_NS8cuda_cub4core6detail5shmemE+104];
	ld.shared.u64 	%rd180, [_ZN6thrust24THRUST_300001_SM_1000_NS8cuda_cub4core6detail5shmemE+112];
	abs.f64 	%fd280, %fd355;
	abs.f64 	%fd281, %fd279;
	setp.lt.f64 	%p99, %fd280, %fd281;
	mov.f64 	%fd356, %fd279;
	mov.u64 	%rd393, %rd180;
	@%p99 bra 	$L__BB13_206;
	setp.lt.f64 	%p100, %fd281, %fd280;
	mov.f64 	%fd356, %fd355;
	mov.u64 	%rd393, %rd392;
	@%p100 bra 	$L__BB13_206;
	setp.lt.s64 	%p101, %rd392, %rd180;
	selp.f64 	%fd356, %fd355, %fd279, %p101;
	min.s64 	%rd393, %rd392, %rd180;
$L__BB13_206:
	ld.shared.f64 	%fd284, [_ZN6thrust24THRUST_300001_SM_1000_NS8cuda_cub4core6detail5shmemE+120];
	ld.shared.u64 	%rd183, [_ZN6thrust24THRUST_300001_SM_1000_NS8cuda_cub4core6detail5shmemE+128];
	abs.f64 	%fd285, %fd356;
	abs.f64 	%fd286, %fd284;
	setp.lt.f64 	%p102, %fd285, %fd286;
	mov.u64 	%rd394, %rd183;
	mov.f64 	%fd357, %fd284;
	@%p102 bra 	$L__BB13_209;
	setp.lt.f64 	%p103, %fd286, %fd285;
	mov.u64 	%rd394, %rd393;
	mov.f64 	%fd357, %fd356;
	@%p103 bra 	$L__BB13_209;
	setp.lt.s64 	%p104, %rd393, %rd183;
	selp.f64 	%fd357, %fd356, %fd284, %p104;
	min.s64 	%rd394, %rd393, %rd183;
$L__BB13_209:
	mov.u32 	%r376, %tid.x;
	setp.ne.s32 	%p221, %r376, 0;
	@%p221 bra 	$L__BB13_211;
	ld.param.u64 	%rd326, [_ZN6thrust24THRUST_300001_SM_1000_NS8cuda_cub4core6detail13_kernel_agentINS1_8__reduce11ReduceAgentIPN4cuda3std3__45tupleIJdlEEESC_SB_iNS1_9__extrema9arg_max_fIdl7AbsLessEEEEJSC_SC_iSG_EEEvDpT0__param_1];
	cvta.to.global.u64 	%rd317, %rd326;
	st.global.f64 	[%rd317], %fd357;
	st.global.u64 	[%rd317+8], %rd394;
$L__BB13_211:
	ret;

}
	// .globl	_ZN6thrust24THRUST_300001_SM_1000_NS8cuda_cub4core6detail13_kernel_agentINS1_8__reduce11ReduceAgentINS0_12zip_iteratorIN4cuda3std3__45tupleIJNS0_10device_ptrIdEENS0_17counting_iteratorIlNS0_11use_defaultESF_SF_EEEEEEEPNSB_IJdlEEESJ_lNS1_9__extrema9arg_max_fIdl7AbsLessEEEEJSI_SK_lSO_EEEvDpT0_
.visible .entry _ZN6thrust24THRUST_300001_SM_1000_NS8cuda_cub4core6detail13_kernel_agentINS1_8__reduce11ReduceAgentINS0_12zip_iteratorIN4cuda3std3__45tupleIJNS0_10device_ptrIdEENS0_17counting_iteratorIlNS0_11use_defaultESF_SF_EEEEEEEPNSB_IJdlEEESJ_lNS1_9__extrema9arg_max_fIdl7AbsLessEEEEJSI_SK_lSO_EEEvDpT0_(
	.param .align 8 .b8 _ZN6thrust24THRUST_300001_SM_1000_NS8cuda_cub4core6detail13_kernel_agentINS1_8__reduce11ReduceAgentINS0_12zip_iteratorIN4cuda3std3__45tupleIJNS0_10device_ptrIdEENS0_17counting_iteratorIlNS0_11use_defaultESF_SF_EEEEEEEPNSB_IJdlEEESJ_lNS1_9__extrema9arg_max_fIdl7AbsLessEEEEJSI_SK_lSO_EEEvDpT0__param_0[16],
	.param .u64 .ptr .align 1 _ZN6thrust24THRUST_300001_SM_1000_NS8cuda_cub4core6detail13_kernel_agentINS1_8__reduce11ReduceAgentINS0_12zip_iteratorIN4cuda3std3__45tupleIJNS0_10device_ptrIdEENS0_17counting_iteratorIlNS0_11use_defaultESF_SF_EEEEEEEPNSB_IJdlEEESJ_lNS1_9__extrema9arg_max_fIdl7AbsLessEEEEJSI_SK_lSO_EEEvDpT0__param_1,
	.param .u64 _ZN6thrust24THRUST_300001_SM_1000_NS8cuda_cub4core6detail13_kernel_agentINS1_8__reduce11ReduceAgentINS0_12zip_iteratorIN4cuda3std3__45tupleIJNS0_10device_ptrIdEENS0_17counting_iteratorIlNS0_11use_defaultESF_SF_EEEEEEEPNSB_IJdlEEESJ_lNS1_9__extrema9arg_max_fIdl7AbsLessEEEEJSI_SK_lSO_EEEvDpT0__param_2,
	.param .align 1 .b8 _ZN6thrust24THRUST_300001_SM_1000_NS8cuda_cub4core6detail13_kernel_agentINS1_8__reduce11ReduceAgentINS0_12zip_iteratorIN4cuda3std3__45tupleIJNS0_10device_ptrIdEENS0_17counting_iteratorIlNS0_11use_defaultESF_SF_EEEEEEEPNSB_IJdlEEESJ_lNS1_9__extrema9arg_max_fIdl7AbsLessEEEEJSI_SK_lSO_EEEvDpT0__param_3[1]
)
.maxntid 256
{
	.reg .pred 	%p<213>;
	.reg .b32 	%r<391>;
	.reg .b64 	%rd<341>;
	.reg .b64 	%fd<352>;

	ld.param.u64 	%rd192, [_ZN6thrust24THRUST_300001_SM_1000_NS8cuda_cub4core6detail13_kernel_agentINS1_8__reduce11ReduceAgentINS0_12zip_iteratorIN4cuda3std3__45tupleIJNS0_10device_ptrIdEENS0_17counting_iteratorIlNS0_11use_defaultESF_SF_EEEEEEEPNSB_IJdlEEESJ_lNS1_9__extrema9arg_max_fIdl7AbsLessEEEEJSI_SK_lSO_EEEvDpT0__param_0+8];
	ld.param.u64 	%rd191, [_ZN6thrust24THRUST_300001_SM_1000_NS8cuda_cub4core6detail13_kernel_agentINS1_8__reduce11ReduceAgentINS0_12zip_iteratorIN4cuda3std3__45tupleIJNS0_10device_ptrIdEENS0_17counting_iteratorIlNS0_11use_defaultESF_SF_EEEEEEEPNSB_IJdlEEESJ_lNS1_9__extrema9arg_max_fIdl7AbsLessEEEEJSI_SK_lSO_EEEvDpT0__param_0];
	ld.param.u64 	%rd194, [_ZN6thrust24THRUST_300001_SM_1000_NS8cuda_cub4core6detail13_kernel_agentINS1_8__reduce11ReduceAgentINS0_12zip_iteratorIN4cuda3std3__45tupleIJNS0_10device_ptrIdEENS0_17counting_iteratorIlNS0_11use_defaultESF_SF_EEEEEEEPNSB_IJdlEEESJ_lNS1_9__extrema9arg_max_fIdl7AbsLessEEEEJSI_SK_lSO_EEEvDpT0__param_2];
	setp.eq.s64 	%p1, %rd194, 0;
	@%p1 bra 	$L__BB14_206;
	cvta.to.global.u64 	%rd1, %rd191;
	setp.gt.s64 	%p2, %rd194, 1279;
	@%p2 bra 	$L__BB14_122;
	cvt.u32.u64 	%r1, %rd194;
	mov.u32 	%r2, %tid.x;
	setp.ge.s32 	%p96, %r2, %r1;
	mov.f64 	%fd298, 0d0000000000000000;
	mov.b64 	%rd283, 0;
	mov.u32 	%r385, %r2;
	@%p96 bra 	$L__BB14_4;
	cvt.u64.u32 	%rd239, %r2;
	mul.wide.u32 	%rd240, %r2, 8;
	add.s64 	%rd241, %rd1, %rd240;
	add.s64 	%rd283, %rd192, %rd239;
	ld.global.f64 	%fd298, [%rd241];
	add.s32 	%r385, %r2, 256;
$L__BB14_4:
	setp.ge.s32 	%p97, %r385, %r1;
	@%p97 bra 	$L__BB14_26;
	not.b32 	%r154, %r385;
	add.s32 	%r5, %r154, %r1;
	and.b32  	%r155, %r5, 768;
	setp.eq.s32 	%p98, %r155, 768;
	@%p98 bra 	$L__BB14_11;
	cvt.u64.u32 	%rd243, %r385;
	add.s64 	%rd274, %rd192, %rd243;
	mul.wide.u32 	%rd244, %r385, 8;
	add.s64 	%rd273, %rd1, %rd244;
	shr.u32 	%r156, %r5, 8;
	add.s32 	%r157, %r156, 1;
	and.b32  	%r158, %r157, 3;
	neg.s32 	%r383, %r158;
$L__BB14_7:
	.pragma "nounroll";
	mov.u64 	%rd9, %rd283;
	mov.f64 	%fd3, %fd298;
	ld.global.f64 	%fd4, [%rd273];
	abs.f64 	%fd5, %fd3;
	abs.f64 	%fd6, %fd4;
	setp.lt.f64 	%p99, %fd5, %fd6;
	mov.u64 	%rd283, %rd274;
	mov.f64 	%fd298, %fd4;
	@%p99 bra 	$L__BB14_10;
	setp.lt.f64 	%p100, %fd6, %fd5;
	mov.u64 	%rd283, %rd9;
	mov.f64 	%fd298, %fd3;
	@%p100 bra 	$L__BB14_10;
	setp.lt.s64 	%p101, %rd9, %rd274;
	min.s64 	%rd283, %rd9, %rd274;
	selp.f64 	%fd298, %fd3, %fd4, %p101;
$L__BB14_10:
	add.s32 	%r385, %r385, 256;
	add.s64 	%rd274, %rd274, 256;
	add.s64 	%rd273, %rd273, 2048;
	add.s32 	%r383, %r383, 1;
	setp.ne.s32 	%p102, %r383, 0;
	@%p102 bra 	$L__BB14_7;
$L__BB14_11:
	setp.lt.u32 	%p103, %r5, 768;
	@%p103 bra 	$L__BB14_26;
	add.s32 	%r386, %r385, 512;
$L__BB14_13:
	mov.u32 	%r13, %r386;
	add.s32 	%r159, %r13, -512;
	cvt.s64.s32 	%rd245, %r159;
	mul.wide.s32 	%rd246, %r159, 8;
	add.s64 	%rd17, %rd1, %rd246;
	add.s64 	%rd18, %rd192, %rd245;
	ld.global.f64 	%fd12, [%rd17];
	abs.f64 	%fd13, %fd298;
	abs.f64 	%fd14, %fd12;
	setp.lt.f64 	%p104, %fd13, %fd14;
	mov.u64 	%rd280, %rd18;
	mov.f64 	%fd295, %fd12;
	@%p104 bra 	$L__BB14_16;
	setp.lt.f64 	%p105, %fd14, %fd13;
	mov.u64 	%rd280, %rd283;
	mov.f64 	%fd295, %fd298;
	@%p105 bra 	$L__BB14_16;
	setp.lt.s64 	%p106, %rd283, %rd18;
	min.s64 	%rd280, %rd283, %rd18;
	selp.f64 	%fd295, %fd298, %fd12, %p106;
$L__BB14_16:
	add.s32 	%r160, %r13, -256;
	cvt.s64.s32 	%rd247, %r160;
	add.s64 	%rd21, %rd192, %rd247;
	ld.global.f64 	%fd17, [%rd17+2048];
	abs.f64 	%fd18, %fd295;
	abs.f64 	%fd19, %fd17;
	setp.lt.f64 	%p107, %fd18, %fd19;
	mov.u64 	%rd281, %rd21;
	mov.f64 	%fd296, %fd17;
	@%p107 bra 	$L__BB14_19;
	setp.lt.f64 	%p108, %fd19, %fd18;
	mov.u64 	%rd281, %rd280;
	mov.f64 	%fd296, %fd295;
	@%p108 bra 	$L__BB14_19;
	setp.lt.s64 	%p109, %rd280, %rd21;
	min.s64 	%rd281, %rd280, %rd21;
	selp.f64 	%fd296, %fd295, %fd17, %p109;
$L__BB14_19:
	cvt.s64.s32 	%rd248, %r13;
	add.s64 	%rd24, %rd192, %rd248;
	ld.global.f64 	%fd22, [%rd17+4096];
	abs.f64 	%fd23, %fd296;
	abs.f64 	%fd24, %fd22;
	setp.lt.f64 	%p110, %fd23, %fd24;
	mov.u64 	%rd282, %rd24;
	mov.f64 	%fd297, %fd22;
	@%p110 bra 	$L__BB14_22;
	setp.lt.f64 	%p111, %fd24, %fd23;
	mov.u64 	%rd282, %rd281;
	mov.f64 	%fd297, %fd296;
	@%p111 bra 	$L__BB14_22;
	setp.lt.s64 	%p112, %rd281, %rd24;
	min.s64 	%rd282, %rd281, %rd24;
	selp.f64 	%fd297, %fd296, %fd22, %p112;
$L__BB14_22:
	add.s32 	%r161, %r13, 256;
	cvt.s64.s32 	%rd249, %r161;
	add.s64 	%rd27, %rd192, %rd249;
	ld.global.f64 	%fd27, [%rd17+6144];
	abs.f64 	%fd28, %fd297;
	abs.f64 	%fd29, %fd27;
	setp.lt.f64 	%p113, %fd28, %fd29;
	mov.u64 	%rd283, %rd27;
	mov.f64 	%fd298, %fd27;
	@%p113 bra 	$L__BB14_25;
	setp.lt.f64 	%p114, %fd29, %fd28;
	mov.u64 	%rd283, %rd282;
	mov.f64 	%fd298, %fd297;
	@%p114 bra 	$L__BB14_25;
	setp.lt.s64 	%p115, %rd282, %rd27;
	min.s64 	%rd283, %rd282, %rd27;
	selp.f64 	%fd298, %fd297, %fd27, %p115;
$L__BB14_25:
	add.s32 	%r386, %r13, 1024;
	add.s32 	%r162, %r13, 512;
	setp.lt.s32 	%p116, %r162, %r1;
	@%p116 bra 	$L__BB14_13;
$L__BB14_26:
	setp.lt.s32 	%p117, %r1, 256;
	@%p117 bra 	$L__BB14_71;
	// begin inline asm
	mov.u32 %r276, %laneid;
	// end inline asm
	mov.b64 	%rd260, %fd298;
	mov.b64 	{%r278, %r283}, %rd260;
	mov.b32 	%r294, 1;
	mov.b32 	%r295, 31;
	mov.b32 	%r296, -1;
	// begin inline asm
	shfl.sync.down.b32 %r277, %r278, %r294, %r295, %r296;
	// end inline asm
	// begin inline asm
	shfl.sync.down.b32 %r282, %r283, %r294, %r295, %r296;
	// end inline asm
	mov.b64 	%rd261, {%r277, %r282};
	mov.b64 	%fd33, %rd261;
	mov.b64 	{%r288, %r293}, %rd283;
	// begin inline asm
	shfl.sync.down.b32 %r287, %r288, %r294, %r295, %r296;
	// end inline asm
	// begin inline asm
	shfl.sync.down.b32 %r292, %r293, %r294, %r295, %r296;
	// end inline asm
	mov.b64 	%rd31, {%r287, %r292};
	setp.gt.s32 	%p169, %r276, 30;
	mov.u64 	%rd285, %rd283;
	mov.f64 	%fd300, %fd298;
	@%p169 bra 	$L__BB14_31;
	abs.f64 	%fd34, %fd298;
	abs.f64 	%fd35, %fd33;
	setp.lt.f64 	%p170, %fd34, %fd35;
	mov.u64 	%rd285, %rd31;
	mov.f64 	%fd300, %fd33;
	@%p170 bra 	$L__BB14_31;
	setp.lt.f64 	%p171, %fd35, %fd34;
	mov.u64 	%rd285, %rd283;
	mov.f64 	%fd300, %fd298;
	@%p171 bra 	$L__BB14_31;
	setp.lt.s64 	%p172, %rd283, %rd31;
	min.s64 	%rd285, %rd283, %rd31;
	selp.f64 	%fd300, %fd298, %fd33, %p172;
$L__BB14_31:
	mov.b64 	%rd262, %fd300;
	mov.b64 	{%r298, %r303}, %rd262;
	mov.b32 	%r314, 2;
	mov.b32 	%r315, 31;
	mov.b32 	%r316, -1;
	// begin inline asm
	shfl.sync.down.b32 %r297, %r298, %r314, %r315, %r316;
	// end inline asm
	// begin inline asm
	shfl.sync.down.b32 %r302, %r303, %r314, %r315, %r316;
	// end inline asm
	mov.b64 	%rd263, {%r297, %r302};
	mov.b64 	%fd38, %rd263;
	mov.b64 	{%r308, %r313}, %rd285;
	// begin inline asm
	shfl.sync.down.b32 %r307, %r308, %r314, %r315, %r316;
	// end inline asm
	// begin inline asm
	shfl.sync.down.b32 %r312, %r313, %r314, %r315, %r316;
	// end inline asm
	mov.b64 	%rd34, {%r307, %r312};
	setp.gt.s32 	%p173, %r276, 29;
	mov.u64 	%rd286, %rd285;
	mov.f64 	%fd301, %fd300;
	@%p173 bra 	$L__BB14_35;
	abs.f64 	%fd39, %fd300;
	abs.f64 	%fd40, %fd38;
	setp.lt.f64 	%p174, %fd39, %fd40;
	mov.u64 	%rd286, %rd34;
	mov.f64 	%fd301, %fd38;
	@%p174 bra 	$L__BB14_35;
	setp.lt.f64 	%p175, %fd40, %fd39;
	mov.u64 	%rd286, %rd285;
	mov.f64 	%fd301, %fd300;
	@%p175 bra 	$L__BB14_35;
	setp.lt.s64 	%p176, %rd285, %rd34;
	min.s64 	%rd286, %rd285, %rd34;
	selp.f64 	%fd301, %fd300, %fd38, %p176;
$L__BB14_35:
	mov.b64 	%rd264, %fd301;
	mov.b64 	{%r318, %r323}, %rd264;
	mov.b32 	%r334, 4;
	mov.b32 	%r335, 31;
	mov.b32 	%r336, -1;
	// begin inline asm
	shfl.sync.down.b32 %r317, %r318, %r334, %r335, %r336;
	// end inline asm
	// begin inline asm
	shfl.sync.down.b32 %r322, %r323, %r334, %r335, %r336;
	// end inline asm
	mov.b64 	%rd265, {%r317, %r322};
	mov.b64 	%fd43, %rd265;
	mov.b64 	{%r328, %r333}, %rd286;
	// begin inline asm
	shfl.sync.down.b32 %r327, %r328, %r334, %r335, %r336;
	// end inline asm
	// begin inline asm
	shfl.sync.down.b32 %r332, %r333, %r334, %r335, %r336;
	// end inline asm
	mov.b64 	%rd37, {%r327, %r332};
	setp.gt.s32 	%p177, %r276, 27;
	mov.u64 	%rd287, %rd286;
	mov.f64 	%fd302, %fd301;
	@%p177 bra 	$L__BB14_39;
	abs.f64 	%fd44, %fd301;
	abs.f64 	%fd45, %fd43;
	setp.lt.f64 	%p178, %fd44, %fd45;
	mov.u64 	%rd287, %rd37;
	mov.f64 	%fd302, %fd43;
	@%p178 bra 	$L__BB14_39;
	setp.lt.f64 	%p179, %fd45, %fd44;
	mov.u64 	%rd287, %rd286;
	mov.f64 	%fd302, %fd301;
	@%p179 bra 	$L__BB14_39;
	setp.lt.s64 	%p180, %rd286, %rd37;
	min.s64 	%rd287, %rd286, %rd37;
	selp.f64 	%fd302, %fd301, %fd43, %p180;
$L__BB14_39:
	mov.b64 	%rd266, %fd302;
	mov.b64 	{%r338, %r343}, %rd266;
	mov.b32 	%r354, 8;
	mov.b32 	%r355, 31;
	mov.b32 	%r356, -1;
	// begin inline asm
	shfl.sync.down.b32 %r337, %r338, %r354, %r355, %r356;
	// end inline asm
	// begin inline asm
	shfl.sync.down.b32 %r342, %r343, %r354, %r355, %r356;
	// end inline asm
	mov.b64 	%rd267, {%r337, %r342};
	mov.b64 	%fd48, %rd267;
	mov.b64 	{%r348, %r353}, %rd287;
	// begin inline asm
	shfl.sync.down.b32 %r347, %r348, %r354, %r355, %r356;
	// end inline asm
	// begin inline asm
	shfl.sync.down.b32 %r352, %r353, %r354, %r355, %r356;
	// end inline asm
	mov.b64 	%rd40, {%r347, %r352};
	setp.gt.s32 	%p181, %r276, 23;
	mov.u64 	%rd288, %rd287;
	mov.f64 	%fd303, %fd302;
	@%p181 bra 	$L__BB14_43;
	abs.f64 	%fd49, %fd302;
	abs.f64 	%fd50, %fd48;
	setp.lt.f64 	%p182, %fd49, %fd50;
	mov.u64 	%rd288, %rd40;
	mov.f64 	%fd303, %fd48;
	@%p182 bra 	$L__BB14_43;
	setp.lt.f64 	%p183, %fd50, %fd49;
	mov.u64 	%rd288, %rd287;
	mov.f64 	%fd303, %fd302;
	@%p183 bra 	$L__BB14_43;
	setp.lt.s64 	%p184, %rd287, %rd40;
	min.s64 	%rd288, %rd287, %rd40;
	selp.f64 	%fd303, %fd302, %fd48, %p184;
$L__BB14_43:
	mov.b64 	%rd268, %fd303;
	mov.b64 	{%r358, %r363}, %rd268;
	mov.b32 	%r374, 16;
	mov.b32 	%r375, 31;
	mov.b32 	%r376, -1;
	// begin inline asm
	shfl.sync.down.b32 %r357, %r358, %r374, %r375, %r376;
	// end inline asm
	// begin inline asm
	shfl.sync.down.b32 %r362, %r363, %r374, %r375, %r376;
	// end inline asm
	mov.b64 	%rd269, {%r357, %r362};
	mov.b64 	%fd53, %rd269;
	mov.b64 	{%r368, %r373}, %rd288;
	// begin inline asm
	shfl.sync.down.b32 %r367, %r368, %r374, %r375, %r376;
	// end inline asm
	// begin inline asm
	shfl.sync.down.b32 %r372, %r373, %r374, %r375, %r376;
	// end inline asm
	mov.b64 	%rd43, {%r367, %r372};
	setp.gt.s32 	%p185, %r276, 15;
	mov.u64 	%rd340, %rd288;
	mov.f64 	%fd351, %fd303;
	@%p185 bra 	$L__BB14_47;
	abs.f64 	%fd54, %fd303;
	abs.f64 	%fd55, %fd53;
	setp.lt.f64 	%p186, %fd54, %fd55;
	mov.u64 	%rd340, %rd43;
	mov.f64 	%fd351, %fd53;
	@%p186 bra 	$L__BB14_47;
	setp.lt.f64 	%p187, %fd55, %fd54;
	mov.u64 	%rd340, %rd288;
	mov.f64 	%fd351, %fd303;
	@%p187 bra 	$L__BB14_47;
	setp.lt.s64 	%p188, %rd288, %rd43;
	min.s64 	%rd340, %rd288, %rd43;
	selp.f64 	%fd351, %fd303, %fd53, %p188;
$L__BB14_47:
	setp.ne.s32 	%p189, %r276, 0;
	@%p189 bra 	$L__BB14_49;
	shr.u32 	%r377, %r2, 1;
	and.b32  	%r378, %r377, 496;
	mov.u32 	%r379, _ZN6thrust24THRUST_300001_SM_1000_NS8cuda_cub4core6detail5shmemE;
	add.s32 	%r380, %r379, %r378;
	st.shared.f64 	[%r380+8], %fd351;
	st.shared.u64 	[%r380+16], %rd340;
$L__BB14_49:
	bar.sync 	0;
	setp.ne.s32 	%p190, %r2, 0;
	@%p190 bra 	$L__BB14_204;
	ld.shared.f64 	%fd58, [_ZN6thrust24THRUST_300001_SM_1000_NS8cuda_cub4core6detail5shmemE+24];
	ld.shared.u64 	%rd46, [_ZN6thrust24THRUST_300001_SM_1000_NS8cuda_cub4core6detail5shmemE+32];
	abs.f64 	%fd59, %fd351;
	abs.f64 	%fd60, %fd58;
	setp.lt.f64 	%p191, %fd59, %fd60;
	mov.u64 	%rd290, %rd46;
	mov.f64 	%fd305, %fd58;
	@%p191 bra 	$L__BB14_53;
	setp.lt.f64 	%p192, %fd60, %fd59;
	mov.u64 	%rd290, %rd340;
	mov.f64 	%fd305, %fd351;
	@%p192 bra 	$L__BB14_53;
	setp.lt.s64 	%p193, %rd340, %rd46;
	min.s64 	%rd290, %rd340, %rd46;
	selp.f64 	%fd305, %fd351, %fd58, %p193;
$L__BB14_53:
	ld.shared.f64 	%fd63, [_ZN6thrust24THRUST_300001_SM_1000_NS8cuda_cub4core6detail5shmemE+40];
	ld.shared.u64 	%rd49, [_ZN6thrust24THRUST_300001_SM_1000_NS8cuda_cub4core6detail5shmemE+48];
	abs.f64 	%fd64, %fd305;
	abs.f64 	%fd65, %fd63;
	setp.lt.f64 	%p194, %fd64, %fd65;
	mov.u64 	%rd291, %rd49;
	mov.f64 	%fd306, %fd63;
	@%p194 bra 	$L__BB14_56;
	setp.lt.f64 	%p195, %fd65, %fd64;
	mov.u64 	%rd291, %rd290;
	mov.f64 	%fd306, %fd305;
	@%p195 bra 	$L__BB14_56;
	setp.lt.s64 	%p196, %rd290, %rd49;
	min.s64 	%rd291, %rd290, %rd49;
	selp.f64 	%fd306, %fd305, %fd63, %p196;
$L__BB14_56:
	ld.shared.f64 	%fd68, [_ZN6thrust24THRUST_300001_SM_1000_NS8cuda_cub4core6detail5shmemE+56];
	ld.shared.u64 	%rd52, [_ZN6thrust24THRUST_300001_SM_1000_NS8cuda_cub4core6detail5shmemE+64];
	abs.f64 	%fd69, %fd306;
	abs.f64 	%fd70, %fd68;
	setp.lt.f64 	%p197, %fd69, %fd70;
	mov.u64 	%rd292, %rd52;
	mov.f64 	%fd307, %fd68;
	@%p197 bra 	$L__BB14_59;
	setp.lt.f64 	%p198, %fd70, %fd69;
	mov.u64 	%rd292, %rd291;
	mov.f64 	%fd307, %fd306;
	@%p198 bra 	$L__BB14_59;
	setp.lt.s64 	%p199, %rd291, %rd52;
	min.s64 	%rd292, %rd291, %rd52;
	selp.f64 	%fd307, %fd306, %fd68, %p199;
$L__BB14_59:
	ld.shared.f64 	%fd73, [_ZN6thrust24THRUST_300001_SM_1000_NS8cuda_cub4core6detail5shmemE+72];
	ld.shared.u64 	%rd55, [_ZN6thrust24THRUST_300001_SM_1000_NS8cuda_cub4core6detail5shmemE+80];
	abs.f64 	%fd74, %fd307;
	abs.f64 	%fd75, %fd73;
	setp.lt.f64 	%p200, %fd74, %fd75;
	mov.u64 	%rd293, %rd55;
	mov.f64 	%fd308, %fd73;
	@%p200 bra 	$L__BB14_62;
	setp.lt.f64 	%p201, %fd75, %fd74;
	mov.u64 	%rd293, %rd292;
	mov.f64 	%fd308, %fd307;
	@%p201 bra 	$L__BB14_62;
	setp.lt.s64 	%p202, %rd292, %rd55;
	min.s64 	%rd293, %rd292, %rd55;
	selp.f64 	%fd308, %fd307, %fd73, %p202;
$L__BB14_62:
	ld.shared.f64 	%fd78, [_ZN6thrust24THRUST_300001_SM_1000_NS8cuda_cub4core6detail5shmemE+88];
	ld.shared.u64 	%rd58, [_ZN6thrust24THRUST_300001_SM_1000_NS8cuda_cub4core6detail5shmemE+96];
	abs.f64 	%fd79, %fd308;
	abs.f64 	%fd80, %fd78;
	setp.lt.f64 	%p203, %fd79, %fd80;
	mov.u64 	%rd294, %rd58;
	mov.f64 	%fd309, %fd78;
	@%p203 bra 	$L__BB14_65;
	setp.lt.f64 	%p204, %fd80, %fd79;
	mov.u64 	%rd294, %rd293;
	mov.f64 	%fd309, %fd308;
	@%p204 bra 	$L__BB14_65;
	setp.lt.s64 	%p205, %rd293, %rd58;
	min.s64 	%rd294, %rd293, %rd58;
	selp.f64 	%fd309, %fd308, %fd78, %p205;
$L__BB14_65:
	ld.shared.f64 	%fd83, [_ZN6thrust24THRUST_300001_SM_1000_NS8cuda_cub4core6detail5shmemE+104];
	ld.shared.u64 	%rd61, [_ZN6thrust24THRUST_300001_SM_1000_NS8cuda_cub4core6detail5shmemE+112];
	abs.f64 	%fd84, %fd309;
	abs.f64 	%fd85, %fd83;
	setp.lt.f64 	%p206, %fd84, %fd85;
	mov.u64 	%rd295, %rd61;
	mov.f64 	%fd310, %fd83;
	@%p206 bra 	$L__BB14_68;
	setp.lt.f64 	%p207, %fd85, %fd84;
	mov.u64 	%rd295, %rd294;
	mov.f64 	%fd310, %fd309;
	@%p207 bra 	$L__BB14_68;
	setp.lt.s64 	%p208, %rd294, %rd61;
	min.s64 	%rd295, %rd294, %rd61;
	selp.f64 	%fd310, %fd309, %fd83, %p208;
$L__BB14_68:
	ld.shared.f64 	%fd88, [_ZN6thrust24THRUST_300001_SM_1000_NS8cuda_cub4core6detail5shmemE+120];
	ld.shared.u64 	%rd64, [_ZN6thrust24THRUST_300001_SM_1000_NS8cuda_cub4core6detail5shmemE+128];
	abs.f64 	%fd89, %fd310;
	abs.f64 	%fd90, %fd88;
	setp.lt.f64 	%p209, %fd89, %fd90;
	mov.u64 	%rd340, %rd64;
	mov.f64 	%fd351, %fd88;
	@%p209 bra 	$L__BB14_204;
	setp.lt.f64 	%p210, %fd90, %fd89;
	mov.u64 	%rd340, %rd295;
	mov.f64 	%fd351, %fd310;
	@%p210 bra 	$L__BB14_204;
	setp.lt.s64 	%p211, %rd295, %rd64;
	min.s64 	%rd340, %rd295, %rd64;
	selp.f64 	%fd351, %fd310, %fd88, %p211;
	bra.uni 	$L__BB14_204;
$L__BB14_71:
	// begin inline asm
	mov.u32 %r163, %laneid;
	// end inline asm
	and.b32  	%r184, %r2, 992;
	add.s32 	%r185, %r184, 32;
	setp.gt.s32 	%p118, %r185, %r1;
	not.b32 	%r186, %r184;
	add.s32 	%r187, %r1, %r186;
	selp.b32 	%r182, %r187, 31, %p118;
	mov.b64 	%rd250, %fd298;
	mov.b64 	{%r165, %r170}, %rd250;
	mov.b32 	%r181, 1;
	mov.b32 	%r183, -1;
	// begin inline asm
	shfl.sync.down.b32 %r164, %r165, %r181, %r182, %r183;
	// end inline asm
	// begin inline asm
	shfl.sync.down.b32 %r169, %r170, %r181, %r182, %r183;
	// end inline asm
	mov.b64 	%rd251, {%r164, %r169};
	mov.b64 	%fd92, %rd251;
	mov.b64 	{%r175, %r180}, %rd283;
	// begin inline asm
	shfl.sync.down.b32 %r174, %r175, %r181, %r182, %r183;
	// end inline asm
	// begin inline asm
	shfl.sync.down.b32 %r179, %r180, %r181, %r182, %r183;
	// end inline asm
	mov.b64 	%rd66, {%r174, %r179};
	setp.ge.s32 	%p119, %r163, %r182;
	mov.u64 	%rd296, %rd283;
	mov.f64 	%fd311, %fd298;
	@%p119 bra 	$L__BB14_75;
	abs.f64 	%fd93, %fd298;
	abs.f64 	%fd94, %fd92;
	setp.lt.f64 	%p120, %fd93, %fd94;
	mov.u64 	%rd296, %rd66;
	mov.f64 	%fd311, %fd92;
	@%p120 bra 	$L__BB14_75;
	setp.lt.f64 	%p121, %fd94, %fd93;
	mov.u64 	%rd296, %rd283;
	mov.f64 	%fd311, %fd298;
	@%p121 bra 	$L__BB14_75;
	setp.lt.s64 	%p122, %rd283, %rd66;
	min.s64 	%rd296, %rd283, %rd66;
	selp.f64 	%fd311, %fd298, %fd92, %p122;
$L__BB14_75:
	mov.b64 	%rd252, %fd311;
	mov.b64 	{%r189, %r194}, %rd252;
	mov.b32 	%r205, 2;
	mov.b32 	%r207, -1;
	// begin inline asm
	shfl.sync.down.b32 %r188, %r189, %r205, %r182, %r207;
	// end inline asm
	// begin inline asm
	shfl.sync.down.b32 %r193, %r194, %r205, %r182, %r207;
	// end inline asm
	mov.b64 	%rd253, {%r188, %r193};
	mov.b64 	%fd97, %rd253;
	mov.b64 	{%r199, %r204}, %rd296;
	// begin inline asm
	shfl.sync.down.b32 %r198, %r199, %r205, %r182, %r207;
	// end inline asm
	// begin inline asm
	shfl.sync.down.b32 %r203, %r204, %r205, %r182, %r207;
	// end inline asm
	mov.b64 	%rd69, {%r198, %r203};
	add.s32 	%r208, %r163, 2;
	setp.gt.s32 	%p123, %r208, %r182;
	mov.u64 	%rd297, %rd296;
	mov.f64 	%fd312, %fd311;
	@%p123 bra 	$L__BB14_79;
	abs.f64 	%fd98, %fd311;
	abs.f64 	%fd99, %fd97;
	setp.lt.f64 	%p124, %fd98, %fd99;
	mov.u64 	%rd297, %rd69;
	mov.f64 	%fd312, %fd97;
	@%p124 bra 	$L__BB14_79;
	setp.lt.f64 	%p125, %fd99, %fd98;
	mov.u64 	%rd297, %rd296;
	mov.f64 	%fd312, %fd311;
	@%p125 bra 	$L__BB14_79;
	setp.lt.s64 	%p126, %rd296, %rd69;
	min.s64 	%rd297, %rd296, %rd69;
	selp.f64 	%fd312, %fd311, %fd97, %p126;
$L__BB14_79:
	mov.b64 	%rd254, %fd312;
	mov.b64 	{%r210, %r215}, %rd254;
	mov.b32 	%r226, 4;
	mov.b32 	%r228, -1;
	// begin inline asm
	shfl.sync.down.b32 %r209, %r210, %r226, %r182, %r228;
	// end inline asm
	// begin inline asm
	shfl.sync.down.b32 %r214, %r215, %r226, %r182, %r228;
	// end inline asm
	mov.b64 	%rd255, {%r209, %r214};
	mov.b64 	%fd102, %rd255;
	mov.b64 	{%r220, %r225}, %rd297;
	// begin inline asm
	shfl.sync.down.b32 %r219, %r220, %r226, %r182, %r228;
	// end inline asm
	// begin inline asm
	shfl.sync.down.b32 %r224, %r225, %r226, %r182, %r228;
	// end inline asm
	mov.b64 	%rd72, {%r219, %r224};
	add.s32 	%r229, %r163, 4;
	setp.gt.s32 	%p127, %r229, %r182;
	mov.u64 	%rd298, %rd297;
	mov.f64 	%fd313, %fd312;
	@%p127 bra 	$L__BB14_83;
	abs.f64 	%fd103, %fd312;
	abs.f64 	%fd104, %fd102;
	setp.lt.f64 	%p128, %fd103, %fd104;
	mov.u64 	%rd298, %rd72;
	mov.f64 	%fd313, %fd102;
	@%p128 bra 	$L__BB14_83;
	setp.lt.f64 	%p129, %fd104, %fd103;
	mov.u64 	%rd298, %rd297;
	mov.f64 	%fd313, %fd312;
	@%p129 bra 	$L__BB14_83;
	setp.lt.s64 	%p130, %rd297, %rd72;
	min.s64 	%rd298, %rd297, %rd72;
	selp.f64 	%fd313, %fd312, %fd102, %p130;
$L__BB14_83:
	mov.b64 	%rd256, %fd313;
	mov.b64 	{%r231, %r236}, %rd256;
	mov.b32 	%r247, 8;
	mov.b32 	%r249, -1;
	// begin inline asm
	shfl.sync.down.b32 %r230, %r231, %r247, %r182, %r249;
	// end inline asm
	// begin inline asm
	shfl.sync.down.b32 %r235, %r236, %r247, %r182, %r249;
	// end inline asm
	mov.b64 	%rd257, {%r230, %r235};
	mov.b64 	%fd107, %rd257;
	mov.b64 	{%r241, %r246}, %rd298;
	// begin inline asm
	shfl.sync.down.b32 %r240, %r241, %r247, %r182, %r249;
	// end inline asm
	// begin inline asm
	shfl.sync.down.b32 %r245, %r246, %r247, %r182, %r249;
	// end inline asm
	mov.b64 	%rd75, {%r240, %r245};
	add.s32 	%r250, %r163, 8;
	setp.gt.s32 	%p131, %r250, %r182;
	mov.f64 	%fd314, %fd313;
	mov.u64 	%rd299, %rd298;
	@%p131 bra 	$L__BB14_87;
	abs.f64 	%fd108, %fd313;
	abs.f64 	%fd109, %fd107;
	setp.lt.f64 	%p132, %fd108, %fd109;
	mov.f64 	%fd314, %fd107;
	mov.u64 	%rd299, %rd75;
	@%p132 bra 	$L__BB14_87;
	setp.lt.f64 	%p133, %fd109, %fd108;
	mov.f64 	%fd314, %fd313;
	mov.u64 	%rd299, %rd298;
	@%p133 bra 	$L__BB14_87;
	setp.lt.s64 	%p134, %rd298, %rd75;
	selp.f64 	%fd314, %fd313, %fd107, %p134;
	min.s64 	%rd299, %rd298, %rd75;
$L__BB14_87:
	mov.b64 	%rd258, %fd314;
	mov.b64 	{%r252, %r257}, %rd258;
	mov.b32 	%r268, 16;
	mov.b32 	%r270, -1;
	// begin inline asm
	shfl.sync.down.b32 %r251, %r252, %r268, %r182, %r270;
	// end inline asm
	// begin inline asm
	shfl.sync.down.b32 %r256, %r257, %r268, %r182, %r270;
	// end inline asm
	mov.b64 	%rd259, {%r251, %r256};
	mov.b64 	%fd112, %rd259;
	mov.b64 	{%r262, %r267}, %rd299;
	// begin inline asm
	shfl.sync.down.b32 %r261, %r262, %r268, %r182, %r270;
	// end inline asm
	// begin inline asm
	shfl.sync.down.b32 %r266, %r267, %r268, %r182, %r270;
	// end inline asm
	mov.b64 	%rd78, {%r261, %r266};
	add.s32 	%r271, %r163, 16;
	setp.gt.s32 	%p135, %r271, %r182;
	mov.f64 	%fd351, %fd314;
	mov.u64 	%rd340, %rd299;
	@%p135 bra 	$L__BB14_91;
	abs.f64 	%fd113, %fd314;
	abs.f64 	%fd114, %fd112;
	setp.lt.f64 	%p136, %fd113, %fd114;
	mov.f64 	%fd351, %fd112;
	mov.u64 	%rd340, %rd78;
	@%p136 bra 	$L__BB14_91;
	setp.lt.f64 	%p137, %fd114, %fd113;
	mov.f64 	%fd351, %fd314;
	mov.u64 	%rd340, %rd299;
	@%p137 bra 	$L__BB14_91;
	setp.lt.s64 	%p138, %rd299, %rd78;
	selp.f64 	%fd351, %fd314, %fd112, %p138;
	min.s64 	%rd340, %rd299, %rd78;
$L__BB14_91:
	setp.ne.s32 	%p139, %r163, 0;
	@%p139 bra 	$L__BB14_93;
	shr.u32 	%r272, %r2, 1;
	and.b32  	%r273, %r272, 496;
	mov.u32 	%r274, _ZN6thrust24THRUST_300001_SM_1000_NS8cuda_cub4core6detail5shmemE;
	add.s32 	%r275, %r274, %r273;
	st.shared.f64 	[%r275+8], %fd351;
	st.shared.u64 	[%r275+16], %rd340;
$L__BB14_93:
	bar.sync 	0;
	setp.ne.s32 	%p140, %r2, 0;
	@%p140 bra 	$L__BB14_204;
	setp.lt.s32 	%p141, %r1, 33;
	mov.f64 	%fd316, %fd351;
	mov.u64 	%rd301, %rd340;
	@%p141 bra 	$L__BB14_98;
	ld.shared.f64 	%fd117, [_ZN6thrust24THRUST_300001_SM_1000_NS8cuda_cub4core6detail5shmemE+24];
	ld.shared.u64 	%rd81, [_ZN6thrust24THRUST_300001_SM_1000_NS8cuda_cub4core6detail5shmemE+32];
	abs.f64 	%fd118, %fd351;
	abs.f64 	%fd119, %fd117;
	setp.lt.f64 	%p142, %fd118, %fd119;
	mov.f64 	%fd316, %fd117;
	mov.u64 	%rd301, %rd81;
	@%p142 bra 	$L__BB14_98;
	setp.lt.f64 	%p143, %fd119, %fd118;
	mov.f64 	%fd316, %fd351;
	mov.u64 	%rd301, %rd340;
	@%p143 bra 	$L__BB14_98;
	setp.lt.s64 	%p144, %rd340, %rd81;
	selp.f64 	%fd316, %fd351, %fd117, %p144;
	min.s64 	%rd301, %rd340, %rd81;
$L__BB14_98:
	setp.lt.s32 	%p145, %r1, 65;
	mov.f64 	%fd317, %fd316;
	mov.u64 	%rd302, %rd301;
	@%p145 bra 	$L__BB14_102;
	ld.shared.f64 	%fd122, [_ZN6thrust24THRUST_300001_SM_1000_NS8cuda_cub4core6detail5shmemE+40];
	ld.shared.u64 	%rd84, [_ZN6thrust24THRUST_300001_SM_1000_NS8cuda_cub4core6detail5shmemE+48];
	abs.f64 	%fd123, %fd316;
	abs.f64 	%fd124, %fd122;
	setp.lt.f64 	%p146, %fd123, %fd124;
	mov.f64 	%fd317, %fd122;
	mov.u64 	%rd302, %rd84;
	@%p146 bra 	$L__BB14_102;
	setp.lt.f64 	%p147, %fd124, %fd123;
	mov.f64 	%fd317, %fd316;
	mov.u64 	%rd302, %rd301;
	@%p147 bra 	$L__BB14_102;
	setp.lt.s64 	%p148, %rd301, %rd84;
	selp.f64 	%fd317, %fd316, %fd122, %p148;
	min.s64 	%rd302, %rd301, %rd84;
$L__BB14_102:
	setp.lt.s32 	%p149, %r1, 97;
	mov.f64 	%fd318, %fd317;
	mov.u64 	%rd303, %rd302;
	@%p149 bra 	$L__BB14_106;
	ld.shared.f64 	%fd127, [_ZN6thrust24THRUST_300001_SM_1000_NS8cuda_cub4core6detail5shmemE+56];
	ld.shared.u64 	%rd87, [_ZN6thrust24THRUST_300001_SM_1000_NS8cuda_cub4core6detail5shmemE+64];
	abs.f64 	%fd128, %fd317;
	abs.f64 	%fd129, %fd127;
	setp.lt.f64 	%p150, %fd128, %fd129;
	mov.f64 	%fd318, %fd127;
	mov.u64 	%rd303, %rd87;
	@%p150 bra 	$L__BB14_106;
	setp.lt.f64 	%p151, %fd129, %fd128;
	mov.f64 	%fd318, %fd317;
	mov.u64 	%rd303, %rd302;
	@%p151 bra 	$L__BB14_106;
	setp.lt.s64 	%p152, %rd302, %rd87;
	selp.f64 	%fd318, %fd317, %fd127, %p152;
	min.s64 	%rd303, %rd302, %rd87;
$L__BB14_106:
	setp.lt.s32 	%p153, %r1, 129;
	mov.f64 	%fd319, %fd318;
	mov.u64 	%rd304, %rd303;
	@%p153 bra 	$L__BB14_110;
	ld.shared.f64 	%fd132, [_ZN6thrust24THRUST_300001_SM_1000_NS8cuda_cub4core6detail5shmemE+72];
	ld.shared.u64 	%rd90, [_ZN6thrust24THRUST_300001_SM_1000_NS8cuda_cub4core6detail5shmemE+80];
	abs.f64 	%fd133, %fd318;
	abs.f64 	%fd134, %fd132;
	setp.lt.f64 	%p154, %fd133, %fd134;
	mov.f64 	%fd319, %fd132;
	mov.u64 	%rd304, %rd90;
	@%p154 bra 	$L__BB14_110;
	setp.lt.f64 	%p155, %fd134, %fd133;
	mov.f64 	%fd319, %fd318;
	mov.u64 	%rd304, %rd303;
	@%p155 bra 	$L__BB14_110;
	setp.lt.s64 	%p156, %rd303, %rd90;
	selp.f64 	%fd319, %fd318, %fd132, %p156;
	min.s64 	%rd304, %rd303, %rd90;
$L__BB14_110:
	setp.lt.s32 	%p157, %r1, 161;
	mov.f64 	%fd320, %fd319;
	mov.u64 	%rd305, %rd304;
	@%p157 bra 	$L__BB14_114;
	ld.shared.f64 	%fd137, [_ZN6thrust24THRUST_300001_SM_1000_NS8cuda_cub4core6detail5shmemE+88];
	ld.shared.u64 	%rd93, [_ZN6thrust24THRUST_300001_SM_1000_NS8cuda_cub4core6detail5shmemE+96];
	abs.f64 	%fd138, %fd319;
	abs.f64 	%fd139, %fd137;
	setp.lt.f64 	%p158, %fd138, %fd139;
	mov.f64 	%fd320, %fd137;
	mov.u64 	%rd305, %rd93;
	@%p158 bra 	$L__BB14_114;
	setp.lt.f64 	%p159, %fd139, %fd138;
	mov.f64 	%fd320, %fd319;
	mov.u64 	%rd305, %rd304;
	@%p159 bra 	$L__BB14_114;
	setp.lt.s64 	%p160, %rd304, %rd93;
	selp.f64 	%fd320, %fd319, %fd137, %p160;
	min.s64 	%rd305, %rd304, %rd93;
$L__BB14_114:
	setp.lt.s32 	%p161, %r1, 193;
	mov.f64 	%fd321, %fd320;
	mov.u64 	%rd306, %rd305;
	@%p161 bra 	$L__BB14_118;
	ld.shared.f64 	%fd142, [_ZN6thrust24THRUST_300001_SM_1000_NS8cuda_cub4core6detail5shmemE+104];
	ld.shared.u64 	%rd96, [_ZN6thrust24THRUST_300001_SM_1000_NS8cuda_cub4core6detail5shmemE+112];
	abs.f64 	%fd143, %fd320;
	abs.f64 	%fd144, %fd142;
	setp.lt.f64 	%p162, %fd143, %fd144;
	mov.f64 	%fd321, %fd142;
	mov.u64 	%rd306, %rd96;
	@%p162 bra 	$L__BB14_118;
	setp.lt.f64 	%p163, %fd144, %fd143;
	mov.f64 	%fd321, %fd320;
	mov.u64 	%rd306, %rd305;
	@%p163 bra 	$L__BB14_118;
	setp.lt.s64 	%p164, %rd305, %rd96;
	selp.f64 	%fd321, %fd320, %fd142, %p164;
	min.s64 	%rd306, %rd305, %rd96;
$L__BB14_118:
	setp.lt.s32 	%p165, %r1, 225;
	mov.u64 	%rd340, %rd306;
	mov.f64 	%fd351, %fd321;
	@%p165 bra 	$L__BB14_204;
	ld.shared.f64 	%fd147, [_ZN6thrust24THRUST_300001_SM_1000_NS8cuda_cub4core6detail5shmemE+120];
	ld.shared.u64 	%rd99, [_ZN6thrust24THRUST_300001_SM_1000_NS8cuda_cub4core6detail5shmemE+128];
	abs.f64 	%fd148, %fd321;
	abs.f64 	%fd149, %fd147;
	setp.lt.f64 	%p166, %fd148, %fd149;
	mov.u64 	%rd340, %rd99;
	mov.f64 	%fd351, %fd147;
	@%p166 bra 	$L__BB14_204;
	setp.lt.f64 	%p167, %fd149, %fd148;
	mov.u64 	%rd340, %rd306;
	mov.f64 	%fd351, %fd321;
	@%p167 bra 	$L__BB14_204;
	setp.lt.s64 	%p168, %rd306, %rd99;
	selp.f64 	%fd351, %fd321, %fd147, %p168;
	min.s64 	%rd340, %rd306, %rd99;
	bra.uni 	$L__BB14_204;
$L__BB14_122:
	mov.u32 	%r18, %tid.x;
	cvt.u64.u32 	%rd101, %r18;
	mul.wide.u32 	%rd195, %r18, 8;
	add.s64 	%rd102, %rd1, %rd195;
	ld.global.f64 	%fd274, [%rd102];
	add.s32 	%r31, %r18, 256;
	cvt.u64.u32 	%rd196, %r31;
	ld.global.f64 	%fd275, [%rd102+2048];
	add.s32 	%r32, %r18, 512;
	cvt.u64.u32 	%rd197, %r32;
	ld.global.f64 	%fd276, [%rd102+4096];
	add.s32 	%r33, %r18, 768;
	cvt.u64.u32 	%rd198, %r33;
	ld.global.f64 	%fd277, [%rd102+6144];
	or.b32  	%r34, %r18, 1024;
	cvt.u64.u32 	%rd103, %r34;
	add.s64 	%rd327, %rd192, %rd103;
	ld.global.f64 	%fd338, [%rd102+8192];
	abs.f64 	%fd278, %fd274;
	abs.f64 	%fd279, %fd275;
	setp.geu.f64 	%p3, %fd278, %fd279;
	selp.f64 	%fd280, %fd274, %fd275, %p3;
	selp.b64 	%rd199, %rd101, %rd196, %p3;
	abs.f64 	%fd281, %fd280;
	abs.f64 	%fd282, %fd276;
	setp.geu.f64 	%p4, %fd281, %fd282;
	selp.f64 	%fd283, %fd280, %fd276, %p4;
	selp.b64 	%rd200, %rd199, %rd197, %p4;
	abs.f64 	%fd284, %fd283;
	abs.f64 	%fd285, %fd277;
	setp.geu.f64 	%p5, %fd284, %fd285;
	selp.f64 	%fd152, %fd283, %fd277, %p5;
	selp.b64 	%rd105, %rd200, %rd198, %p5;
	abs.f64 	%fd153, %fd152;
	abs.f64 	%fd154, %fd338;
	setp.lt.f64 	%p6, %fd153, %fd154;
	@%p6 bra 	$L__BB14_124;
	setp.lt.f64 	%p7, %fd154, %fd153;
	setp.lt.u64 	%p8, %rd105, %rd103;
	or.pred  	%p9, %p7, %p8;
	selp.f64 	%fd338, %fd152, %fd338, %p9;
	add.s64 	%rd203, %rd192, %rd105;
	selp.b64 	%rd327, %rd203, %rd327, %p9;
$L__BB14_124:
	setp.lt.u64 	%p10, %rd194, 2560;
	mov.b64 	%rd316, 1280;
	@%p10 bra 	$L__BB14_137;
	mov.b64 	%rd308, 1280;
	mov.f64 	%fd323, %fd338;
$L__BB14_126:
	add.s64 	%rd206, %rd308, %rd101;
	shl.b64 	%rd207, %rd308, 3;
	add.s64 	%rd208, %rd102, %rd207;
	add.s64 	%rd310, %rd206, %rd192;
	ld.global.f64 	%fd324, [%rd208];
	ld.global.f64 	%fd325, [%rd208+2048];
	ld.global.f64 	%fd326, [%rd208+4096];
	add.s64 	%rd313, %rd310, 768;
	ld.global.f64 	%fd327, [%rd208+6144];
	ld.global.f64 	%fd338, [%rd208+8192];
	abs.f64 	%fd163, %fd323;
	abs.f64 	%fd164, %fd324;
	setp.lt.f64 	%p11, %fd163, %fd164;
	@%p11 bra 	$L__BB14_128;
	setp.lt.f64 	%p12, %fd164, %fd163;
	setp.lt.s64 	%p13, %rd327, %rd310;
	or.pred  	%p14, %p12, %p13;
	selp.f64 	%fd324, %fd323, %fd324, %p14;
	selp.b64 	%rd310, %rd327, %rd310, %p14;
$L__BB14_128:
	add.s64 	%rd209, %rd308, %rd101;
	add.s64 	%rd210, %rd209, %rd192;
	add.s64 	%rd311, %rd210, 256;
	abs.f64 	%fd167, %fd324;
	abs.f64 	%fd168, %fd325;
	setp.lt.f64 	%p15, %fd167, %fd168;
	@%p15 bra 	$L__BB14_130;
	setp.lt.f64 	%p16, %fd168, %fd167;
	setp.lt.s64 	%p17, %rd310, %rd311;
	or.pred  	%p18, %p16, %p17;
	selp.f64 	%fd325, %fd324, %fd325, %p18;
	selp.b64 	%rd311, %rd310, %rd311, %p18;
$L__BB14_130:
	add.s64 	%rd211, %rd308, %rd101;
	add.s64 	%rd212, %rd211, %rd192;
	add.s64 	%rd312, %rd212, 512;
	abs.f64 	%fd171, %fd325;
	abs.f64 	%fd172, %fd326;
	setp.lt.f64 	%p19, %fd171, %fd172;
	@%p19 bra 	$L__BB14_132;
	setp.lt.f64 	%p20, %fd172, %fd171;
	setp.lt.s64 	%p21, %rd311, %rd312;
	or.pred  	%p22, %p20, %p21;
	selp.f64 	%fd326, %fd325, %fd326, %p22;
	selp.b64 	%rd312, %rd311, %rd312, %p22;
$L__BB14_132:
	abs.f64 	%fd175, %fd326;
	abs.f64 	%fd176, %fd327;
	setp.lt.f64 	%p23, %fd175, %fd176;
	@%p23 bra 	$L__BB14_134;
	setp.lt.f64 	%p24, %fd176, %fd175;
	setp.lt.s64 	%p25, %rd312, %rd313;
	or.pred  	%p26, %p24, %p25;
	selp.f64 	%fd327, %fd326, %fd327, %p26;
	selp.b64 	%rd313, %rd312, %rd313, %p26;
$L__BB14_134:
	add.s64 	%rd213, %rd308, %rd101;
	add.s64 	%rd214, %rd213, %rd192;
	add.s64 	%rd327, %rd214, 1024;
	abs.f64 	%fd179, %fd327;
	abs.f64 	%fd180, %fd338;
	setp.lt.f64 	%p27, %fd179, %fd180;
	@%p27 bra 	$L__BB14_136;
	setp.lt.f64 	%p28, %fd180, %fd179;
	setp.lt.s64 	%p29, %rd313, %rd327;
	or.pred  	%p30, %p28, %p29;
	selp.f64 	%fd338, %fd327, %fd338, %p30;
	selp.b64 	%rd327, %rd313, %rd327, %p30;
$L__BB14_136:
	add.s64 	%rd316, %rd308, 1280;
	add.s64 	%rd215, %rd308, 2560;
	setp.le.s64 	%p31, %rd215, %rd194;
	mov.u64 	%rd308, %rd316;
	mov.f64 	%fd323, %fd338;
	@%p31 bra 	$L__BB14_126;
$L__BB14_137:
	setp.le.s64 	%p32, %rd194, %rd316;
	@%p32 bra 	$L__BB14_160;
	cvt.u32.u64 	%r35, %rd316;
	cvt.u32.u64 	%r36, %rd194;
	sub.s32 	%r19, %r36, %r35;
	setp.ge.s32 	%p33, %r18, %r19;
	@%p33 bra 	$L__BB14_160;
	cvta.to.global.u64 	%rd128, %rd191;
	not.b32 	%r38, %r18;
	add.s32 	%r39, %r38, %r36;
	sub.s32 	%r20, %r39, %r35;
	and.b32  	%r41, %r20, 768;
	setp.eq.s32 	%p34, %r41, 768;
	mov.u32 	%r389, %r18;
	@%p34 bra 	$L__BB14_145;
	add.s64 	%rd217, %rd316, %rd101;
	add.s64 	%rd318, %rd217, %rd192;
	shl.b64 	%rd218, %rd217, 3;
	add.s64 	%rd317, %rd128, %rd218;
	shr.u32 	%r42, %r20, 8;
	add.s32 	%r43, %r42, 1;
	and.b32  	%r44, %r43, 3;
	neg.s32 	%r387, %r44;
	mov.u32 	%r389, %r18;
$L__BB14_141:
	.pragma "nounroll";
	mov.u64 	%rd133, %rd327;
	mov.f64 	%fd184, %fd338;
	ld.global.f64 	%fd185, [%rd317];
	abs.f64 	%fd186, %fd184;
	abs.f64 	%fd187, %fd185;
	setp.lt.f64 	%p35, %fd186, %fd187;
	mov.f64 	%fd338, %fd185;
	mov.u64 	%rd327, %rd318;
	@%p35 bra 	$L__BB14_144;
	setp.lt.f64 	%p36, %fd187, %fd186;
	mov.f64 	%fd338, %fd184;
	mov.u64 	%rd327, %rd133;
	@%p36 bra 	$L__BB14_144;
	setp.lt.s64 	%p37, %rd133, %rd318;
	selp.f64 	%fd338, %fd184, %fd185, %p37;
	min.s64 	%rd327, %rd133, %rd318;
$L__BB14_144:
	add.s32 	%r389, %r389, 256;
	add.s64 	%rd318, %rd318, 256;
	add.s64 	%rd317, %rd317, 2048;
	add.s32 	%r387, %r387, 1;
	setp.ne.s32 	%p38, %r387, 0;
	@%p38 bra 	$L__BB14_141;
$L__BB14_145:
	setp.lt.u32 	%p39, %r20, 768;
	@%p39 bra 	$L__BB14_160;
	add.s32 	%r390, %r389, 512;
$L__BB14_147:
	mov.u32 	%r28, %r390;
	add.s32 	%r45, %r28, -512;
	cvt.u64.u32 	%rd219, %r45;
	add.s64 	%rd220, %rd316, %rd219;
	shl.b64 	%rd221, %rd220, 3;
	add.s64 	%rd141, %rd128, %rd221;
	add.s64 	%rd142, %rd220, %rd192;
	ld.global.f64 	%fd193, [%rd141];
	abs.f64 	%fd194, %fd338;
	abs.f64 	%fd195, %fd193;
	setp.lt.f64 	%p40, %fd194, %fd195;
	mov.f64 	%fd335, %fd193;
	mov.u64 	%rd324, %rd142;
	@%p40 bra 	$L__BB14_150;
	setp.lt.f64 	%p41, %fd195, %fd194;
	mov.f64 	%fd335, %fd338;
	mov.u64 	%rd324, %rd327;
	@%p41 bra 	$L__BB14_150;
	setp.lt.s64 	%p42, %rd327, %rd142;
	selp.f64 	%fd335, %fd338, %fd193, %p42;
	min.s64 	%rd324, %rd327, %rd142;
$L__BB14_150:
	add.s32 	%r46, %r28, -256;
	cvt.u64.u32 	%rd222, %r46;
	add.s64 	%rd223, %rd316, %rd222;
	add.s64 	%rd145, %rd223, %rd192;
	ld.global.f64 	%fd198, [%rd141+2048];
	abs.f64 	%fd199, %fd335;
	abs.f64 	%fd200, %fd198;
	setp.lt.f64 	%p43, %fd199, %fd200;
	mov.f64 	%fd336, %fd198;
	mov.u64 	%rd325, %rd145;
	@%p43 bra 	$L__BB14_153;
	setp.lt.f64 	%p44, %fd200, %fd199;
	mov.f64 	%fd336, %fd335;
	mov.u64 	%rd325, %rd324;
	@%p44 bra 	$L__BB14_153;
	setp.lt.s64 	%p45, %rd324, %rd145;
	selp.f64 	%fd336, %fd335, %fd198, %p45;
	min.s64 	%rd325, %rd324, %rd145;
$L__BB14_153:
	cvt.u64.u32 	%rd224, %r28;
	add.s64 	%rd225, %rd316, %rd224;
	add.s64 	%rd148, %rd225, %rd192;
	ld.global.f64 	%fd203, [%rd141+4096];
	abs.f64 	%fd204, %fd336;
	abs.f64 	%fd205, %fd203;
	setp.lt.f64 	%p46, %fd204, %fd205;
	mov.f64 	%fd337, %fd203;
	mov.u64 	%rd326, %rd148;
	@%p46 bra 	$L__BB14_156;
	setp.lt.f64 	%p47, %fd205, %fd204;
	mov.f64 	%fd337, %fd336;
	mov.u64 	%rd326, %rd325;
	@%p47 bra 	$L__BB14_156;
	setp.lt.s64 	%p48, %rd325, %rd148;
	selp.f64 	%fd337, %fd336, %fd203, %p48;
	min.s64 	%rd326, %rd325, %rd148;
$L__BB14_156:
	add.s32 	%r47, %r28, 256;
	cvt.u64.u32 	%rd226, %r47;
	add.s64 	%rd227, %rd316, %rd226;
	add.s64 	%rd151, %rd227, %rd192;
	ld.global.f64 	%fd208, [%rd141+6144];
	abs.f64 	%fd209, %fd337;
	abs.f64 	%fd210, %fd208;
	setp.lt.f64 	%p49, %fd209, %fd210;
	mov.f64 	%fd338, %fd208;
	mov.u64 	%rd327, %rd151;
	@%p49 bra 	$L__BB14_159;
	setp.lt.f64 	%p50, %fd210, %fd209;
	mov.f64 	%fd338, %fd337;
	mov.u64 	%rd327, %rd326;
	@%p50 bra 	$L__BB14_159;
	setp.lt.s64 	%p51, %rd326, %rd151;
	selp.f64 	%fd338, %fd337, %fd208, %p51;
	min.s64 	%rd327, %rd326, %rd151;
$L__BB14_159:
	add.s32 	%r390, %r28, 1024;
	add.s32 	%r48, %r28, 512;
	setp.lt.s32 	%p52, %r48, %r19;
	@%p52 bra 	$L__BB14_147;
$L__BB14_160:
	// begin inline asm
	mov.u32 %r49, %laneid;
	// end inline asm
	mov.b64 	%rd228, %fd338;
	mov.b64 	{%r51, %r56}, %rd228;
	mov.b32 	%r67, 1;
	mov.b32 	%r68, 31;
	mov.b32 	%r69, -1;
	// begin inline asm
	shfl.sync.down.b32 %r50, %r51, %r67, %r68, %r69;
	// end inline asm
	// begin inline asm
	shfl.sync.down.b32 %r55, %r56, %r67, %r68, %r69;
	// end inline asm
	mov.b64 	%rd229, {%r50, %r55};
	mov.b64 	%fd214, %rd229;
	mov.b64 	{%r61, %r66}, %rd327;
	// begin inline asm
	shfl.sync.down.b32 %r60, %r61, %r67, %r68, %r69;
	// end inline asm
	// begin inline asm
	shfl.sync.down.b32 %r65, %r66, %r67, %r68, %r69;
	// end inline asm
	mov.b64 	%rd155, {%r60, %r65};
	setp.gt.s32 	%p53, %r49, 30;
	mov.f64 	%fd340, %fd338;
	mov.u64 	%rd329, %rd327;
	@%p53 bra 	$L__BB14_164;
	abs.f64 	%fd215, %fd338;
	abs.f64 	%fd216, %fd214;
	setp.lt.f64 	%p54, %fd215, %fd216;
	mov.f64 	%fd340, %fd214;
	mov.u64 	%rd329, %rd155;
	@%p54 bra 	$L__BB14_164;
	setp.lt.f64 	%p55, %fd216, %fd215;
	mov.f64 	%fd340, %fd338;
	mov.u64 	%rd329, %rd327;
	@%p55 bra 	$L__BB14_164;
	setp.lt.s64 	%p56, %rd327, %rd155;
	selp.f64 	%fd340, %fd338, %fd214, %p56;
	min.s64 	%rd329, %rd327, %rd155;
$L__BB14_164:
	mov.b64 	%rd230, %fd340;
	mov.b64 	{%r71, %r76}, %rd230;
	mov.b32 	%r87, 2;
	mov.b32 	%r88, 31;
	mov.b32 	%r89, -1;
	// begin inline asm
	shfl.sync.down.b32 %r70, %r71, %r87, %r88, %r89;
	// end inline asm
	// begin inline asm
	shfl.sync.down.b32 %r75, %r76, %r87, %r88, %r89;
	// end inline asm
	mov.b64 	%rd231, {%r70, %r75};
	mov.b64 	%fd219, %rd231;
	mov.b64 	{%r81, %r86}, %rd329;
	// begin inline asm
	shfl.sync.down.b32 %r80, %r81, %r87, %r88, %r89;
	// end inline asm
	// begin inline asm
	shfl.sync.down.b32 %r85, %r86, %r87, %r88, %r89;
	// end inline asm
	mov.b64 	%rd158, {%r80, %r85};
	setp.gt.s32 	%p57, %r49, 29;
	mov.f64 	%fd341, %fd340;
	mov.u64 	%rd330, %rd329;
	@%p57 bra 	$L__BB14_168;
	abs.f64 	%fd220, %fd340;
	abs.f64 	%fd221, %fd219;
	setp.lt.f64 	%p58, %fd220, %fd221;
	mov.f64 	%fd341, %fd219;
	mov.u64 	%rd330, %rd158;
	@%p58 bra 	$L__BB14_168;
	setp.lt.f64 	%p59, %fd221, %fd220;
	mov.f64 	%fd341, %fd340;
	mov.u64 	%rd330, %rd329;
	@%p59 bra 	$L__BB14_168;
	setp.lt.s64 	%p60, %rd329, %rd158;
	selp.f64 	%fd341, %fd340, %fd219, %p60;
	min.s64 	%rd330, %rd329, %rd158;
$L__BB14_168:
	mov.b64 	%rd232, %fd341;
	mov.b64 	{%r91, %r96}, %rd232;
	mov.b32 	%r107, 4;
	mov.b32 	%r108, 31;
	mov.b32 	%r109, -1;
	// begin inline asm
	shfl.sync.down.b32 %r90, %r91, %r107, %r108, %r109;
	// end inline asm
	// begin inline asm
	shfl.sync.down.b32 %r95, %r96, %r107, %r108, %r109;
	// end inline asm
	mov.b64 	%rd233, {%r90, %r95};
	mov.b64 	%fd224, %rd233;
	mov.b64 	{%r101, %r106}, %rd330;
	// begin inline asm
	shfl.sync.down.b32 %r100, %r101, %r107, %r108, %r109;
	// end inline asm
	// begin inline asm
	shfl.sync.down.b32 %r105, %r106, %r107, %r108, %r109;
	// end inline asm
	mov.b64 	%rd161, {%r100, %r105};
	setp.gt.s32 	%p61, %r49, 27;
	mov.f64 	%fd342, %fd341;
	mov.u64 	%rd331, %rd330;
	@%p61 bra 	$L__BB14_172;
	abs.f64 	%fd225, %fd341;
	abs.f64 	%fd226, %fd224;
	setp.lt.f64 	%p62, %fd225, %fd226;
	mov.f64 	%fd342, %fd224;
	mov.u64 	%rd331, %rd161;
	@%p62 bra 	$L__BB14_172;
	setp.lt.f64 	%p63, %fd226, %fd225;
	mov.f64 	%fd342, %fd341;
	mov.u64 	%rd331, %rd330;
	@%p63 bra 	$L__BB14_172;
	setp.lt.s64 	%p64, %rd330, %rd161;
	selp.f64 	%fd342, %fd341, %fd224, %p64;
	min.s64 	%rd331, %rd330, %rd161;
$L__BB14_172:
	mov.b64 	%rd234, %fd342;
	mov.b64 	{%r111, %r116}, %rd234;
	mov.b32 	%r127, 8;
	mov.b32 	%r128, 31;
	mov.b32 	%r129, -1;
	// begin inline asm
	shfl.sync.down.b32 %r110, %r111, %r127, %r128, %r129;
	// end inline asm
	// begin inline asm
	shfl.sync.down.b32 %r115, %r116, %r127, %r128, %r129;
	// end inline asm
	mov.b64 	%rd235, {%r110, %r115};
	mov.b64 	%fd229, %rd235;
	mov.b64 	{%r121, %r126}, %rd331;
	// begin inline asm
	shfl.sync.down.b32 %r120, %r121, %r127, %r128, %r129;
	// end inline asm
	// begin inline asm
	shfl.sync.down.b32 %r125, %r126, %r127, %r128, %r129;
	// end inline asm
	mov.b64 	%rd164, {%r120, %r125};
	setp.gt.s32 	%p65, %r49, 23;
	mov.f64 	%fd343, %fd342;
	mov.u64 	%rd332, %rd331;
	@%p65 bra 	$L__BB14_176;
	abs.f64 	%fd230, %fd342;
	abs.f64 	%fd231, %fd229;
	setp.lt.f64 	%p66, %fd230, %fd231;
	mov.f64 	%fd343, %fd229;
	mov.u64 	%rd332, %rd164;
	@%p66 bra 	$L__BB14_176;
	setp.lt.f64 	%p67, %fd231, %fd230;
	mov.f64 	%fd343, %fd342;
	mov.u64 	%rd332, %rd331;
	@%p67 bra 	$L__BB14_176;
	setp.lt.s64 	%p68, %rd331, %rd164;
	selp.f64 	%fd343, %fd342, %fd229, %p68;
	min.s64 	%rd332, %rd331, %rd164;
$L__BB14_176:
	mov.b64 	%rd236, %fd343;
	mov.b64 	{%r131, %r136}, %rd236;
	mov.b32 	%r147, 16;
	mov.b32 	%r148, 31;
	mov.b32 	%r149, -1;
	// begin inline asm
	shfl.sync.down.b32 %r130, %r131, %r147, %r148, %r149;
	// end inline asm
	// begin inline asm
	shfl.sync.down.b32 %r135, %r136, %r147, %r148, %r149;
	// end inline asm
	mov.b64 	%rd237, {%r130, %r135};
	mov.b64 	%fd234, %rd237;
	mov.b64 	{%r141, %r146}, %rd332;
	// begin inline asm
	shfl.sync.down.b32 %r140, %r141, %r147, %r148, %r149;
	// end inline asm
	// begin inline asm
	shfl.sync.down.b32 %r145, %r146, %r147, %r148, %r149;
	// end inline asm
	mov.b64 	%rd167, {%r140, %r145};
	setp.gt.s32 	%p69, %r49, 15;
	mov.f64 	%fd351, %fd343;
	mov.u64 	%rd340, %rd332;
	@%p69 bra 	$L__BB14_180;
	abs.f64 	%fd235, %fd343;
	abs.f64 	%fd236, %fd234;
	setp.lt.f64 	%p70, %fd235, %fd236;
	mov.f64 	%fd351, %fd234;
	mov.u64 	%rd340, %rd167;
	@%p70 bra 	$L__BB14_180;
	setp.lt.f64 	%p71, %fd236, %fd235;
	mov.f64 	%fd351, %fd343;
	mov.u64 	%rd340, %rd332;
	@%p71 bra 	$L__BB14_180;
	setp.lt.s64 	%p72, %rd332, %rd167;
	selp.f64 	%fd351, %fd343, %fd234, %p72;
	min.s64 	%rd340, %rd332, %rd167;
$L__BB14_180:
	setp.ne.s32 	%p73, %r49, 0;
	@%p73 bra 	$L__BB14_182;
	shr.u32 	%r150, %r18, 1;
	and.b32  	%r151, %r150, 496;
	mov.u32 	%r152, _ZN6thrust24THRUST_300001_SM_1000_NS8cuda_cub4core6detail5shmemE;
	add.s32 	%r153, %r152, %r151;
	st.shared.f64 	[%r153+8], %fd351;
	st.shared.u64 	[%r153+16], %rd340;
$L__BB14_182:
	bar.sync 	0;
	setp.ne.s32 	%p74, %r18, 0;
	@%p74 bra 	$L__BB14_204;
	ld.shared.f64 	%fd239, [_ZN6thrust24THRUST_300001_SM_1000_NS8cuda_cub4core6detail5shmemE+24];
	ld.shared.u64 	%rd170, [_ZN6thrust24THRUST_300001_SM_1000_NS8cuda_cub4core6detail5shmemE+32];
	abs.f64 	%fd240, %fd351;
	abs.f64 	%fd241, %fd239;
	setp.lt.f64 	%p75, %fd240, %fd241;
	mov.f64 	%fd345, %fd239;
	mov.u64 	%rd334, %rd170;
	@%p75 bra 	$L__BB14_186;
	setp.lt.f64 	%p76, %fd241, %fd240;
	mov.f64 	%fd345, %fd351;
	mov.u64 	%rd334, %rd340;
	@%p76 bra 	$L__BB14_186;
	setp.lt.s64 	%p77, %rd340, %rd170;
	selp.f64 	%fd345, %fd351, %fd239, %p77;
	min.s64 	%rd334, %rd340, %rd170;
$L__BB14_186:
	ld.shared.f64 	%fd244, [_ZN6thrust24THRUST_300001_SM_1000_NS8cuda_cub4core6detail5shmemE+40];
	ld.shared.u64 	%rd173, [_ZN6thrust24THRUST_300001_SM_1000_NS8cuda_cub4core6detail5shmemE+48];
	abs.f64 	%fd245, %fd345;
	abs.f64 	%fd246, %fd244;
	setp.lt.f64 	%p78, %fd245, %fd246;
	mov.f64 	%fd346, %fd244;
	mov.u64 	%rd335, %rd173;
	@%p78 bra 	$L__BB14_189;
	setp.lt.f64 	%p79, %fd246, %fd245;
	mov.f64 	%fd346, %fd345;
	mov.u64 	%rd335, %rd334;
	@%p79 bra 	$L__BB14_189;
	setp.lt.s64 	%p80, %rd334, %rd173;
	selp.f64 	%fd346, %fd345, %fd244, %p80;
	min.s64 	%rd335, %rd334, %rd173;
$L__BB14_189:
	ld.shared.f64 	%fd249, [_ZN6thrust24THRUST_300001_SM_1000_NS8cuda_cub4core6detail5shmemE+56];
	ld.shared.u64 	%rd176, [_ZN6thrust24THRUST_300001_SM_1000_NS8cuda_cub4core6detail5shmemE+64];
	abs.f64 	%fd250, %fd346;
	abs.f64 	%fd251, %fd249;
	setp.lt.f64 	%p81, %fd250, %fd251;
	mov.f64 	%fd347, %fd249;
	mov.u64 	%rd336, %rd176;
	@%p81 bra 	$L__BB14_192;
	setp.lt.f64 	%p82, %fd251, %fd250;
	mov.f64 	%fd347, %fd346;
	mov.u64 	%rd336, %rd335;
	@%p82 bra 	$L__BB14_192;
	setp.lt.s64 	%p83, %rd335, %rd176;
	selp.f64 	%fd347, %fd346, %fd249, %p83;
	min.s64 	%rd336, %rd335, %rd176;
$L__BB14_192:
	ld.shared.f64 	%fd254, [_ZN6thrust24THRUST_300001_SM_1000_NS8cuda_cub4core6detail5shmemE+72];
	ld.shared.u64 	%rd179, [_ZN6thrust24THRUST_300001_SM_1000_NS8cuda_cub4core6detail5shmemE+80];
	abs.f64 	%fd255, %fd347;
	abs.f64 	%fd256, %fd254;
	setp.lt.f64 	%p84, %fd255, %fd256;
	mov.f64 	%fd348, %fd254;
	mov.u64 	%rd337, %rd179;
	@%p84 bra 	$L__BB14_195;
	setp.lt.f64 	%p85, %fd256, %fd255;
	mov.f64 	%fd348, %fd347;
	mov.u64 	%rd337, %rd336;
	@%p85 bra 	$L__BB14_195;
	setp.lt.s64 	%p86, %rd336, %rd179;
	selp.f64 	%fd348, %fd347, %fd254, %p86;
	min.s64 	%rd337, %rd336, %rd179;
$L__BB14_195:
	ld.shared.f64 	%fd259, [_ZN6thrust24THRUST_300001_SM_1000_NS8cuda_cub4core6detail5shmemE+88];
	ld.shared.u64 	%rd182, [_ZN6thrust24THRUST_300001_SM_1000_NS8cuda_cub4core6detail5shmemE+96];
	abs.f64 	%fd260, %fd348;
	abs.f64 	%fd261, %fd259;
	setp.lt.f64 	%p87, %fd260, %fd261;
	mov.f64 	%fd349, %fd259;
	mov.u64 	%rd338, %rd182;
	@%p87 bra 	$L__BB14_198;
	setp.lt.f64 	%p88, %fd261, %fd260;
	mov.f64 	%fd349, %fd348;
	mov.u64 	%rd338, %rd337;
	@%p88 bra 	$L__BB14_198;
	setp.lt.s64 	%p89, %rd337, %rd182;
	selp.f64 	%fd349, %fd348, %fd259, %p89;
	min.s64 	%rd338, %rd337, %rd182;
$L__BB14_198:
	ld.shared.f64 	%fd264, [_ZN6thrust24THRUST_300001_SM_1000_NS8cuda_cub4core6detail5shmemE+104];
	ld.shared.u64 	%rd185, [_ZN6thrust24THRUST_300001_SM_1000_NS8cuda_cub4core6detail5shmemE+112];
	abs.f64 	%fd265, %fd349;
	abs.f64 	%fd266, %fd264;
	setp.lt.f64 	%p90, %fd265, %fd266;
	mov.f64 	%fd350, %fd264;
	mov.u64 	%rd339, %rd185;
	@%p90 bra 	$L__BB14_201;
	setp.lt.f64 	%p91, %fd266, %fd265;
	mov.f64 	%fd350, %fd349;
	mov.u64 	%rd339, %rd338;
	@%p91 bra 	$L__BB14_201;
	setp.lt.s64 	%p92, %rd338, %rd185;
	selp.f64 	%fd350, %fd349, %fd264, %p92;
	min.s64 	%rd339, %rd338, %rd185;
$L__BB14_201:
	ld.shared.f64 	%fd269, [_ZN6thrust24THRUST_300001_SM_1000_NS8cuda_cub4core6detail5shmemE+120];
	ld.shared.u64 	%rd188, [_ZN6thrust24THRUST_300001_SM_1000_NS8cuda_cub4core6detail5shmemE+128];
	abs.f64 	%fd270, %fd350;
	abs.f64 	%fd271, %fd269;
	setp.lt.f64 	%p93, %fd270, %fd271;
	mov.u64 	%rd340, %rd188;
	mov.f64 	%fd351, %fd269;
	@%p93 bra 	$L__BB14_204;
	setp.lt.f64 	%p94, %fd271, %fd270;
	mov.u64 	%rd340, %rd339;
	mov.f64 	%fd351, %fd350;
	@%p94 bra 	$L__BB14_204;
	setp.lt.s64 	%p95, %rd339, %rd188;
	selp.f64 	%fd351, %fd350, %fd269, %p95;
	min.s64 	%rd340, %rd339, %rd188;
$L__BB14_204:
	mov.u32 	%r381, %tid.x;
	setp.ne.s32 	%p212, %r381, 0;
	@%p212 bra 	$L__BB14_206;
	ld.param.u64 	%rd271, [_ZN6thrust24THRUST_300001_SM_1000_NS8cuda_cub4core6detail13_kernel_agentINS1_8__reduce11ReduceAgentINS0_12zip_iteratorIN4cuda3std3__45tupleIJNS0_10device_ptrIdEENS0_17counting_iteratorIlNS0_11use_defaultESF_SF_EEEEEEEPNSB_IJdlEEESJ_lNS1_9__extrema9arg_max_fIdl7AbsLessEEEEJSI_SK_lSO_EEEvDpT0__param_1];
	cvta.to.global.u64 	%rd270, %rd271;
	st.global.f64 	[%rd270], %fd351;
	st.global.u64 	[%rd270+8], %rd340;
$L__BB14_206:
	ret;

}
	// .globl	_ZN6thrust24THRUST_300001_SM_1000_NS8cuda_cub4core6detail13_kernel_agentINS1_8__reduce11ReduceAgentINS0_12zip_iteratorIN4cuda3std3__45tupleIJNS0_10device_ptrIdEENS0_17counting_iteratorIlNS0_11use_defaultESF_SF_EEEEEEEPNSB_IJdlEEESJ_lNS1_9__extrema9arg_max_fIdl7AbsLessEEEEJSI_SK_lN3cub18CUB_300001_SM_100013GridEvenShareIlEENSR_9GridQueueIyEESO_EEEvDpT0_
.visible .entry _ZN6thrust24THRUST_300001_SM_1000_NS8cuda_cub4core6detail13_kernel_agentINS1_8__reduce11ReduceAgentINS0_12zip_iteratorIN4cuda3std3__45tupleIJNS0_10device_ptrIdEENS0_17counting_iteratorIlNS0_11use_defaultESF_SF_EEEEEEEPNSB_IJdlEEESJ_lNS1_9__extrema9arg_max_fIdl7AbsLessEEEEJSI_SK_lN3cub18CUB_300001_SM_100013GridEvenShareIlEENSR_9GridQueueIyEESO_EEEvDpT0_(
	.param .align 8 .b8 _ZN6thrust24THRUST_300001_SM_1000_NS8cuda_cub4core6detail13_kernel_agentINS1_8__reduce11ReduceAgentINS0_12zip_iteratorIN4cuda3std3__45tupleIJNS0_10device_ptrIdEENS0_17counting_iteratorIlNS0_11use_defaultESF_SF_EEEEEEEPNSB_IJdlEEESJ_lNS1_9__extrema9arg_max_fIdl7AbsLessEEEEJSI_SK_lN3cub18CUB_300001_SM_100013GridEvenShareIlEENSR_9GridQueueIyEESO_EEEvDpT0__param_0[16],
	.param .u64 .ptr .align 1 _ZN6thrust24THRUST_300001_SM_1000_NS8cuda_cub4core6detail13_kernel_agentINS1_8__reduce11ReduceAgentINS0_12zip_iteratorIN4cuda3std3__45tupleIJNS0_10device_ptrIdEENS0_17counting_iteratorIlNS0_11use_defaultESF_SF_EEEEEEEPNSB_IJdlEEESJ_lNS1_9__extrema9arg_max_fIdl7AbsLessEEEEJSI_SK_lN3cub18CUB_300001_SM_100013GridEvenShareIlEENSR_9GridQueueIyEESO_EEEvDpT0__param_1,
	.param .u64 _ZN6thrust24THRUST_300001_SM_1000_NS8cuda_cub4core6detail13_kernel_agentINS1_8__reduce11ReduceAgentINS0_12zip_iteratorIN4cuda3std3__45tupleIJNS0_10device_ptrIdEENS0_17counting_iteratorIlNS0_11use_defaultESF_SF_EEEEEEEPNSB_IJdlEEESJ_lNS1_9__extrema9arg_max_fIdl7AbsLessEEEEJSI_SK_lN3cub18CUB_300001_SM_100013GridEvenShareIlEENSR_9GridQueueIyEESO_EEEvDpT0__param_2,
	.param .align 8 .b8 _ZN6thrust24THRUST_300001_SM_1000_NS8cuda_cub4core6detail13_kernel_agentINS1_8__reduce11ReduceAgentINS0_12zip_iteratorIN4cuda3std3__45tupleIJNS0_10device_ptrIdEENS0_17counting_iteratorIlNS0_11use_defaultESF_SF_EEEEEEEPNSB_IJdlEEESJ_lNS1_9__extrema9arg_max_fIdl7AbsLessEEEEJSI_SK_lN3cub18CUB_300001_SM_100013GridEvenShareIlEENSR_9GridQueueIyEESO_EEEvDpT0__param_3[72],
	.param .align 8 .b8 _ZN6thrust24THRUST_300001_SM_1000_NS8cuda_cub4core6detail13_kernel_agentINS1_8__reduce11ReduceAgentINS0_12zip_iteratorIN4cuda3std3__45tupleIJNS0_10device_ptrIdEENS0_17counting_iteratorIlNS0_11use_defaultESF_SF_EEEEEEEPNSB_IJdlEEESJ_lNS1_9__extrema9arg_max_fIdl7AbsLessEEEEJSI_SK_lN3cub18CUB_300001_SM_100013GridEvenShareIlEENSR_9GridQueueIyEESO_EEEvDpT0__param_4[8],
	.param .align 1 .b8 _ZN6thrust24THRUST_300001_SM_1000_NS8cuda_cub4core6detail13_kernel_agentINS1_8__reduce11ReduceAgentINS0_12zip_iteratorIN4cuda3std3__45tupleIJNS0_10device_ptrIdEENS0_17counting_iteratorIlNS0_11use_defaultESF_SF_EEEEEEEPNSB_IJdlEEESJ_lNS1_9__extrema9arg_max_fIdl7AbsLessEEEEJSI_SK_lN3cub18CUB_300001_SM_100013GridEvenShareIlEENSR_9GridQueueIyEESO_EEEvDpT0__param_5[1]
)
.maxntid 256
{
	.reg .pred 	%p<215>;
	.reg .b32 	%r<399>;
	.reg .b64 	%rd<356>;
	.reg .b64 	%fd<352>;

	ld.param.u64 	%rd196, [_ZN6thrust24THRUST_300001_SM_1000_NS8cuda_cub4core6detail13_kernel_agentINS1_8__reduce11ReduceAgentINS0_12zip_iteratorIN4cuda3std3__45tupleIJNS0_10device_ptrIdEENS0_17counting_iteratorIlNS0_11use_defaultESF_SF_EEEEEEEPNSB_IJdlEEESJ_lNS1_9__extrema9arg_max_fIdl7AbsLessEEEEJSI_SK_lN3cub18CUB_300001_SM_100013GridEvenShareIlEENSR_9GridQueueIyEESO_EEEvDpT0__param_0+8];
	ld.param.u64 	%rd195, [_ZN6thrust24THRUST_300001_SM_1000_NS8cuda_cub4core6detail13_kernel_agentINS1_8__reduce11ReduceAgentINS0_12zip_iteratorIN4cuda3std3__45tupleIJNS0_10device_ptrIdEENS0_17counting_iteratorIlNS0_11use_defaultESF_SF_EEEEEEEPNSB_IJdlEEESJ_lNS1_9__extrema9arg_max_fIdl7AbsLessEEEEJSI_SK_lN3cub18CUB_300001_SM_100013GridEvenShareIlEENSR_9GridQueueIyEESO_EEEvDpT0__param_0];
	ld.param.u64 	%rd199, [_ZN6thrust24THRUST_300001_SM_1000_NS8cuda_cub4core6detail13_kernel_agentINS1_8__reduce11ReduceAgentINS0_12zip_iteratorIN4cuda3std3__45tupleIJNS0_10device_ptrIdEENS0_17counting_iteratorIlNS0_11use_defaultESF_SF_EEEEEEEPNSB_IJdlEEESJ_lNS1_9__extrema9arg_max_fIdl7AbsLessEEEEJSI_SK_lN3cub18CUB_300001_SM_100013GridEvenShareIlEENSR_9GridQueueIyEESO_EEEvDpT0__param_4];
	ld.param.u64 	%rd198, [_ZN6thrust24THRUST_300001_SM_1000_NS8cuda_cub4core6detail13_kernel_agentINS1_8__reduce11ReduceAgentINS0_12zip_iteratorIN4cuda3std3__45tupleIJNS0_10device_ptrIdEENS0_17counting_iteratorIlNS0_11use_defaultESF_SF_EEEEEEEPNSB_IJdlEEESJ_lNS1_9__extrema9arg_max_fIdl7AbsLessEEEEJSI_SK_lN3cub18CUB_300001_SM_100013GridEvenShareIlEENSR_9GridQueueIyEESO_EEEvDpT0__param_2];
	cvta.to.global.u64 	%rd1, %rd199;
	cvta.to.global.u64 	%rd2, %rd195;
	mov.u32 	%r1, %ctaid.x;
	mul.lo.s32 	%r33, %r1, 1280;
	cvt.u64.u32 	%rd4, %r33;
	mov.u32 	%r34, %nctaid.x;
	mul.lo.s32 	%r35, %r34, 1280;
	cvt.u64.u32 	%rd5, %r35;
	add.s64 	%rd200, %rd4, 1280;
	setp.le.s64 	%p1, %rd200, %rd198;
	@%p1 bra 	$L__BB15_121;
	cvt.u32.u64 	%r159, %rd4;
	cvt.u32.u64 	%r2, %rd198;
	sub.s32 	%r3, %r2, %r159;
	mov.u32 	%r4, %tid.x;
	setp.ge.s32 	%p98, %r4, %r3;
	mov.f64 	%fd298, 0d0000000000000000;
	mov.b64 	%rd298, 0;
	mov.u32 	%r393, %r4;
	@%p98 bra 	$L__BB15_3;
	cvt.u64.u32 	%rd246, %r4;
	add.s64 	%rd247, %rd4, %rd246;
	shl.b64 	%rd248, %rd247, 3;
	add.s64 	%rd249, %rd2, %rd248;
	add.s64 	%rd298, %rd196, %rd247;
	ld.global.f64 	%fd298, [%rd249];
	add.s32 	%r393, %r4, 256;
$L__BB15_3:
	setp.ge.s32 	%p99, %r393, %r3;
	@%p99 bra 	$L__BB15_25;
	not.b32 	%r161, %r393;
	add.s32 	%r162, %r161, %r2;
	sub.s32 	%r7, %r162, %r159;
	and.b32  	%r163, %r7, 768;
	setp.eq.s32 	%p100, %r163, 768;
	@%p100 bra 	$L__BB15_10;
	cvt.u64.u32 	%rd251, %r393;
	add.s64 	%rd252, %rd251, %rd4;
	add.s64 	%rd289, %rd252, %rd196;
	shl.b64 	%rd253, %rd252, 3;
	add.s64 	%rd288, %rd2, %rd253;
	shr.u32 	%r164, %r7, 8;
	add.s32 	%r165, %r164, 1;
	and.b32  	%r166, %r165, 3;
	neg.s32 	%r391, %r166;
$L__BB15_6:
	.pragma "nounroll";
	mov.u64 	%rd12, %rd298;
	mov.f64 	%fd3, %fd298;
	ld.global.f64 	%fd4, [%rd288];
	abs.f64 	%fd5, %fd3;
	abs.f64 	%fd6, %fd4;
	setp.lt.f64 	%p101, %fd5, %fd6;
	mov.u64 	%rd298, %rd289;
	mov.f64 	%fd298, %fd4;
	@%p101 bra 	$L__BB15_9;
	setp.lt.f64 	%p102, %fd6, %fd5;
	mov.u64 	%rd298, %rd12;
	mov.f64 	%fd298, %fd3;
	@%p102 bra 	$L__BB15_9;
	setp.lt.s64 	%p103, %rd12, %rd289;
	min.s64 	%rd298, %rd12, %rd289;
	selp.f64 	%fd298, %fd3, %fd4, %p103;
$L__BB15_9:
	add.s32 	%r393, %r393, 256;
	add.s64 	%rd289, %rd289, 256;
	add.s64 	%rd288, %rd288, 2048;
	add.s32 	%r391, %r391, 1;
	setp.ne.s32 	%p104, %r391, 0;
	@%p104 bra 	$L__BB15_6;
$L__BB15_10:
	setp.lt.u32 	%p105, %r7, 768;
	@%p105 bra 	$L__BB15_25;
	add.s32 	%r394, %r393, 512;
$L__BB15_12:
	mov.u32 	%r15, %r394;
	add.s32 	%r167, %r15, -512;
	cvt.s64.s32 	%rd254, %r167;
	add.s64 	%rd255, %rd254, %rd4;
	shl.b64 	%rd256, %rd255, 3;
	add.s64 	%rd20, %rd2, %rd256;
	add.s64 	%rd21, %rd255, %rd196;
	ld.global.f64 	%fd12, [%rd20];
	abs.f64 	%fd13, %fd298;
	abs.f64 	%fd14, %fd12;
	setp.lt.f64 	%p106, %fd13, %fd14;
	mov.u64 	%rd295, %rd21;
	mov.f64 	%fd295, %fd12;
	@%p106 bra 	$L__BB15_15;
	setp.lt.f64 	%p107, %fd14, %fd13;
	mov.u64 	%rd295, %rd298;
	mov.f64 	%fd295, %fd298;
	@%p107 bra 	$L__BB15_15;
	setp.lt.s64 	%p108, %rd298, %rd21;
	min.s64 	%rd295, %rd298, %rd21;
	selp.f64 	%fd295, %fd298, %fd12, %p108;
$L__BB15_15:
	add.s32 	%r168, %r15, -256;
	cvt.s64.s32 	%rd257, %r168;
	add.s64 	%rd258, %rd257, %rd4;
	add.s64 	%rd24, %rd258, %rd196;
	ld.global.f64 	%fd17, [%rd20+2048];
	abs.f64 	%fd18, %fd295;
	abs.f64 	%fd19, %fd17;
	setp.lt.f64 	%p109, %fd18, %fd19;
	mov.u64 	%rd296, %rd24;
	mov.f64 	%fd296, %fd17;
	@%p109 bra 	$L__BB15_18;
	setp.lt.f64 	%p110, %fd19, %fd18;
	mov.u64 	%rd296, %rd295;
	mov.f64 	%fd296, %fd295;
	@%p110 bra 	$L__BB15_18;
	setp.lt.s64 	%p111, %rd295, %rd24;
	min.s64 	%rd296, %rd295, %rd24;
	selp.f64 	%fd296, %fd295, %fd17, %p111;
$L__BB15_18:
	cvt.s64.s32 	%rd259, %r15;
	add.s64 	%rd260, %rd259, %rd4;
	add.s64 	%rd27, %rd260, %rd196;
	ld.global.f64 	%fd22, [%rd20+4096];
	abs.f64 	%fd23, %fd296;
	abs.f64 	%fd24, %fd22;
	setp.lt.f64 	%p112, %fd23, %fd24;
	mov.u64 	%rd297, %rd27;
	mov.f64 	%fd297, %fd22;
	@%p112 bra 	$L__BB15_21;
	setp.lt.f64 	%p113, %fd24, %fd23;
	mov.u64 	%rd297, %rd296;
	mov.f64 	%fd297, %fd296;
	@%p113 bra 	$L__BB15_21;
	setp.lt.s64 	%p114, %rd296, %rd27;
	min.s64 	%rd297, %rd296, %rd27;
	selp.f64 	%fd297, %fd296, %fd22, %p114;
$L__BB15_21:
	add.s32 	%r169, %r15, 256;
	cvt.s64.s32 	%rd261, %r169;
	add.s64 	%rd262, %rd261, %rd4;
	add.s64 	%rd30, %rd262, %rd196;
	ld.global.f64 	%fd27, [%rd20+6144];
	abs.f64 	%fd28, %fd297;
	abs.f64 	%fd29, %fd27;
	setp.lt.f64 	%p115, %fd28, %fd29;
	mov.u64 	%rd298, %rd30;
	mov.f64 	%fd298, %fd27;
	@%p115 bra 	$L__BB15_24;
	setp.lt.f64 	%p116, %fd29, %fd28;
	mov.u64 	%rd298, %rd297;
	mov.f64 	%fd298, %fd297;
	@%p116 bra 	$L__BB15_24;
	setp.lt.s64 	%p117, %rd297, %rd30;
	min.s64 	%rd298, %rd297, %rd30;
	selp.f64 	%fd298, %fd297, %fd27, %p117;
$L__BB15_24:
	add.s32 	%r394, %r15, 1024;
	add.s32 	%r170, %r15, 512;
	setp.lt.s32 	%p118, %r170, %r3;
	@%p118 bra 	$L__BB15_12;
$L__BB15_25:
	setp.lt.s32 	%p119, %r3, 256;
	@%p119 bra 	$L__BB15_70;
	// begin inline asm
	mov.u32 %r284, %laneid;
	// end inline asm
	mov.b64 	%rd273, %fd298;
	mov.b64 	{%r286, %r291}, %rd273;
	mov.b32 	%r302, 1;
	mov.b32 	%r303, 31;
	mov.b32 	%r304, -1;
	// begin inline asm
	shfl.sync.down.b32 %r285, %r286, %r302, %r303, %r304;
	// end inline asm
	// begin inline asm
	shfl.sync.down.b32 %r290, %r291, %r302, %r303, %r304;
	// end inline asm
	mov.b64 	%rd274, {%r285, %r290};
	mov.b64 	%fd33, %rd274;
	mov.b64 	{%r296, %r301}, %rd298;
	// begin inline asm
	shfl.sync.down.b32 %r295, %r296, %r302, %r303, %r304;
	// end inline asm
	// begin inline asm
	shfl.sync.down.b32 %r300, %r301, %r302, %r303, %r304;
	// end inline asm
	mov.b64 	%rd34, {%r295, %r300};
	setp.gt.s32 	%p171, %r284, 30;
	mov.u64 	%rd300, %rd298;
	mov.f64 	%fd300, %fd298;
	@%p171 bra 	$L__BB15_30;
	abs.f64 	%fd34, %fd298;
	abs.f64 	%fd35, %fd33;
	setp.lt.f64 	%p172, %fd34, %fd35;
	mov.u64 	%rd300, %rd34;
	mov.f64 	%fd300, %fd33;
	@%p172 bra 	$L__BB15_30;
	setp.lt.f64 	%p173, %fd35, %fd34;
	mov.u64 	%rd300, %rd298;
	mov.f64 	%fd300, %fd298;
	@%p173 bra 	$L__BB15_30;
	setp.lt.s64 	%p174, %rd298, %rd34;
	min.s64 	%rd300, %rd298, %rd34;
	selp.f64 	%fd300, %fd298, %fd33, %p174;
$L__BB15_30:
	mov.b64 	%rd275, %fd300;
	mov.b64 	{%r306, %r311}, %rd275;
	mov.b32 	%r322, 2;
	mov.b32 	%r323, 31;
	mov.b32 	%r324, -1;
	// begin inline asm
	shfl.sync.down.b32 %r305, %r306, %r322, %r323, %r324;
	// end inline asm
	// begin inline asm
	shfl.sync.down.b32 %r310, %r311, %r322, %r323, %r324;
	// end inline asm
	mov.b64 	%rd276, {%r305, %r310};
	mov.b64 	%fd38, %rd276;
	mov.b64 	{%r316, %r321}, %rd300;
	// begin inline asm
	shfl.sync.down.b32 %r315, %r316, %r322, %r323, %r324;
	// end inline asm
	// begin inline asm
	shfl.sync.down.b32 %r320, %r321, %r322, %r323, %r324;
	// end inline asm
	mov.b64 	%rd37, {%r315, %r320};
	setp.gt.s32 	%p175, %r284, 29;
	mov.u64 	%rd301, %rd300;
	mov.f64 	%fd301, %fd300;
	@%p175 bra 	$L__BB15_34;
	abs.f64 	%fd39, %fd300;
	abs.f64 	%fd40, %fd38;
	setp.lt.f64 	%p176, %fd39, %fd40;
	mov.u64 	%rd301, %rd37;
	mov.f64 	%fd301, %fd38;
	@%p176 bra 	$L__BB15_34;
	setp.lt.f64 	%p177, %fd40, %fd39;
	mov.u64 	%rd301, %rd300;
	mov.f64 	%fd301, %fd300;
	@%p177 bra 	$L__BB15_34;
	setp.lt.s64 	%p178, %rd300, %rd37;
	min.s64 	%rd301, %rd300, %rd37;
	selp.f64 	%fd301, %fd300, %fd38, %p178;
$L__BB15_34:
	mov.b64 	%rd277, %fd301;
	mov.b64 	{%r326, %r331}, %rd277;
	mov.b32 	%r342, 4;
	mov.b32 	%r343, 31;
	mov.b32 	%r344, -1;
	// begin inline asm
	shfl.sync.down.b32 %r325, %r326, %r342, %r343, %r344;
	// end inline asm
	// begin inline asm
	shfl.sync.down.b32 %r330, %r331, %r342, %r343, %r344;
	// end inline asm
	mov.b64 	%rd278, {%r325, %r330};
	mov.b64 	%fd43, %rd278;
	mov.b64 	{%r336, %r341}, %rd301;
	// begin inline asm
	shfl.sync.down.b32 %r335, %r336, %r342, %r343, %r344;
	// end inline asm
	// begin inline asm
	shfl.sync.down.b32 %r340, %r341, %r342, %r343, %r344;
	// end inline asm
	mov.b64 	%rd40, {%r335, %r340};
	setp.gt.s32 	%p179, %r284, 27;
	mov.u64 	%rd302, %rd301;
	mov.f64 	%fd302, %fd301;
	@%p179 bra 	$L__BB15_38;
	abs.f64 	%fd44, %fd301;
	abs.f64 	%fd45, %fd43;
	setp.lt.f64 	%p180, %fd44, %fd45;
	mov.u64 	%rd302, %rd40;
	mov.f64 	%fd302, %fd43;
	@%p180 bra 	$L__BB15_38;
	setp.lt.f64 	%p181, %fd45, %fd44;
	mov.u64 	%rd302, %rd301;
	mov.f64 	%fd302, %fd301;
	@%p181 bra 	$L__BB15_38;
	setp.lt.s64 	%p182, %rd301, %rd40;
	min.s64 	%rd302, %rd301, %rd40;
	selp.f64 	%fd302, %fd301, %fd43, %p182;
$L__BB15_38:
	mov.b64 	%rd279, %fd302;
	mov.b64 	{%r346, %r351}, %rd279;
	mov.b32 	%r362, 8;
	mov.b32 	%r363, 31;
	mov.b32 	%r364, -1;
	// begin inline asm
	shfl.sync.down.b32 %r345, %r346, %r362, %r363, %r364;
	// end inline asm
	// begin inline asm
	shfl.sync.down.b32 %r350, %r351, %r362, %r363, %r364;
	// end inline asm
	mov.b64 	%rd280, {%r345, %r350};
	mov.b64 	%fd48, %rd280;
	mov.b64 	{%r356, %r361}, %rd302;
	// begin inline asm
	shfl.sync.down.b32 %r355, %r356, %r362, %r363, %r364;
	// end inline asm
	// begin inline asm
	shfl.sync.down.b32 %r360, %r361, %r362, %r363, %r364;
	// end inline asm
	mov.b64 	%rd43, {%r355, %r360};
	setp.gt.s32 	%p183, %r284, 23;
	mov.u64 	%rd303, %rd302;
	mov.f64 	%fd303, %fd302;
	@%p183 bra 	$L__BB15_42;
	abs.f64 	%fd49, %fd302;
	abs.f64 	%fd50, %fd48;
	setp.lt.f64 	%p184, %fd49, %fd50;
	mov.u64 	%rd303, %rd43;
	mov.f64 	%fd303, %fd48;
	@%p184 bra 	$L__BB15_42;
	setp.lt.f64 	%p185, %fd50, %fd49;
	mov.u64 	%rd303, %rd302;
	mov.f64 	%fd303, %fd302;
	@%p185 bra 	$L__BB15_42;
	setp.lt.s64 	%p186, %rd302, %rd43;
	min.s64 	%rd303, %rd302, %rd43;
	selp.f64 	%fd303, %fd302, %fd48, %p186;
$L__BB15_42:
	mov.b64 	%rd281, %fd303;
	mov.b64 	{%r366, %r371}, %rd281;
	mov.b32 	%r382, 16;
	mov.b32 	%r383, 31;
	mov.b32 	%r384, -1;
	// begin inline asm
	shfl.sync.down.b32 %r365, %r366, %r382, %r383, %r384;
	// end inline asm
	// begin inline asm
	shfl.sync.down.b32 %r370, %r371, %r382, %r383, %r384;
	// end inline asm
	mov.b64 	%rd282, {%r365, %r370};
	mov.b64 	%fd53, %rd282;
	mov.b64 	{%r376, %r381}, %rd303;
	// begin inline asm
	shfl.sync.down.b32 %r375, %r376, %r382, %r383, %r384;
	// end inline asm
	// begin inline asm
	shfl.sync.down.b32 %r380, %r381, %r382, %r383, %r384;
	// end inline asm
	mov.b64 	%rd46, {%r375, %r380};
	setp.gt.s32 	%p187, %r284, 15;
	mov.u64 	%rd355, %rd303;
	mov.f64 	%fd351, %fd303;
	@%p187 bra 	$L__BB15_46;
	abs.f64 	%fd54, %fd303;
	abs.f64 	%fd55, %fd53;
	setp.lt.f64 	%p188, %fd54, %fd55;
	mov.u64 	%rd355, %rd46;
	mov.f64 	%fd351, %fd53;
	@%p188 bra 	$L__BB15_46;
	setp.lt.f64 	%p189, %fd55, %fd54;
	mov.u64 	%rd355, %rd303;
	mov.f64 	%fd351, %fd303;
	@%p189 bra 	$L__BB15_46;
	setp.lt.s64 	%p190, %rd303, %rd46;
	min.s64 	%rd355, %rd303, %rd46;
	selp.f64 	%fd351, %fd303, %fd53, %p190;
$L__BB15_46:
	setp.ne.s32 	%p191, %r284, 0;
	@%p191 bra 	$L__BB15_48;
	shr.u32 	%r385, %r4, 1;
	and.b32  	%r386, %r385, 496;
	mov.u32 	%r387, _ZN6thrust24THRUST_300001_SM_1000_NS8cuda_cub4core6detail5shmemE;
	add.s32 	%r388, %r387, %r386;
	st.shared.f64 	[%r388+8], %fd351;
	st.shared.u64 	[%r388+16], %rd355;
$L__BB15_48:
	bar.sync 	0;
	setp.ne.s32 	%p192, %r4, 0;
	@%p192 bra 	$L__BB15_208;
	ld.shared.f64 	%fd58, [_ZN6thrust24THRUST_300001_SM_1000_NS8cuda_cub4core6detail5shmemE+24];
	ld.shared.u64 	%rd49, [_ZN6thrust24THRUST_300001_SM_1000_NS8cuda_cub4core6detail5shmemE+32];
	abs.f64 	%fd59, %fd351;
	abs.f64 	%fd60, %fd58;
	setp.lt.f64 	%p193, %fd59, %fd60;
	mov.u64 	%rd305, %rd49;
	mov.f64 	%fd305, %fd58;
	@%p193 bra 	$L__BB15_52;
	setp.lt.f64 	%p194, %fd60, %fd59;
	mov.u64 	%rd305, %rd355;
	mov.f64 	%fd305, %fd351;
	@%p194 bra 	$L__BB15_52;
	setp.lt.s64 	%p195, %rd355, %rd49;
	min.s64 	%rd305, %rd355, %rd49;
	selp.f64 	%fd305, %fd351, %fd58, %p195;
$L__BB15_52:
	ld.shared.f64 	%fd63, [_ZN6thrust24THRUST_300001_SM_1000_NS8cuda_cub4core6detail5shmemE+40];
	ld.shared.u64 	%rd52, [_ZN6thrust24THRUST_300001_SM_1000_NS8cuda_cub4core6detail5shmemE+48];
	abs.f64 	%fd64, %fd305;
	abs.f64 	%fd65, %fd63;
	setp.lt.f64 	%p196, %fd64, %fd65;
	mov.u64 	%rd306, %rd52;
	mov.f64 	%fd306, %fd63;
	@%p196 bra 	$L__BB15_55;
	setp.lt.f64 	%p197, %fd65, %fd64;
	mov.u64 	%rd306, %rd305;
	mov.f64 	%fd306, %fd305;
	@%p197 bra 	$L__BB15_55;
	setp.lt.s64 	%p198, %rd305, %rd52;
	min.s64 	%rd306, %rd305, %rd52;
	selp.f64 	%fd306, %fd305, %fd63, %p198;
$L__BB15_55:
	ld.shared.f64 	%fd68, [_ZN6thrust24THRUST_300001_SM_1000_NS8cuda_cub4core6detail5shmemE+56];
	ld.shared.u64 	%rd55, [_ZN6thrust24THRUST_300001_SM_1000_NS8cuda_cub4core6detail5shmemE+64];
	abs.f64 	%fd69, %fd306;
	abs.f64 	%fd70, %fd68;
	setp.lt.f64 	%p199, %fd69, %fd70;
	mov.u64 	%rd307, %rd55;
	mov.f64 	%fd307, %fd68;
	@%p199 bra 	$L__BB15_58;
	setp.lt.f64 	%p200, %fd70, %fd69;
	mov.u64 	%rd307, %rd306;
	mov.f64 	%fd307, %fd306;
	@%p200 bra 	$L__BB15_58;
	setp.lt.s64 	%p201, %rd306, %rd55;
	min.s64 	%rd307, %rd306, %rd55;
	selp.f64 	%fd307, %fd306, %fd68, %p201;
$L__BB15_58:
	ld.shared.f64 	%fd73, [_ZN6thrust24THRUST_300001_SM_1000_NS8cuda_cub4core6detail5shmemE+72];
	ld.shared.u64 	%rd58, [_ZN6thrust24THRUST_300001_SM_1000_NS8cuda_cub4core6detail5shmemE+80];
	abs.f64 	%fd74, %fd307;
	abs.f64 	%fd75, %fd73;
	setp.lt.f64 	%p202, %fd74, %fd75;
	mov.u64 	%rd308, %rd58;
	mov.f64 	%fd308, %fd73;
	@%p202 bra 	$L__BB15_61;
	setp.lt.f64 	%p203, %fd75, %fd74;
	mov.u64 	%rd308, %rd307;
	mov.f64 	%fd308, %fd307;
	@%p203 bra 	$L__BB15_61;
	setp.lt.s64 	%p204, %rd307, %rd58;
	min.s64 	%rd308, %rd307, %rd58;
	selp.f64 	%fd308, %fd307, %fd73, %p204;
$L__BB15_61:
	ld.shared.f64 	%fd78, [_ZN6thrust24THRUST_300001_SM_1000_NS8cuda_cub4core6detail5shmemE+88];
	ld.shared.u64 	%rd61, [_ZN6thrust24THRUST_300001_SM_1000_NS8cuda_cub4core6detail5shmemE+96];
	abs.f64 	%fd79, %fd308;
	abs.f64 	%fd80, %fd78;
	setp.lt.f64 	%p205, %fd79, %fd80;
	mov.u64 	%rd309, %rd61;
	mov.f64 	%fd309, %fd78;
	@%p205 bra 	$L__BB15_64;
	setp.lt.f64 	%p206, %fd80, %fd79;
	mov.u64 	%rd309, %rd308;
	mov.f64 	%fd309, %fd308;
	@%p206 bra 	$L__BB15_64;
	setp.lt.s64 	%p207, %rd308, %rd61;
	min.s64 	%rd309, %rd308, %rd61;
	selp.f64 	%fd309, %fd308, %fd78, %p207;
$L__BB15_64:
	ld.shared.f64 	%fd83, [_ZN6thrust24THRUST_300001_SM_1000_NS8cuda_cub4core6detail5shmemE+104];
	ld.shared.u64 	%rd64, [_ZN6thrust24THRUST_300001_SM_1000_NS8cuda_cub4core6detail5shmemE+112];
	abs.f64 	%fd84, %fd309;
	abs.f64 	%fd85, %fd83;
	setp.lt.f64 	%p208, %fd84, %fd85;
	mov.u64 	%rd310, %rd64;
	mov.f64 	%fd310, %fd83;
	@%p208 bra 	$L__BB15_67;
	setp.lt.f64 	%p209, %fd85, %fd84;
	mov.u64 	%rd310, %rd309;
	mov.f64 	%fd310, %fd309;
	@%p209 bra 	$L__BB15_67;
	setp.lt.s64 	%p210, %rd309, %rd64;
	min.s64 	%rd310, %rd309, %rd64;
	selp.f64 	%fd310, %fd309, %fd83, %p210;
$L__BB15_67:
	ld.shared.f64 	%fd88, [_ZN6thrust24THRUST_300001_SM_1000_NS8cuda_cub4core6detail5shmemE+120];
	ld.shared.u64 	%rd67, [_ZN6thrust24THRUST_300001_SM_1000_NS8cuda_cub4core6detail5shmemE+128];
	abs.f64 	%fd89, %fd310;
	abs.f64 	%fd90, %fd88;
	setp.lt.f64 	%p211, %fd89, %fd90;
	mov.u64 	%rd355, %rd67;
	mov.f64 	%fd351, %fd88;
	@%p211 bra 	$L__BB15_208;
	setp.lt.f64 	%p212, %fd90, %fd89;
	mov.u64 	%rd355, %rd310;
	mov.f64 	%fd351, %fd310;
	@%p212 bra 	$L__BB15_208;
	setp.lt.s64 	%p213, %rd310, %rd67;
	min.s64 	%rd355, %rd310, %rd67;
	selp.f64 	%fd351, %fd310, %fd88, %p213;
	bra.uni 	$L__BB15_208;
$L__BB15_70:
	// begin inline asm
	mov.u32 %r171, %laneid;
	// end inline asm
	and.b32  	%r192, %r4, 992;
	add.s32 	%r193, %r192, 32;
	setp.gt.s32 	%p120, %r193, %r3;
	not.b32 	%r194, %r192;
	add.s32 	%r195, %r3, %r194;
	selp.b32 	%r190, %r195, 31, %p120;
	mov.b64 	%rd263, %fd298;
	mov.b64 	{%r173, %r178}, %rd263;
	mov.b32 	%r189, 1;
	mov.b32 	%r191, -1;
	// begin inline asm
	shfl.sync.down.b32 %r172, %r173, %r189, %r190, %r191;
	// end inline asm
	// begin inline asm
	shfl.sync.down.b32 %r177, %r178, %r189, %r190, %r191;
	// end inline asm
	mov.b64 	%rd264, {%r172, %r177};
	mov.b64 	%fd92, %rd264;
	mov.b64 	{%r183, %r188}, %rd298;
	// begin inline asm
	shfl.sync.down.b32 %r182, %r183, %r189, %r190, %r191;
	// end inline asm
	// begin inline asm
	shfl.sync.down.b32 %r187, %r188, %r189, %r190, %r191;
	// end inline asm
	mov.b64 	%rd69, {%r182, %r187};
	setp.ge.s32 	%p121, %r171, %r190;
	mov.u64 	%rd311, %rd298;
	mov.f64 	%fd311, %fd298;
	@%p121 bra 	$L__BB15_74;
	abs.f64 	%fd93, %fd298;
	abs.f64 	%fd94, %fd92;
	setp.lt.f64 	%p122, %fd93, %fd94;
	mov.u64 	%rd311, %rd69;
	mov.f64 	%fd311, %fd92;
	@%p122 bra 	$L__BB15_74;
	setp.lt.f64 	%p123, %fd94, %fd93;
	mov.u64 	%rd311, %rd298;
	mov.f64 	%fd311, %fd298;
	@%p123 bra 	$L__BB15_74;
	setp.lt.s64 	%p124, %rd298, %rd69;
	min.s64 	%rd311, %rd298, %rd69;
	selp.f64 	%fd311, %fd298, %fd92, %p124;
$L__BB15_74:
	mov.b64 	%rd265, %fd311;
	mov.b64 	{%r197, %r202}, %rd265;
	mov.b32 	%r213, 2;
	mov.b32 	%r215, -1;
	// begin inline asm
	shfl.sync.down.b32 %r196, %r197, %r213, %r190, %r215;
	// end inline asm
	// begin inline asm
	shfl.sync.down.b32 %r201, %r202, %r213, %r190, %r215;
	// end inline asm
	mov.b64 	%rd266, {%r196, %r201};
	mov.b64 	%fd97, %rd266;
	mov.b64 	{%r207, %r212}, %rd311;
	// begin inline asm
	shfl.sync.down.b32 %r206, %r207, %r213, %r190, %r215;
	// end inline asm
	// begin inline asm
	shfl.sync.down.b32 %r211, %r212, %r213, %r190, %r215;
	// end inline asm
	mov.b64 	%rd72, {%r206, %r211};
	add.s32 	%r216, %r171, 2;
	setp.gt.s32 	%p125, %r216, %r190;
	mov.f64 	%fd312, %fd311;
	mov.u64 	%rd312, %rd311;
	@%p125 bra 	$L__BB15_78;
	abs.f64 	%fd98, %fd311;
	abs.f64 	%fd99, %fd97;
	setp.lt.f64 	%p126, %fd98, %fd99;
	mov.f64 	%fd312, %fd97;
	mov.u64 	%rd312, %rd72;
	@%p126 bra 	$L__BB15_78;
	setp.lt.f64 	%p127, %fd99, %fd98;
	mov.f64 	%fd312, %fd311;
	mov.u64 	%rd312, %rd311;
	@%p127 bra 	$L__BB15_78;
	setp.lt.s64 	%p128, %rd311, %rd72;
	selp.f64 	%fd312, %fd311, %fd97, %p128;
	min.s64 	%rd312, %rd311, %rd72;
$L__BB15_78:
	mov.b64 	%rd267, %fd312;
	mov.b64 	{%r218, %r223}, %rd267;
	mov.b32 	%r234, 4;
	mov.b32 	%r236, -1;
	// begin inline asm
	shfl.sync.down.b32 %r217, %r218, %r234, %r190, %r236;
	// end inline asm
	// begin inline asm
	shfl.sync.down.b32 %r222, %r223, %r234, %r190, %r236;
	// end inline asm
	mov.b64 	%rd268, {%r217, %r222};
	mov.b64 	%fd102, %rd268;
	mov.b64 	{%r228, %r233}, %rd312;
	// begin inline asm
	shfl.sync.down.b32 %r227, %r228, %r234, %r190, %r236;
	// end inline asm
	// begin inline asm
	shfl.sync.down.b32 %r232, %r233, %r234, %r190, %r236;
	// end inline asm
	mov.b64 	%rd75, {%r227, %r232};
	add.s32 	%r237, %r171, 4;
	setp.gt.s32 	%p129, %r237, %r190;
	mov.f64 	%fd313, %fd312;
	mov.u64 	%rd313, %rd312;
	@%p129 bra 	$L__BB15_82;
	abs.f64 	%fd103, %fd312;
	abs.f64 	%fd104, %fd102;
	setp.lt.f64 	%p130, %fd103, %fd104;
	mov.f64 	%fd313, %fd102;
	mov.u64 	%rd313, %rd75;
	@%p130 bra 	$L__BB15_82;
	setp.lt.f64 	%p131, %fd104, %fd103;
	mov.f64 	%fd313, %fd312;
	mov.u64 	%rd313, %rd312;
	@%p131 bra 	$L__BB15_82;
	setp.lt.s64 	%p132, %rd312, %rd75;
	selp.f64 	%fd313, %fd312, %fd102, %p132;
	min.s64 	%rd313, %rd312, %rd75;
$L__BB15_82:
	mov.b64 	%rd269, %fd313;
	mov.b64 	{%r239, %r244}, %rd269;
	mov.b32 	%r255, 8;
	mov.b32 	%r257, -1;
	// begin inline asm
	shfl.sync.down.b32 %r238, %r239, %r255, %r190, %r257;
	// end inline asm
	// begin inline asm
	shfl.sync.down.b32 %r243, %r244, %r255, %r190, %r257;
	// end inline asm
	mov.b64 	%rd270, {%r238, %r243};
	mov.b64 	%fd107, %rd270;
	mov.b64 	{%r249, %r254}, %rd313;
	// begin inline asm
	shfl.sync.down.b32 %r248, %r249, %r255, %r190, %r257;
	// end inline asm
	// begin inline asm
	shfl.sync.down.b32 %r253, %r254, %r255, %r190, %r257;
	// end inline asm
	mov.b64 	%rd78, {%r248, %r253};
	add.s32 	%r258, %r171, 8;
	setp.gt.s32 	%p133, %r258, %r190;
	mov.f64 	%fd314, %fd313;
	mov.u64 	%rd314, %rd313;
	@%p133 bra 	$L__BB15_86;
	abs.f64 	%fd108, %fd313;
	abs.f64 	%fd109, %fd107;
	setp.lt.f64 	%p134, %fd108, %fd109;
	mov.f64 	%fd314, %fd107;
	mov.u64 	%rd314, %rd78;
	@%p134 bra 	$L__BB15_86;
	setp.lt.f64 	%p135, %fd109, %fd108;
	mov.f64 	%fd314, %fd313;
	mov.u64 	%rd314, %rd313;
	@%p135 bra 	$L__BB15_86;
	setp.lt.s64 	%p136, %rd313, %rd78;
	selp.f64 	%fd314, %fd313, %fd107, %p136;
	min.s64 	%rd314, %rd313, %rd78;
$L__BB15_86:
	mov.b64 	%rd271, %fd314;
	mov.b64 	{%r260, %r265}, %rd271;
	mov.b32 	%r276, 16;
	mov.b32 	%r278, -1;
	// begin inline asm
	shfl.sync.down.b32 %r259, %r260, %r276, %r190, %r278;
	// end inline asm
	// begin inline asm
	shfl.sync.down.b32 %r264, %r265, %r276, %r190, %r278;
	// end inline asm
	mov.b64 	%rd272, {%r259, %r264};
	mov.b64 	%fd112, %rd272;
	mov.b64 	{%r270, %r275}, %rd314;
	// begin inline asm
	shfl.sync.down.b32 %r269, %r270, %r276, %r190, %r278;
	// end inline asm
	// begin inline asm
	shfl.sync.down.b32 %r274, %r275, %r276, %r190, %r278;
	// end inline asm
	mov.b64 	%rd81, {%r269, %r274};
	add.s32 	%r279, %r171, 16;
	setp.gt.s32 	%p137, %r279, %r190;
	mov.f64 	%fd351, %fd314;
	mov.u64 	%rd355, %rd314;
	@%p137 bra 	$L__BB15_90;
	abs.f64 	%fd113, %fd314;
	abs.f64 	%fd114, %fd112;
	setp.lt.f64 	%p138, %fd113, %fd114;
	mov.f64 	%fd351, %fd112;
	mov.u64 	%rd355, %rd81;
	@%p138 bra 	$L__BB15_90;
	setp.lt.f64 	%p139, %fd114, %fd113;
	mov.f64 	%fd351, %fd314;
	mov.u64 	%rd355, %rd314;
	@%p139 bra 	$L__BB15_90;
	setp.lt.s64 	%p140, %rd314, %rd81;
	selp.f64 	%fd351, %fd314, %fd112, %p140;
	min.s64 	%rd355, %rd314, %rd81;
$L__BB15_90:
	setp.ne.s32 	%p141, %r171, 0;
	@%p141 bra 	$L__BB15_92;
	shr.u32 	%r280, %r4, 1;
	and.b32  	%r281, %r280, 496;
	mov.u32 	%r282, _ZN6thrust24THRUST_300001_SM_1000_NS8cuda_cub4core6detail5shmemE;
	add.s32 	%r283, %r282, %r281;
	st.shared.f64 	[%r283+8], %fd351;
	st.shared.u64 	[%r283+16], %rd355;
$L__BB15_92:
	bar.sync 	0;
	setp.ne.s32 	%p142, %r4, 0;
	@%p142 bra 	$L__BB15_208;
	setp.lt.s32 	%p143, %r3, 33;
	mov.f64 	%fd316, %fd351;
	mov.u64 	%rd316, %rd355;
	@%p143 bra 	$L__BB15_97;
	ld.shared.f64 	%fd117, [_ZN6thrust24THRUST_300001_SM_1000_NS8cuda_cub4core6detail5shmemE+24];
	ld.shared.u64 	%rd84, [_ZN6thrust24THRUST_300001_SM_1000_NS8cuda_cub4core6detail5shmemE+32];
	abs.f64 	%fd118, %fd351;
	abs.f64 	%fd119, %fd117;
	setp.lt.f64 	%p144, %fd118, %fd119;
	mov.f64 	%fd316, %fd117;
	mov.u64 	%rd316, %rd84;
	@%p144 bra 	$L__BB15_97;
	setp.lt.f64 	%p145, %fd119, %fd118;
	mov.f64 	%fd316, %fd351;
	mov.u64 	%rd316, %rd355;
	@%p145 bra 	$L__BB15_97;
	setp.lt.s64 	%p146, %rd355, %rd84;
	selp.f64 	%fd316, %fd351, %fd117, %p146;
	min.s64 	%rd316, %rd355, %rd84;
$L__BB15_97:
	setp.lt.s32 	%p147, %r3, 65;
	mov.f64 	%fd317, %fd316;
	mov.u64 	%rd317, %rd316;
	@%p147 bra 	$L__BB15_101;
	ld.shared.f64 	%fd122, [_ZN6thrust24THRUST_300001_SM_1000_NS8cuda_cub4core6detail5shmemE+40];
	ld.shared.u64 	%rd87, [_ZN6thrust24THRUST_300001_SM_1000_NS8cuda_cub4core6detail5shmemE+48];
	abs.f64 	%fd123, %fd316;
	abs.f64 	%fd124, %fd122;
	setp.lt.f64 	%p148, %fd123, %fd124;
	mov.f64 	%fd317, %fd122;
	mov.u64 	%rd317, %rd87;
	@%p148 bra 	$L__BB15_101;
	setp.lt.f64 	%p149, %fd124, %fd123;
	mov.f64 	%fd317, %fd316;
	mov.u64 	%rd317, %rd316;
	@%p149 bra 	$L__BB15_101;
	setp.lt.s64 	%p150, %rd316, %rd87;
	selp.f64 	%fd317, %fd316, %fd122, %p150;
	min.s64 	%rd317, %rd316, %rd87;
$L__BB15_101:
	setp.lt.s32 	%p151, %r3, 97;
	mov.f64 	%fd318, %fd317;
	mov.u64 	%rd318, %rd317;
	@%p151 bra 	$L__BB15_105;
	ld.shared.f64 	%fd127, [_ZN6thrust24THRUST_300001_SM_1000_NS8cuda_cub4core6detail5shmemE+56];
	ld.shared.u64 	%rd90, [_ZN6thrust24THRUST_300001_SM_1000_NS8cuda_cub4core6detail5shmemE+64];
	abs.f64 	%fd128, %fd317;
	abs.f64 	%fd129, %fd127;
	setp.lt.f64 	%p152, %fd128, %fd129;
	mov.f64 	%fd318, %fd127;
	mov.u64 	%rd318, %rd90;
	@%p152 bra 	$L__BB15_105;
	setp.lt.f64 	%p153, %fd129, %fd128;
	mov.f64 	%fd318, %fd317;
	mov.u64 	%rd318, %rd317;
	@%p153 bra 	$L__BB15_105;
	setp.lt.s64 	%p154, %rd317, %rd90;
	selp.f64 	%fd318, %fd317, %fd127, %p154;
	min.s64 	%rd318, %rd317, %rd90;
$L__BB15_105:
	setp.lt.s32 	%p155, %r3, 129;
	mov.f64 	%fd319, %fd318;
	mov.u64 	%rd319, %rd318;
	@%p155 bra 	$L__BB15_109;
	ld.shared.f64 	%fd132, [_ZN6thrust24THRUST_300001_SM_1000_NS8cuda_cub4core6detail5shmemE+72];
	ld.shared.u64 	%rd93, [_ZN6thrust24THRUST_300001_SM_1000_NS8cuda_cub4core6detail5shmemE+80];
	abs.f64 	%fd133, %fd318;
	abs.f64 	%fd134, %fd132;
	setp.lt.f64 	%p156, %fd133, %fd134;
	mov.f64 	%fd319, %fd132;
	mov.u64 	%rd319, %rd93;
	@%p156 bra 	$L__BB15_109;
	setp.lt.f64 	%p157, %fd134, %fd133;
	mov.f64 	%fd319, %fd318;
	mov.u64 	%rd319, %rd318;
	@%p157 bra 	$L__BB15_109;
	setp.lt.s64 	%p158, %rd318, %rd93;
	selp.f64 	%fd319, %fd318, %fd132, %p158;
	min.s64 	%rd319, %rd318, %rd93;
$L__BB15_109:
	setp.lt.s32 	%p159, %r3, 161;
	mov.f64 	%fd320, %fd319;
	mov.u64 	%rd320, %rd319;
	@%p159 bra 	$L__BB15_113;
	ld.shared.f64 	%fd137, [_ZN6thrust24THRUST_300001_SM_1000_NS8cuda_cub4core6detail5shmemE+88];
	ld.shared.u64 	%rd96, [_ZN6thrust24THRUST_300001_SM_1000_NS8cuda_cub4core6detail5shmemE+96];
	abs.f64 	%fd138, %fd319;
	abs.f64 	%fd139, %fd137;
	setp.lt.f64 	%p160, %fd138, %fd139;
	mov.f64 	%fd320, %fd137;
	mov.u64 	%rd320, %rd96;
	@%p160 bra 	$L__BB15_113;
	setp.lt.f64 	%p161, %fd139, %fd138;
	mov.f64 	%fd320, %fd319;
	mov.u64 	%rd320, %rd319;
	@%p161 bra 	$L__BB15_113;
	setp.lt.s64 	%p162, %rd319, %rd96;
	selp.f64 	%fd320, %fd319, %fd137, %p162;
	min.s64 	%rd320, %rd319, %rd96;
$L__BB15_113:
	setp.lt.s32 	%p163, %r3, 193;
	mov.f64 	%fd321, %fd320;
	mov.u64 	%rd321, %rd320;
	@%p163 bra 	$L__BB15_117;
	ld.shared.f64 	%fd142, [_ZN6thrust24THRUST_300001_SM_1000_NS8cuda_cub4core6detail5shmemE+104];
	ld.shared.u64 	%rd99, [_ZN6thrust24THRUST_300001_SM_1000_NS8cuda_cub4core6detail5shmemE+112];
	abs.f64 	%fd143, %fd320;
	abs.f64 	%fd144, %fd142;
	setp.lt.f64 	%p164, %fd143, %fd144;
	mov.f64 	%fd321, %fd142;
	mov.u64 	%rd321, %rd99;
	@%p164 bra 	$L__BB15_117;
	setp.lt.f64 	%p165, %fd144, %fd143;
	mov.f64 	%fd321, %fd320;
	mov.u64 	%rd321, %rd320;
	@%p165 bra 	$L__BB15_117;
	setp.lt.s64 	%p166, %rd320, %rd99;
	selp.f64 	%fd321, %fd320, %fd142, %p166;
	min.s64 	%rd321, %rd320, %rd99;
$L__BB15_117:
	setp.lt.s32 	%p167, %r3, 225;
	mov.u64 	%rd355, %rd321;
	mov.f64 	%fd351, %fd321;
	@%p167 bra 	$L__BB15_208;
	ld.shared.f64 	%fd147, [_ZN6thrust24THRUST_300001_SM_1000_NS8cuda_cub4core6detail5shmemE+120];
	ld.shared.u64 	%rd102, [_ZN6thrust24THRUST_300001_SM_1000_NS8cuda_cub4core6detail5shmemE+128];
	abs.f64 	%fd148, %fd321;
	abs.f64 	%fd149, %fd147;
	setp.lt.f64 	%p168, %fd148, %fd149;
	mov.u64 	%rd355, %rd102;
	mov.f64 	%fd351, %fd147;
	@%p168 bra 	$L__BB15_208;
	setp.lt.f64 	%p169, %fd149, %fd148;
	mov.u64 	%rd355, %rd321;
	mov.f64 	%fd351, %fd321;
	@%p169 bra 	$L__BB15_208;
	setp.lt.s64 	%p170, %rd321, %rd102;
	selp.f64 	%fd351, %fd321, %fd147, %p170;
	min.s64 	%rd355, %rd321, %rd102;
	bra.uni 	$L__BB15_208;
$L__BB15_121:
	mov.u32 	%r20, %tid.x;
	add.s64 	%rd104, %rd196, %rd4;
	cvt.u64.u32 	%rd105, %r20;
	add.s64 	%rd201, %rd105, %rd4;
	cvta.to.global.u64 	%rd202, %rd195;
	shl.b64 	%rd203, %rd201, 3;
	add.s64 	%rd204, %rd202, %rd203;
	ld.global.f64 	%fd274, [%rd204];
	add.s32 	%r36, %r20, 256;
	cvt.u64.u32 	%rd205, %r36;
	ld.global.f64 	%fd275, [%rd204+2048];
	add.s32 	%r37, %r20, 512;
	cvt.u64.u32 	%rd206, %r37;
	ld.global.f64 	%fd276, [%rd204+4096];
	add.s32 	%r38, %r20, 768;
	cvt.u64.u32 	%rd207, %r38;
	ld.global.f64 	%fd277, [%rd204+6144];
	or.b32  	%r39, %r20, 1024;
	cvt.u64.u32 	%rd106, %r39;
	add.s64 	%rd343, %rd104, %rd106;
	ld.global.f64 	%fd339, [%rd204+8192];
	abs.f64 	%fd278, %fd274;
	abs.f64 	%fd279, %fd275;
	setp.geu.f64 	%p2, %fd278, %fd279;
	selp.f64 	%fd280, %fd274, %fd275, %p2;
	selp.b64 	%rd208, %rd105, %rd205, %p2;
	abs.f64 	%fd281, %fd280;
	abs.f64 	%fd282, %fd276;
	setp.geu.f64 	%p3, %fd281, %fd282;
	selp.f64 	%fd283, %fd280, %fd276, %p3;
	selp.b64 	%rd209, %rd208, %rd206, %p3;
	abs.f64 	%fd284, %fd283;
	abs.f64 	%fd285, %fd277;
	setp.geu.f64 	%p4, %fd284, %fd285;
	selp.f64 	%fd152, %fd283, %fd277, %p4;
	selp.b64 	%rd108, %rd209, %rd207, %p4;
	abs.f64 	%fd153, %fd152;
	abs.f64 	%fd154, %fd339;
	setp.lt.f64 	%p5, %fd153, %fd154;
	@%p5 bra 	$L__BB15_123;
	setp.lt.f64 	%p6, %fd154, %fd153;
	setp.lt.u64 	%p7, %rd108, %rd106;
	or.pred  	%p8, %p6, %p7;
	selp.f64 	%fd339, %fd152, %fd339, %p8;
	add.s64 	%rd212, %rd104, %rd108;
	selp.b64 	%rd343, %rd212, %rd343, %p8;
$L__BB15_123:
	setp.le.u64 	%p9, %rd198, %rd5;
	@%p9 bra 	$L__BB15_164;
	setp.ne.s32 	%p10, %r20, 0;
	@%p10 bra 	$L__BB15_126;
	atom.global.add.u64 	%rd213, [%rd1+8], 1280;
	add.s64 	%rd214, %rd213, %rd5;
	st.shared.u64 	[_ZN6thrust24THRUST_300001_SM_1000_NS8cuda_cub4core6detail5shmemE+152], %rd214;
$L__BB15_126:
	bar.sync 	0;
	ld.shared.u64 	%rd331, [_ZN6thrust24THRUST_300001_SM_1000_NS8cuda_cub4core6detail5shmemE+152];
	add.s64 	%rd215, %rd331, 1280;
	setp.gt.s64 	%p11, %rd215, %rd198;
	@%p11 bra 	$L__BB15_141;
	mov.f64 	%fd323, %fd339;
	mov.u64 	%rd324, %rd343;
$L__BB15_128:
	add.s64 	%rd216, %rd331, %rd105;
	cvta.to.global.u64 	%rd217, %rd195;
	shl.b64 	%rd218, %rd216, 3;
	add.s64 	%rd219, %rd217, %rd218;
	add.s64 	%rd325, %rd216, %rd196;
	ld.global.f64 	%fd324, [%rd219];
	add.s64 	%rd326, %rd325, 256;
	ld.global.f64 	%fd325, [%rd219+2048];
	add.s64 	%rd327, %rd325, 512;
	ld.global.f64 	%fd326, [%rd219+4096];
	add.s64 	%rd328, %rd325, 768;
	ld.global.f64 	%fd327, [%rd219+6144];
	add.s64 	%rd343, %rd325, 1024;
	ld.global.f64 	%fd339, [%rd219+8192];
	abs.f64 	%fd163, %fd323;
	abs.f64 	%fd164, %fd324;
	setp.lt.f64 	%p12, %fd163, %fd164;
	@%p12 bra 	$L__BB15_130;
	setp.lt.f64 	%p13, %fd164, %fd163;
	setp.lt.s64 	%p14, %rd324, %rd325;
	or.pred  	%p15, %p13, %p14;
	selp.f64 	%fd324, %fd323, %fd324, %p15;
	selp.b64 	%rd325, %rd324, %rd325, %p15;
$L__BB15_130:
	abs.f64 	%fd167, %fd324;
	abs.f64 	%fd168, %fd325;
	setp.lt.f64 	%p16, %fd167, %fd168;
	@%p16 bra 	$L__BB15_132;
	setp.lt.f64 	%p17, %fd168, %fd167;
	setp.lt.s64 	%p18, %rd325, %rd326;
	or.pred  	%p19, %p17, %p18;
	selp.f64 	%fd325, %fd324, %fd325, %p19;
	selp.b64 	%rd326, %rd325, %rd326, %p19;
$L__BB15_132:
	abs.f64 	%fd171, %fd325;
	abs.f64 	%fd172, %fd326;
	setp.lt.f64 	%p20, %fd171, %fd172;
	@%p20 bra 	$L__BB15_134;
	setp.lt.f64 	%p21, %fd172, %fd171;
	setp.lt.s64 	%p22, %rd326, %rd327;
	or.pred  	%p23, %p21, %p22;
	selp.f64 	%fd326, %fd325, %fd326, %p23;
	selp.b64 	%rd327, %rd326, %rd327, %p23;
$L__BB15_134:
	abs.f64 	%fd175, %fd326;
	abs.f64 	%fd176, %fd327;
	setp.lt.f64 	%p24, %fd175, %fd176;
	@%p24 bra 	$L__BB15_136;
	setp.lt.f64 	%p25, %fd176, %fd175;
	setp.lt.s64 	%p26, %rd327, %rd328;
	or.pred  	%p27, %p25, %p26;
	selp.f64 	%fd327, %fd326, %fd327, %p27;
	selp.b64 	%rd328, %rd327, %rd328, %p27;
$L__BB15_136:
	abs.f64 	%fd179, %fd327;
	abs.f64 	%fd180, %fd339;
	setp.lt.f64 	%p28, %fd179, %fd180;
	@%p28 bra 	$L__BB15_138;
	setp.lt.f64 	%p29, %fd180, %fd179;
	setp.lt.s64 	%p30, %rd328, %rd343;
	or.pred  	%p31, %p29, %p30;
	selp.f64 	%fd339, %fd327, %fd339, %p31;
	selp.b64 	%rd343, %rd328, %rd343, %p31;
$L__BB15_138:
	setp.ne.s32 	%p32, %r20, 0;
	bar.sync 	0;
	@%p32 bra 	$L__BB15_140;
	atom.global.add.u64 	%rd220, [%rd1+8], 1280;
	add.s64 	%rd221, %rd220, %rd5;
	st.shared.u64 	[_ZN6thrust24THRUST_300001_SM_1000_NS8cuda_cub4core6detail5shmemE+152], %rd221;
$L__BB15_140:
	bar.sync 	0;
	ld.shared.u64 	%rd331, [_ZN6thrust24THRUST_300001_SM_1000_NS8cuda_cub4core6detail5shmemE+152];
	add.s64 	%rd222, %rd331, 1280;
	setp.le.s64 	%p33, %rd222, %rd198;
	mov.f64 	%fd323, %fd339;
	mov.u64 	%rd324, %rd343;
	@%p33 bra 	$L__BB15_128;
$L__BB15_141:
	setp.le.s64 	%p34, %rd198, %rd331;
	@%p34 bra 	$L__BB15_164;
	cvt.u32.u64 	%r40, %rd331;
	cvt.u32.u64 	%r41, %rd198;
	sub.s32 	%r21, %r41, %r40;
	setp.ge.s32 	%p35, %r20, %r21;
	@%p35 bra 	$L__BB15_164;
	cvta.to.global.u64 	%rd132, %rd195;
	not.b32 	%r43, %r20;
	add.s32 	%r44, %r43, %r41;
	sub.s32 	%r22, %r44, %r40;
	and.b32  	%r46, %r22, 768;
	setp.eq.s32 	%p36, %r46, 768;
	mov.u32 	%r397, %r20;
	@%p36 bra 	$L__BB15_149;
	add.s64 	%rd224, %rd331, %rd105;
	add.s64 	%rd333, %rd224, %rd196;
	shl.b64 	%rd225, %rd224, 3;
	add.s64 	%rd332, %rd132, %rd225;
	shr.u32 	%r47, %r22, 8;
	add.s32 	%r48, %r47, 1;
	and.b32  	%r49, %r48, 3;
	neg.s32 	%r395, %r49;
	mov.u32 	%r397, %r20;
$L__BB15_145:
	.pragma "nounroll";
	mov.u64 	%rd137, %rd343;
	mov.f64 	%fd184, %fd339;
	ld.global.f64 	%fd185, [%rd332];
	abs.f64 	%fd186, %fd184;
	abs.f64 	%fd187, %fd185;
	setp.lt.f64 	%p37, %fd186, %fd187;
	mov.f64 	%fd339, %fd185;
	mov.u64 	%rd343, %rd333;
	@%p37 bra 	$L__BB15_148;
	setp.lt.f64 	%p38, %fd187, %fd186;
	mov.f64 	%fd339, %fd184;
	mov.u64 	%rd343, %rd137;
	@%p38 bra 	$L__BB15_148;
	setp.lt.s64 	%p39, %rd137, %rd333;
	selp.f64 	%fd339, %fd184, %fd185, %p39;
	min.s64 	%rd343, %rd137, %rd333;
$L__BB15_148:
	add.s32 	%r397, %r397, 256;
	add.s64 	%rd333, %rd333, 256;
	add.s64 	%rd332, %rd332, 2048;
	add.s32 	%r395, %r395, 1;
	setp.ne.s32 	%p40, %r395, 0;
	@%p40 bra 	$L__BB15_145;
$L__BB15_149:
	setp.lt.u32 	%p41, %r22, 768;
	@%p41 bra 	$L__BB15_164;
	add.s32 	%r398, %r397, 512;
$L__BB15_151:
	mov.u32 	%r30, %r398;
	add.s32 	%r50, %r30, -512;
	cvt.u64.u32 	%rd226, %r50;
	add.s64 	%rd227, %rd331, %rd226;
	shl.b64 	%rd228, %rd227, 3;
	add.s64 	%rd145, %rd132, %rd228;
	add.s64 	%rd146, %rd227, %rd196;
	ld.global.f64 	%fd193, [%rd145];
	abs.f64 	%fd194, %fd339;
	abs.f64 	%fd195, %fd193;
	setp.lt.f64 	%p42, %fd194, %fd195;
	mov.f64 	%fd335, %fd193;
	mov.u64 	%rd339, %rd146;
	@%p42 bra 	$L__BB15_154;
	setp.lt.f64 	%p43, %fd195, %fd194;
	mov.f64 	%fd335, %fd339;
	mov.u64 	%rd339, %rd343;
	@%p43 bra 	$L__BB15_154;
	setp.lt.s64 	%p44, %rd343, %rd146;
	selp.f64 	%fd335, %fd339, %fd193, %p44;
	min.s64 	%rd339, %rd343, %rd146;
$L__BB15_154:
	add.s32 	%r51, %r30, -256;
	cvt.u64.u32 	%rd229, %r51;
	add.s64 	%rd230, %rd331, %rd229;
	add.s64 	%rd149, %rd230, %rd196;
	ld.global.f64 	%fd198, [%rd145+2048];
	abs.f64 	%fd199, %fd335;
	abs.f64 	%fd200, %fd198;
	setp.lt.f64 	%p45, %fd199, %fd200;
	mov.f64 	%fd336, %fd198;
	mov.u64 	%rd340, %rd149;
	@%p45 bra 	$L__BB15_157;
	setp.lt.f64 	%p46, %fd200, %fd199;
	mov.f64 	%fd336, %fd335;
	mov.u64 	%rd340, %rd339;
	@%p46 bra 	$L__BB15_157;
	setp.lt.s64 	%p47, %rd339, %rd149;
	selp.f64 	%fd336, %fd335, %fd198, %p47;
	min.s64 	%rd340, %rd339, %rd149;
$L__BB15_157:
	cvt.u64.u32 	%rd231, %r30;
	add.s64 	%rd232, %rd331, %rd231;
	add.s64 	%rd152, %rd232, %rd196;
	ld.global.f64 	%fd203, [%rd145+4096];
	abs.f64 	%fd204, %fd336;
	abs.f64 	%fd205, %fd203;
	setp.lt.f64 	%p48, %fd204, %fd205;
	mov.f64 	%fd337, %fd203;
	mov.u64 	%rd341, %rd152;
	@%p48 bra 	$L__BB15_160;
	setp.lt.f64 	%p49, %fd205, %fd204;
	mov.f64 	%fd337, %fd336;
	mov.u64 	%rd341, %rd340;
	@%p49 bra 	$L__BB15_160;
	setp.lt.s64 	%p50, %rd340, %rd152;
	selp.f64 	%fd337, %fd336, %fd203, %p50;
	min.s64 	%rd341, %rd340, %rd152;
$L__BB15_160:
	add.s32 	%r52, %r30, 256;
	cvt.u64.u32 	%rd233, %r52;
	add.s64 	%rd234, %rd331, %rd233;
	add.s64 	%rd155, %rd234, %rd196;
	ld.global.f64 	%fd208, [%rd145+6144];
	abs.f64 	%fd209, %fd337;
	abs.f64 	%fd210, %fd208;
	setp.lt.f64 	%p51, %fd209, %fd210;
	mov.f64 	%fd339, %fd208;
	mov.u64 	%rd343, %rd155;
	@%p51 bra 	$L__BB15_163;
	setp.lt.f64 	%p52, %fd210, %fd209;
	mov.f64 	%fd339, %fd337;
	mov.u64 	%rd343, %rd341;
	@%p52 bra 	$L__BB15_163;
	setp.lt.s64 	%p53, %rd341, %rd155;
	selp.f64 	%fd339, %fd337, %fd208, %p53;
	min.s64 	%rd343, %rd341, %rd155;
$L__BB15_163:
	add.s32 	%r398, %r30, 1024;
	add.s32 	%r53, %r30, 512;
	setp.lt.s32 	%p54, %r53, %r21;
	@%p54 bra 	$L__BB15_151;
$L__BB15_164:
	// begin inline asm
	mov.u32 %r54, %laneid;
	// end inline asm
	mov.b64 	%rd235, %fd339;
	mov.b64 	{%r56, %r61}, %rd235;
	mov.b32 	%r72, 1;
	mov.b32 	%r73, 31;
	mov.b32 	%r74, -1;
	// begin inline asm
	shfl.sync.down.b32 %r55, %r56, %r72, %r73, %r74;
	// end inline asm
	// begin inline asm
	shfl.sync.down.b32 %r60, %r61, %r72, %r73, %r74;
	// end inline asm
	mov.b64 	%rd236, {%r55, %r60};
	mov.b64 	%fd214, %rd236;
	mov.b64 	{%r66, %r71}, %rd343;
	// begin inline asm
	shfl.sync.down.b32 %r65, %r66, %r72, %r73, %r74;
	// end inline asm
	// begin inline asm
	shfl.sync.down.b32 %r70, %r71, %r72, %r73, %r74;
	// end inline asm
	mov.b64 	%rd159, {%r65, %r70};
	setp.gt.s32 	%p55, %r54, 30;
	mov.f64 	%fd340, %fd339;
	mov.u64 	%rd344, %rd343;
	@%p55 bra 	$L__BB15_168;
	abs.f64 	%fd215, %fd339;
	abs.f64 	%fd216, %fd214;
	setp.lt.f64 	%p56, %fd215, %fd216;
	mov.f64 	%fd340, %fd214;
	mov.u64 	%rd344, %rd159;
	@%p56 bra 	$L__BB15_168;
	setp.lt.f64 	%p57, %fd216, %fd215;
	mov.f64 	%fd340, %fd339;
	mov.u64 	%rd344, %rd343;
	@%p57 bra 	$L__BB15_168;
	setp.lt.s64 	%p58, %rd343, %rd159;
	selp.f64 	%fd340, %fd339, %fd214, %p58;
	min.s64 	%rd344, %rd343, %rd159;
$L__BB15_168:
	mov.b64 	%rd237, %fd340;
	mov.b64 	{%r76, %r81}, %rd237;
	mov.b32 	%r92, 2;
	mov.b32 	%r93, 31;
	mov.b32 	%r94, -1;
	// begin inline asm
	shfl.sync.down.b32 %r75, %r76, %r92, %r93, %r94;
	// end inline asm
	// begin inline asm
	shfl.sync.down.b32 %r80, %r81, %r92, %r93, %r94;
	// end inline asm
	mov.b64 	%rd238, {%r75, %r80};
	mov.b64 	%fd219, %rd238;
	mov.b64 	{%r86, %r91}, %rd344;
	// begin inline asm
	shfl.sync.down.b32 %r85, %r86, %r92, %r93, %r94;
	// end inline asm
	// begin inline asm
	shfl.sync.down.b32 %r90, %r91, %r92, %r93, %r94;
	// end inline asm
	mov.b64 	%rd162, {%r85, %r90};
	setp.gt.s32 	%p59, %r54, 29;
	mov.f64 	%fd341, %fd340;
	mov.u64 	%rd345, %rd344;
	@%p59 bra 	$L__BB15_172;
	abs.f64 	%fd220, %fd340;
	abs.f64 	%fd221, %fd219;
	setp.lt.f64 	%p60, %fd220, %fd221;
	mov.f64 	%fd341, %fd219;
	mov.u64 	%rd345, %rd162;
	@%p60 bra 	$L__BB15_172;
	setp.lt.f64 	%p61, %fd221, %fd220;
	mov.f64 	%fd341, %fd340;
	mov.u64 	%rd345, %rd344;
	@%p61 bra 	$L__BB15_172;
	setp.lt.s64 	%p62, %rd344, %rd162;
	selp.f64 	%fd341, %fd340, %fd219, %p62;
	min.s64 	%rd345, %rd344, %rd162;
$L__BB15_172:
	mov.b64 	%rd239, %fd341;
	mov.b64 	{%r96, %r101}, %rd239;
	mov.b32 	%r112, 4;
	mov.b32 	%r113, 31;
	mov.b32 	%r114, -1;
	// begin inline asm
	shfl.sync.down.b32 %r95, %r96, %r112, %r113, %r114;
	// end inline asm
	// begin inline asm
	shfl.sync.down.b32 %r100, %r101, %r112, %r113, %r114;
	// end inline asm
	mov.b64 	%rd240, {%r95, %r100};
	mov.b64 	%fd224, %rd240;
	mov.b64 	{%r106, %r111}, %rd345;
	// begin inline asm
	shfl.sync.down.b32 %r105, %r106, %r112, %r113, %r114;
	// end inline asm
	// begin inline asm
	shfl.sync.down.b32 %r110, %r111, %r112, %r113, %r114;
	// end inline asm
	mov.b64 	%rd165, {%r105, %r110};
	setp.gt.s32 	%p63, %r54, 27;
	mov.f64 	%fd342, %fd341;
	mov.u64 	%rd346, %rd345;
	@%p63 bra 	$L__BB15_176;
	abs.f64 	%fd225, %fd341;
	abs.f64 	%fd226, %fd224;
	setp.lt.f64 	%p64, %fd225, %fd226;
	mov.f64 	%fd342, %fd224;
	mov.u64 	%rd346, %rd165;
	@%p64 bra 	$L__BB15_176;
	setp.lt.f64 	%p65, %fd226, %fd225;
	mov.f64 	%fd342, %fd341;
	mov.u64 	%rd346, %rd345;
	@%p65 bra 	$L__BB15_176;
	setp.lt.s64 	%p66, %rd345, %rd165;
	selp.f64 	%fd342, %fd341, %fd224, %p66;
	min.s64 	%rd346, %rd345, %rd165;
$L__BB15_176:
	mov.b64 	%rd241, %fd342;
	mov.b64 	{%r116, %r121}, %rd241;
	mov.b32 	%r132, 8;
	mov.b32 	%r133, 31;
	mov.b32 	%r134, -1;
	// begin inline asm
	shfl.sync.down.b32 %r115, %r116, %r132, %r133, %r134;
	// end inline asm
	// begin inline asm
	shfl.sync.down.b32 %r120, %r121, %r132, %r133, %r134;
	// end inline asm
	mov.b64 	%rd242, {%r115, %r120};
	mov.b64 	%fd229, %rd242;
	mov.b64 	{%r126, %r131}, %rd346;
	// begin inline asm
	shfl.sync.down.b32 %r125, %r126, %r132, %r133, %r134;
	// end inline asm
	// begin inline asm
	shfl.sync.down.b32 %r130, %r131, %r132, %r133, %r134;
	// end inline asm
	mov.b64 	%rd168, {%r125, %r130};
	setp.gt.s32 	%p67, %r54, 23;
	mov.f64 	%fd343, %fd342;
	mov.u64 	%rd347, %rd346;
	@%p67 bra 	$L__BB15_180;
	abs.f64 	%fd230, %fd342;
	abs.f64 	%fd231, %fd229;
	setp.lt.f64 	%p68, %fd230, %fd231;
	mov.f64 	%fd343, %fd229;
	mov.u64 	%rd347, %rd168;
	@%p68 bra 	$L__BB15_180;
	setp.lt.f64 	%p69, %fd231, %fd230;
	mov.f64 	%fd343, %fd342;
	mov.u64 	%rd347, %rd346;
	@%p69 bra 	$L__BB15_180;
	setp.lt.s64 	%p70, %rd346, %rd168;
	selp.f64 	%fd343, %fd342, %fd229, %p70;
	min.s64 	%rd347, %rd346, %rd168;
$L__BB15_180:
	mov.b64 	%rd243, %fd343;
	mov.b64 	{%r136, %r141}, %rd243;
	mov.b32 	%r152, 16;
	mov.b32 	%r153, 31;
	mov.b32 	%r154, -1;
	// begin inline asm
	shfl.sync.down.b32 %r135, %r136, %r152, %r153, %r154;
	// end inline asm
	// begin inline asm
	shfl.sync.down.b32 %r140, %r141, %r152, %r153, %r154;
	// end inline asm
	mov.b64 	%rd244, {%r135, %r140};
	mov.b64 	%fd234, %rd244;
	mov.b64 	{%r146, %r151}, %rd347;
	// begin inline asm
	shfl.sync.down.b32 %r145, %r146, %r152, %r153, %r154;
	// end inline asm
	// begin inline asm
	shfl.sync.down.b32 %r150, %r151, %r152, %r153, %r154;
	// end inline asm
	mov.b64 	%rd171, {%r145, %r150};
	setp.gt.s32 	%p71, %r54, 15;
	mov.f64 	%fd351, %fd343;
	mov.u64 	%rd355, %rd347;
	@%p71 bra 	$L__BB15_184;
	abs.f64 	%fd235, %fd343;
	abs.f64 	%fd236, %fd234;
	setp.lt.f64 	%p72, %fd235, %fd236;
	mov.f64 	%fd351, %fd234;
	mov.u64 	%rd355, %rd171;
	@%p72 bra 	$L__BB15_184;
	setp.lt.f64 	%p73, %fd236, %fd235;
	mov.f64 	%fd351, %fd343;
	mov.u64 	%rd355, %rd347;
	@%p73 bra 	$L__BB15_184;
	setp.lt.s64 	%p74, %rd347, %rd171;
	selp.f64 	%fd351, %fd343, %fd234, %p74;
	min.s64 	%rd355, %rd347, %rd171;
$L__BB15_184:
	setp.ne.s32 	%p75, %r54, 0;
	@%p75 bra 	$L__BB15_186;
	shr.u32 	%r155, %r20, 1;
	and.b32  	%r156, %r155, 496;
	mov.u32 	%r157, _ZN6thrust24THRUST_300001_SM_1000_NS8cuda_cub4core6detail5shmemE;
	add.s32 	%r158, %r157, %r156;
	st.shared.f64 	[%r158+8], %fd351;
	st.shared.u64 	[%r158+16], %rd355;
$L__BB15_186:
	bar.sync 	0;
	setp.ne.s32 	%p76, %r20, 0;
	@%p76 bra 	$L__BB15_208;
	ld.shared.f64 	%fd239, [_ZN6thrust24THRUST_300001_SM_1000_NS8cuda_cub4core6detail5shmemE+24];
	ld.shared.u64 	%rd174, [_ZN6thrust24THRUST_300001_SM_1000_NS8cuda_cub4core6detail5shmemE+32];
	abs.f64 	%fd240, %fd351;
	abs.f64 	%fd241, %fd239;
	setp.lt.f64 	%p77, %fd240, %fd241;
	mov.f64 	%fd345, %fd239;
	mov.u64 	%rd349, %rd174;
	@%p77 bra 	$L__BB15_190;
	setp.lt.f64 	%p78, %fd241, %fd240;
	mov.f64 	%fd345, %fd351;
	mov.u64 	%rd349, %rd355;
	@%p78 bra 	$L__BB15_190;
	setp.lt.s64 	%p79, %rd355, %rd174;
	selp.f64 	%fd345, %fd351, %fd239, %p79;
	min.s64 	%rd349, %rd355, %rd174;
$L__BB15_190:
	ld.shared.f64 	%fd244, [_ZN6thrust24THRUST_300001_SM_1000_NS8cuda_cub4core6detail5shmemE+40];
	ld.shared.u64 	%rd177, [_ZN6thrust24THRUST_300001_SM_1000_NS8cuda_cub4core6detail5shmemE+48];
	abs.f64 	%fd245, %fd345;
	abs.f64 	%fd246, %fd244;
	setp.lt.f64 	%p80, %fd245, %fd246;
	mov.f64 	%fd346, %fd244;
	mov.u64 	%rd350, %rd177;
	@%p80 bra 	$L__BB15_193;
	setp.lt.f64 	%p81, %fd246, %fd245;
	mov.f64 	%fd346, %fd345;
	mov.u64 	%rd350, %rd349;
	@%p81 bra 	$L__BB15_193;
	setp.lt.s64 	%p82, %rd349, %rd177;
	selp.f64 	%fd346, %fd345, %fd244, %p82;
	min.s64 	%rd350, %rd349, %rd177;
$L__BB15_193:
	ld.shared.f64 	%fd249, [_ZN6thrust24THRUST_300001_SM_1000_NS8cuda_cub4core6detail5shmemE+56];
	ld.shared.u64 	%rd180, [_ZN6thrust24THRUST_300001_SM_1000_NS8cuda_cub4core6detail5shmemE+64];
	abs.f64 	%fd250, %fd346;
	abs.f64 	%fd251, %fd249;
	setp.lt.f64 	%p83, %fd250, %fd251;
	mov.f64 	%fd347, %fd249;
	mov.u64 	%rd351, %rd180;
	@%p83 bra 	$L__BB15_196;
	setp.lt.f64 	%p84, %fd251, %fd250;
	mov.f64 	%fd347, %fd346;
	mov.u64 	%rd351, %rd350;
	@%p84 bra 	$L__BB15_196;
	setp.lt.s64 	%p85, %rd350, %rd180;
	selp.f64 	%fd347, %fd346, %fd249, %p85;
	min.s64 	%rd351, %rd350, %rd180;
$L__BB15_196:
	ld.shared.f64 	%fd254, [_ZN6thrust24THRUST_300001_SM_1000_NS8cuda_cub4core6detail5shmemE+72];
	ld.shared.u64 	%rd183, [_ZN6thrust24THRUST_300001_SM_1000_NS8cuda_cub4core6detail5shmemE+80];
	abs.f64 	%fd255, %fd347;
	abs.f64 	%fd256, %fd254;
	setp.lt.f64 	%p86, %fd255, %fd256;
	mov.f64 	%fd348, %fd254;
	mov.u64 	%rd352, %rd183;
	@%p86 bra 	$L__BB15_199;
	setp.lt.f64 	%p87, %fd256, %fd255;
	mov.f64 	%fd348, %fd347;
	mov.u64 	%rd352, %rd351;
	@%p87 bra 	$L__BB15_199;
	setp.lt.s64 	%p88, %rd351, %rd183;
	selp.f64 	%fd348, %fd347, %fd254, %p88;
	min.s64 	%rd352, %rd351, %rd183;
$L__BB15_199:
	ld.shared.f64 	%fd259, [_ZN6thrust24THRUST_300001_SM_1000_NS8cuda_cub4core6detail5shmemE+88];
	ld.shared.u64 	%rd186, [_ZN6thrust24THRUST_300001_SM_1000_NS8cuda_cub4core6detail5shmemE+96];
	abs.f64 	%fd260, %fd348;
	abs.f64 	%fd261, %fd259;
	setp.lt.f64 	%p89, %fd260, %fd261;
	mov.f64 	%fd349, %fd259;
	mov.u64 	%rd353, %rd186;
	@%p89 bra 	$L__BB15_202;
	setp.lt.f64 	%p90, %fd261, %fd260;
	mov.f64 	%fd349, %fd348;
	mov.u64 	%rd353, %rd352;
	@%p90 bra 	$L__BB15_202;
	setp.lt.s64 	%p91, %rd352, %rd186;
	selp.f64 	%fd349, %fd348, %fd259, %p91;
	min.s64 	%rd353, %rd352, %rd186;
$L__BB15_202:
	ld.shared.f64 	%fd264, [_ZN6thrust24THRUST_300001_SM_1000_NS8cuda_cub4core6detail5shmemE+104];
	ld.shared.u64 	%rd189, [_ZN6thrust24THRUST_300001_SM_1000_NS8cuda_cub4core6detail5shmemE+112];
	abs.f64 	%fd265, %fd349;
	abs.f64 	%fd266, %fd264;
	setp.lt.f64 	%p92, %fd265, %fd266;
	mov.f64 	%fd350, %fd264;
	mov.u64 	%rd354, %rd189;
	@%p92 bra 	$L__BB15_205;
	setp.lt.f64 	%p93, %fd266, %fd265;
	mov.f64 	%fd350, %fd349;
	mov.u64 	%rd354, %rd353;
	@%p93 bra 	$L__BB15_205;
	setp.lt.s64 	%p94, %rd353, %rd189;
	selp.f64 	%fd350, %fd349, %fd264, %p94;
	min.s64 	%rd354, %rd353, %rd189;
$L__BB15_205:
	ld.shared.f64 	%fd269, [_ZN6thrust24THRUST_300001_SM_1000_NS8cuda_cub4core6detail5shmemE+120];
	ld.shared.u64 	%rd192, [_ZN6thrust24THRUST_300001_SM_1000_NS8cuda_cub4core6detail5shmemE+128];
	abs.f64 	%fd270, %fd350;
	abs.f64 	%fd271, %fd269;
	setp.lt.f64 	%p95, %fd270, %fd271;
	mov.u64 	%rd355, %rd192;
	mov.f64 	%fd351, %fd269;
	@%p95 bra 	$L__BB15_208;
	setp.lt.f64 	%p96, %fd271, %fd270;
	mov.u64 	%rd355, %rd354;
	mov.f64 	%fd351, %fd350;
	@%p96 bra 	$L__BB15_208;
	setp.lt.s64 	%p97, %rd354, %rd192;
	selp.f64 	%fd351, %fd350, %fd269, %p97;
	min.s64 	%rd355, %rd354, %rd192;
$L__BB15_208:
	mov.u32 	%r389, %tid.x;
	setp.ne.s32 	%p214, %r389, 0;
	@%p214 bra 	$L__BB15_210;
	ld.param.u64 	%rd286, [_ZN6thrust24THRUST_300001_SM_1000_NS8cuda_cub4core6detail13_kernel_agentINS1_8__reduce11ReduceAgentINS0_12zip_iteratorIN4cuda3std3__45tupleIJNS0_10device_ptrIdEENS0_17counting_iteratorIlNS0_11use_defaultESF_SF_EEEEEEEPNSB_IJdlEEESJ_lNS1_9__extrema9arg_max_fIdl7AbsLessEEEEJSI_SK_lN3cub18CUB_300001_SM_100013GridEvenShareIlEENSR_9GridQueueIyEESO_EEEvDpT0__param_1];
	cvta.to.global.u64 	%rd283, %rd286;
	mul.wide.u32 	%rd284, %r1, 16;
	add.s64 	%rd285, %rd283, %rd284;
	st.global.f64 	[%rd285], %fd351;
	st.global.u64 	[%rd285+8], %rd355;
$L__BB15_210:
	ret;

}
	// .globl	_ZN6thrust24THRUST_300001_SM_1000_NS8cuda_cub4core6detail13_kernel_agentINS1_8__reduce10DrainAgentIlEEJN3cub18CUB_300001_SM_10009GridQueueIyEElEEEvDpT0_
.visible .entry _ZN6thrust24THRUST_300001_SM_1000_NS8cuda_cub4core6detail13_kernel_agentINS1_8__reduce10DrainAgentIlEEJN3cub18CUB_300001_SM_10009GridQueueIyEElEEEvDpT0_(
	.param .align 8 .b8 _ZN6thrust24THRUST_300001_SM_1000_NS8cuda_cub4core6detail13_kernel_agentINS1_8__reduce10DrainAgentIlEEJN3cub18CUB_300001_SM_10009GridQueueIyEElEEEvDpT0__param_0[8],
	.param .u64 _ZN6thrust24THRUST_300001_SM_1000_NS8cuda_cub4core6detail13_kernel_agentINS1_8__reduce10DrainAgentIlEEJN3cub18CUB_300001_SM_10009GridQueueIyEElEEEvDpT0__param_1
)
.maxntid 1
{
	.reg .b64 	%rd<5>;

	ld.param.u64 	%rd1, [_ZN6thrust24THRUST_300001_SM_1000_NS8cuda_cub4core6detail13_kernel_agentINS1_8__reduce10DrainAgentIlEEJN3cub18CUB_300001_SM_10009GridQueueIyEElEEEvDpT0__param_0];
	ld.param.u64 	%rd2, [_ZN6thrust24THRUST_300001_SM_1000_NS8cuda_cub4core6detail13_kernel_agentINS1_8__reduce10DrainAgentIlEEJN3cub18CUB_300001_SM_10009GridQueueIyEElEEEvDpT0__param_1];
	cvta.to.global.u64 	%rd3, %rd1;
	st.global.u64 	[%rd3], %rd2;
	mov.b64 	%rd4, 0;
	st.global.u64 	[%rd3+8], %rd4;
	ret;

}
	// .globl	_ZN6thrust24THRUST_300001_SM_1000_NS8cuda_cub4core6detail13_kernel_agentINS1_8__reduce11ReduceAgentIPN4cuda3std3__45tupleIJdlEEESC_SB_lNS1_9__extrema9arg_max_fIdl7AbsLessEEEEJSC_SC_iSG_EEEvDpT0_
.visible .entry _ZN6thrust24THRUST_300001_SM_1000_NS8cuda_cub4core6detail13_kernel_agentINS1_8__reduce11ReduceAgentIPN4cuda3std3__45tupleIJdlEEESC_SB_lNS1_9__extrema9arg_max_fIdl7AbsLessEEEEJSC_SC_iSG_EEEvDpT0_(
	.param .u64 .ptr .align 1 _ZN6thrust24THRUST_300001_SM_1000_NS8cuda_cub4core6detail13_kernel_agentINS1_8__reduce11ReduceAgentIPN4cuda3std3__45tupleIJdlEEESC_SB_lNS1_9__extrema9arg_max_fIdl7AbsLessEEEEJSC_SC_iSG_EEEvDpT0__param_0,
	.param .u64 .ptr .align 1 _ZN6thrust24THRUST_300001_SM_1000_NS8cuda_cub4core6detail13_kernel_agentINS1_8__reduce11ReduceAgentIPN4cuda3std3__45tupleIJdlEEESC_SB_lNS1_9__extrema9arg_max_fIdl7AbsLessEEEEJSC_SC_iSG_EEEvDpT0__param_1,
	.param .u32 _ZN6thrust24THRUST_300001_SM_1000_NS8cuda_cub4core6detail13_kernel_agentINS1_8__reduce11ReduceAgentIPN4cuda3std3__45tupleIJdlEEESC_SB_lNS1_9__extrema9arg_max_fIdl7AbsLessEEEEJSC_SC_iSG_EEEvDpT0__param_2,
	.param .align 1 .b8 _ZN6thrust24THRUST_300001_SM_1000_NS8cuda_cub4core6detail13_kernel_agentINS1_8__reduce11ReduceAgentIPN4cuda3std3__45tupleIJdlEEESC_SB_lNS1_9__extrema9arg_max_fIdl7AbsLessEEEEJSC_SC_iSG_EEEvDpT0__param_3[1]
)
.maxntid 256
{
	.reg .pred 	%p<264>;
	.reg .b32 	%r<374>;
	.reg .b64 	%rd<509>;
	.reg .b64 	%fd<423>;

	ld.param.u64 	%rd236, [_ZN6thrust24THRUST_300001_SM_1000_NS8cuda_cub4core6detail13_kernel_agentINS1_8__reduce11ReduceAgentIPN4cuda3std3__45tupleIJdlEEESC_SB_lNS1_9__extrema9arg_max_fIdl7AbsLessEEEEJSC_SC_iSG_EEEvDpT0__param_0];
	ld.param.u32 	%r29, [_ZN6thrust24THRUST_300001_SM_1000_NS8cuda_cub4core6detail13_kernel_agentINS1_8__reduce11ReduceAgentIPN4cuda3std3__45tupleIJdlEEESC_SB_lNS1_9__extrema9arg_max_fIdl7AbsLessEEEEJSC_SC_iSG_EEEvDpT0__param_2];
	cvt.s64.s32 	%rd1, %r29;
	setp.eq.s32 	%p1, %r29, 0;
	@%p1 bra 	$L__BB17_234;
	setp.gt.s32 	%p2, %r29, 1279;
	@%p2 bra 	$L__BB17_121;
	mov.u32 	%r1, %tid.x;
	setp.ge.s32 	%p147, %r1, %r29;
	mov.f64 	%fd354, 0d0000000000000000;
	mov.b64 	%rd432, 0;
	mov.u32 	%r368, %r1;
	@%p147 bra 	$L__BB17_4;
	mul.wide.u32 	%rd376, %r1, 16;
	add.s64 	%rd373, %rd236, %rd376;
	// begin inline asm
	ld.global.nc.u64 %rd372, [%rd373];
	// end inline asm
	add.s64 	%rd375, %rd373, 8;
	// begin inline asm
	ld.global.nc.u64 %rd432, [%rd375];
	// end inline asm
	mov.b64 	%fd354, %rd372;
	add.s32 	%r368, %r1, 256;
$L__BB17_4:
	setp.ge.s32 	%p148, %r368, %r29;
	@%p148 bra 	$L__BB17_25;
	not.b32 	%r141, %r368;
	add.s32 	%r4, %r29, %r141;
	and.b32  	%r142, %r4, 768;
	setp.eq.s32 	%p149, %r142, 768;
	@%p149 bra 	$L__BB17_11;
	mul.wide.u32 	%rd378, %r368, 16;
	add.s64 	%rd423, %rd236, %rd378;
	shr.u32 	%r143, %r4, 8;
	add.s32 	%r144, %r143, 1;
	and.b32  	%r145, %r144, 3;
	neg.s32 	%r366, %r145;
$L__BB17_7:
	.pragma "nounroll";
	mov.u64 	%rd6, %rd432;
	mov.f64 	%fd3, %fd354;
	// begin inline asm
	ld.global.nc.u64 %rd379, [%rd423];
	// end inline asm
	add.s64 	%rd382, %rd423, 8;
	// begin inline asm
	ld.global.nc.u64 %rd381, [%rd382];
	// end inline asm
	mov.b64 	%fd4, %rd379;
	abs.f64 	%fd5, %fd3;
	abs.f64 	%fd6, %fd4;
	setp.lt.f64 	%p150, %fd5, %fd6;
	mov.u64 	%rd432, %rd381;
	mov.f64 	%fd354, %fd4;
	@%p150 bra 	$L__BB17_10;
	setp.lt.f64 	%p151, %fd6, %fd5;
	mov.u64 	%rd432, %rd6;
	mov.f64 	%fd354, %fd3;
	@%p151 bra 	$L__BB17_10;
	setp.lt.s64 	%p152, %rd6, %rd381;
	min.s64 	%rd432, %rd6, %rd381;
	selp.f64 	%fd354, %fd3, %fd4, %p152;
$L__BB17_10:
	add.s32 	%r368, %r368, 256;
	add.s64 	%rd423, %rd423, 4096;
	add.s32 	%r366, %r366, 1;
	setp.ne.s32 	%p153, %r366, 0;
	@%p153 bra 	$L__BB17_7;
$L__BB17_11:
	setp.lt.u32 	%p154, %r4, 768;
	@%p154 bra 	$L__BB17_25;
$L__BB17_12:
	mul.wide.s32 	%rd387, %r368, 16;
	add.s64 	%rd384, %rd236, %rd387;
	// begin inline asm
	ld.global.nc.u64 %rd383, [%rd384];
	// end inline asm
	add.s64 	%rd386, %rd384, 8;
	// begin inline asm
	ld.global.nc.u64 %rd385, [%rd386];
	// end inline asm
	mov.b64 	%fd12, %rd383;
	abs.f64 	%fd13, %fd354;
	abs.f64 	%fd14, %fd12;
	setp.lt.f64 	%p155, %fd13, %fd14;
	mov.u64 	%rd429, %rd385;
	mov.f64 	%fd351, %fd12;
	@%p155 bra 	$L__BB17_15;
	setp.lt.f64 	%p156, %fd14, %fd13;
	mov.u64 	%rd429, %rd432;
	mov.f64 	%fd351, %fd354;
	@%p156 bra 	$L__BB17_15;
	setp.lt.s64 	%p157, %rd432, %rd385;
	min.s64 	%rd429, %rd432, %rd385;
	selp.f64 	%fd351, %fd354, %fd12, %p157;
$L__BB17_15:
	add.s64 	%rd389, %rd384, 4096;
	// begin inline asm
	ld.global.nc.u64 %rd388, [%rd389];
	// end inline asm
	add.s64 	%rd391, %rd384, 4104;
	// begin inline asm
	ld.global.nc.u64 %rd390, [%rd391];
	// end inline asm
	mov.b64 	%fd17, %rd388;
	abs.f64 	%fd18, %fd351;
	abs.f64 	%fd19, %fd17;
	setp.lt.f64 	%p158, %fd18, %fd19;
	mov.u64 	%rd430, %rd390;
	mov.f64 	%fd352, %fd17;
	@%p158 bra 	$L__BB17_18;
	setp.lt.f64 	%p159, %fd19, %fd18;
	mov.u64 	%rd430, %rd429;
	mov.f64 	%fd352, %fd351;
	@%p159 bra 	$L__BB17_18;
	setp.lt.s64 	%p160, %rd429, %rd390;
	min.s64 	%rd430, %rd429, %rd390;
	selp.f64 	%fd352, %fd351, %fd17, %p160;
$L__BB17_18:
	add.s64 	%rd393, %rd384, 8192;
	// begin inline asm
	ld.global.nc.u64 %rd392, [%rd393];
	// end inline asm
	add.s64 	%rd395, %rd384, 8200;
	// begin inline asm
	ld.global.nc.u64 %rd394, [%rd395];
	// end inline asm
	mov.b64 	%fd22, %rd392;
	abs.f64 	%fd23, %fd352;
	abs.f64 	%fd24, %fd22;
	setp.lt.f64 	%p161, %fd23, %fd24;
	mov.u64 	%rd431, %rd394;
	mov.f64 	%fd353, %fd22;
	@%p161 bra 	$L__BB17_21;
	setp.lt.f64 	%p162, %fd24, %fd23;
	mov.u64 	%rd431, %rd430;
	mov.f64 	%fd353, %fd352;
	@%p162 bra 	$L__BB17_21;
	setp.lt.s64 	%p163, %rd430, %rd394;
	min.s64 	%rd431, %rd430, %rd394;
	selp.f64 	%fd353, %fd352, %fd22, %p163;
$L__BB17_21:
	add.s64 	%rd397, %rd384, 12288;
	// begin inline asm
	ld.global.nc.u64 %rd396, [%rd397];
	// end inline asm
	add.s64 	%rd399, %rd384, 12296;
	// begin inline asm
	ld.global.nc.u64 %rd398, [%rd399];
	// end inline asm
	mov.b64 	%fd27, %rd396;
	abs.f64 	%fd28, %fd353;
	abs.f64 	%fd29, %fd27;
	setp.lt.f64 	%p164, %fd28, %fd29;
	mov.u64 	%rd432, %rd398;
	mov.f64 	%fd354, %fd27;
	@%p164 bra 	$L__BB17_24;
	setp.lt.f64 	%p165, %fd29, %fd28;
	mov.u64 	%rd432, %rd431;
	mov.f64 	%fd354, %fd353;
	@%p165 bra 	$L__BB17_24;
	setp.lt.s64 	%p166, %rd431, %rd398;
	min.s64 	%rd432, %rd431, %rd398;
	selp.f64 	%fd354, %fd353, %fd27, %p166;
$L__BB17_24:
	add.s32 	%r368, %r368, 1024;
	setp.lt.s32 	%p167, %r368, %r29;
	@%p167 bra 	$L__BB17_12;
$L__BB17_25:
	setp.lt.s32 	%p168, %r29, 256;
	@%p168 bra 	$L__BB17_70;
	// begin inline asm
	mov.u32 %r259, %laneid;
	// end inline asm
	mov.b64 	%rd410, %fd354;
	mov.b64 	{%r261, %r266}, %rd410;
	mov.b32 	%r277, 1;
	mov.b32 	%r278, 31;
	mov.b32 	%r279, -1;
	// begin inline asm
	shfl.sync.down.b32 %r260, %r261, %r277, %r278, %r279;
	// end inline asm
	// begin inline asm
	shfl.sync.down.b32 %r265, %r266, %r277, %r278, %r279;
	// end inline asm
	mov.b64 	%rd411, {%r260, %r265};
	mov.b64 	%fd33, %rd411;
	mov.b64 	{%r271, %r276}, %rd432;
	// begin inline asm
	shfl.sync.down.b32 %r270, %r271, %r277, %r278, %r279;
	// end inline asm
	// begin inline asm
	shfl.sync.down.b32 %r275, %r276, %r277, %r278, %r279;
	// end inline asm
	mov.b64 	%rd28, {%r270, %r275};
	setp.gt.s32 	%p220, %r259, 30;
	mov.u64 	%rd434, %rd432;
	mov.f64 	%fd356, %fd354;
	@%p220 bra 	$L__BB17_30;
	abs.f64 	%fd34, %fd354;
	abs.f64 	%fd35, %fd33;
	setp.lt.f64 	%p221, %fd34, %fd35;
	mov.u64 	%rd434, %rd28;
	mov.f64 	%fd356, %fd33;
	@%p221 bra 	$L__BB17_30;
	setp.lt.f64 	%p222, %fd35, %fd34;
	mov.u64 	%rd434, %rd432;
	mov.f64 	%fd356, %fd354;
	@%p222 bra 	$L__BB17_30;
	setp.lt.s64 	%p223, %rd432, %rd28;
	min.s64 	%rd434, %rd432, %rd28;
	selp.f64 	%fd356, %fd354, %fd33, %p223;
$L__BB17_30:
	mov.b64 	%rd412, %fd356;
	mov.b64 	{%r281, %r286}, %rd412;
	mov.b32 	%r297, 2;
	mov.b32 	%r298, 31;
	mov.b32 	%r299, -1;
	// begin inline asm
	shfl.sync.down.b32 %r280, %r281, %r297, %r298, %r299;
	// end inline asm
	// begin inline asm
	shfl.sync.down.b32 %r285, %r286, %r297, %r298, %r299;
	// end inline asm
	mov.b64 	%rd413, {%r280, %r285};
	mov.b64 	%fd38, %rd413;
	mov.b64 	{%r291, %r296}, %rd434;
	// begin inline asm
	shfl.sync.down.b32 %r290, %r291, %r297, %r298, %r299;
	// end inline asm
	// begin inline asm
	shfl.sync.down.b32 %r295, %r296, %r297, %r298, %r299;
	// end inline asm
	mov.b64 	%rd31, {%r290, %r295};
	setp.gt.s32 	%p224, %r259, 29;
	mov.u64 	%rd435, %rd434;
	mov.f64 	%fd357, %fd356;
	@%p224 bra 	$L__BB17_34;
	abs.f64 	%fd39, %fd356;
	abs.f64 	%fd40, %fd38;
	setp.lt.f64 	%p225, %fd39, %fd40;
	mov.u64 	%rd435, %rd31;
	mov.f64 	%fd357, %fd38;
	@%p225 bra 	$L__BB17_34;
	setp.lt.f64 	%p226, %fd40, %fd39;
	mov.u64 	%rd435, %rd434;
	mov.f64 	%fd357, %fd356;
	@%p226 bra 	$L__BB17_34;
	setp.lt.s64 	%p227, %rd434, %rd31;
	min.s64 	%rd435, %rd434, %rd31;
	selp.f64 	%fd357, %fd356, %fd38, %p227;
$L__BB17_34:
	mov.b64 	%rd414, %fd357;
	mov.b64 	{%r301, %r306}, %rd414;
	mov.b32 	%r317, 4;
	mov.b32 	%r318, 31;
	mov.b32 	%r319, -1;
	// begin inline asm
	shfl.sync.down.b32 %r300, %r301, %r317, %r318, %r319;
	// end inline asm
	// begin inline asm
	shfl.sync.down.b32 %r305, %r306, %r317, %r318, %r319;
	// end inline asm
	mov.b64 	%rd415, {%r300, %r305};
	mov.b64 	%fd43, %rd415;
	mov.b64 	{%r311, %r316}, %rd435;
	// begin inline asm
	shfl.sync.down.b32 %r310, %r311, %r317, %r318, %r319;
	// end inline asm
	// begin inline asm
	shfl.sync.down.b32 %r315, %r316, %r317, %r318, %r319;
	// end inline asm
	mov.b64 	%rd34, {%r310, %r315};
	setp.gt.s32 	%p228, %r259, 27;
	mov.u64 	%rd436, %rd435;
	mov.f64 	%fd358, %fd357;
	@%p228 bra 	$L__BB17_38;
	abs.f64 	%fd44, %fd357;
	abs.f64 	%fd45, %fd43;
	setp.lt.f64 	%p229, %fd44, %fd45;
	mov.u64 	%rd436, %rd34;
	mov.f64 	%fd358, %fd43;
	@%p229 bra 	$L__BB17_38;
	setp.lt.f64 	%p230, %fd45, %fd44;
	mov.u64 	%rd436, %rd435;
	mov.f64 	%fd358, %fd357;
	@%p230 bra 	$L__BB17_38;
	setp.lt.s64 	%p231, %rd435, %rd34;
	min.s64 	%rd436, %rd435, %rd34;
	selp.f64 	%fd358, %fd357, %fd43, %p231;
$L__BB17_38:
	mov.b64 	%rd416, %fd358;
	mov.b64 	{%r321, %r326}, %rd416;
	mov.b32 	%r337, 8;
	mov.b32 	%r338, 31;
	mov.b32 	%r339, -1;
	// begin inline asm
	shfl.sync.down.b32 %r320, %r321, %r337, %r338, %r339;
	// end inline asm
	// begin inline asm
	shfl.sync.down.b32 %r325, %r326, %r337, %r338, %r339;
	// end inline asm
	mov.b64 	%rd417, {%r320, %r325};
	mov.b64 	%fd48, %rd417;
	mov.b64 	{%r331, %r336}, %rd436;
	// begin inline asm
	shfl.sync.down.b32 %r330, %r331, %r337, %r338, %r339;
	// end inline asm
	// begin inline asm
	shfl.sync.down.b32 %r335, %r336, %r337, %r338, %r339;
	// end inline asm
	mov.b64 	%rd37, {%r330, %r335};
	setp.gt.s32 	%p232, %r259, 23;
	mov.u64 	%rd437, %rd436;
	mov.f64 	%fd359, %fd358;
	@%p232 bra 	$L__BB17_42;
	abs.f64 	%fd49, %fd358;
	abs.f64 	%fd50, %fd48;
	setp.lt.f64 	%p233, %fd49, %fd50;
	mov.u64 	%rd437, %rd37;
	mov.f64 	%fd359, %fd48;
	@%p233 bra 	$L__BB17_42;
	setp.lt.f64 	%p234, %fd50, %fd49;
	mov.u64 	%rd437, %rd436;
	mov.f64 	%fd359, %fd358;
	@%p234 bra 	$L__BB17_42;
	setp.lt.s64 	%p235, %rd436, %rd37;
	min.s64 	%rd437, %rd436, %rd37;
	selp.f64 	%fd359, %fd358, %fd48, %p235;
$L__BB17_42:
	mov.b64 	%rd418, %fd359;
	mov.b64 	{%r341, %r346}, %rd418;
	mov.b32 	%r357, 16;
	mov.b32 	%r358, 31;
	mov.b32 	%r359, -1;
	// begin inline asm
	shfl.sync.down.b32 %r340, %r341, %r357, %r358, %r359;
	// end inline asm
	// begin inline asm
	shfl.sync.down.b32 %r345, %r346, %r357, %r358, %r359;
	// end inline asm
	mov.b64 	%rd419, {%r340, %r345};
	mov.b64 	%fd53, %rd419;
	mov.b64 	{%r351, %r356}, %rd437;
	// begin inline asm
	shfl.sync.down.b32 %r350, %r351, %r357, %r358, %r359;
	// end inline asm
	// begin inline asm
	shfl.sync.down.b32 %r355, %r356, %r357, %r358, %r359;
	// end inline asm
	mov.b64 	%rd40, {%r350, %r355};
	setp.gt.s32 	%p236, %r259, 15;
	mov.u64 	%rd508, %rd437;
	mov.f64 	%fd422, %fd359;
	@%p236 bra 	$L__BB17_46;
	abs.f64 	%fd54, %fd359;
	abs.f64 	%fd55, %fd53;
	setp.lt.f64 	%p237, %fd54, %fd55;
	mov.u64 	%rd508, %rd40;
	mov.f64 	%fd422, %fd53;
	@%p237 bra 	$L__BB17_46;
	setp.lt.f64 	%p238, %fd55, %fd54;
	mov.u64 	%rd508, %rd437;
	mov.f64 	%fd422, %fd359;
	@%p238 bra 	$L__BB17_46;
	setp.lt.s64 	%p239, %rd437, %rd40;
	min.s64 	%rd508, %rd437, %rd40;
	selp.f64 	%fd422, %fd359, %fd53, %p239;
$L__BB17_46:
	setp.ne.s32 	%p240, %r259, 0;
	@%p240 bra 	$L__BB17_48;
	shr.u32 	%r360, %r1, 1;
	and.b32  	%r361, %r360, 496;
	mov.u32 	%r362, _ZN6thrust24THRUST_300001_SM_1000_NS8cuda_cub4core6detail5shmemE;
	add.s32 	%r363, %r362, %r361;
	st.shared.f64 	[%r363+8], %fd422;
	st.shared.u64 	[%r363+16], %rd508;
$L__BB17_48:
	bar.sync 	0;
	setp.ne.s32 	%p241, %r1, 0;
	@%p241 bra 	$L__BB17_232;
	ld.shared.f64 	%fd58, [_ZN6thrust24THRUST_300001_SM_1000_NS8cuda_cub4core6detail5shmemE+24];
	ld.shared.u64 	%rd43, [_ZN6thrust24THRUST_300001_SM_1000_NS8cuda_cub4core6detail5shmemE+32];
	abs.f64 	%fd59, %fd422;
	abs.f64 	%fd60, %fd58;
	setp.lt.f64 	%p242, %fd59, %fd60;
	mov.u64 	%rd439, %rd43;
	mov.f64 	%fd361, %fd58;
	@%p242 bra 	$L__BB17_52;
	setp.lt.f64 	%p243, %fd60, %fd59;
	mov.u64 	%rd439, %rd508;
	mov.f64 	%fd361, %fd422;
	@%p243 bra 	$L__BB17_52;
	setp.lt.s64 	%p244, %rd508, %rd43;
	min.s64 	%rd439, %rd508, %rd43;
	selp.f64 	%fd361, %fd422, %fd58, %p244;
$L__BB17_52:
	ld.shared.f64 	%fd63, [_ZN6thrust24THRUST_300001_SM_1000_NS8cuda_cub4core6detail5shmemE+40];
	ld.shared.u64 	%rd46, [_ZN6thrust24THRUST_300001_SM_1000_NS8cuda_cub4core6detail5shmemE+48];
	abs.f64 	%fd64, %fd361;
	abs.f64 	%fd65, %fd63;
	setp.lt.f64 	%p245, %fd64, %fd65;
	mov.u64 	%rd440, %rd46;
	mov.f64 	%fd362, %fd63;
	@%p245 bra 	$L__BB17_55;
	setp.lt.f64 	%p246, %fd65, %fd64;
	mov.u64 	%rd440, %rd439;
	mov.f64 	%fd362, %fd361;
	@%p246 bra 	$L__BB17_55;
	setp.lt.s64 	%p247, %rd439, %rd46;
	min.s64 	%rd440, %rd439, %rd46;
	selp.f64 	%fd362, %fd361, %fd63, %p247;
$L__BB17_55:
	ld.shared.f64 	%fd68, [_ZN6thrust24THRUST_300001_SM_1000_NS8cuda_cub4core6detail5shmemE+56];
	ld.shared.u64 	%rd49, [_ZN6thrust24THRUST_300001_SM_1000_NS8cuda_cub4core6detail5shmemE+64];
	abs.f64 	%fd69, %fd362;
	abs.f64 	%fd70, %fd68;
	setp.lt.f64 	%p248, %fd69, %fd70;
	mov.u64 	%rd441, %rd49;
	mov.f64 	%fd363, %fd68;
	@%p248 bra 	$L__BB17_58;
	setp.lt.f64 	%p249, %fd70, %fd69;
	mov.u64 	%rd441, %rd440;
	mov.f64 	%fd363, %fd362;
	@%p249 bra 	$L__BB17_58;
	setp.lt.s64 	%p250, %rd440, %rd49;
	min.s64 	%rd441, %rd440, %rd49;
	selp.f64 	%fd363, %fd362, %fd68, %p250;
$L__BB17_58:
	ld.shared.f64 	%fd73, [_ZN6thrust24THRUST_300001_SM_1000_NS8cuda_cub4core6detail5shmemE+72];
	ld.shared.u64 	%rd52, [_ZN6thrust24THRUST_300001_SM_1000_NS8cuda_cub4core6detail5shmemE+80];
	abs.f64 	%fd74, %fd363;
	abs.f64 	%fd75, %fd73;
	setp.lt.f64 	%p251, %fd74, %fd75;
	mov.u64 	%rd442, %rd52;
	mov.f64 	%fd364, %fd73;
	@%p251 bra 	$L__BB17_61;
	setp.lt.f64 	%p252, %fd75, %fd74;
	mov.u64 	%rd442, %rd441;
	mov.f64 	%fd364, %fd363;
	@%p252 bra 	$L__BB17_61;
	setp.lt.s64 	%p253, %rd441, %rd52;
	min.s64 	%rd442, %rd441, %rd52;
	selp.f64 	%fd364, %fd363, %fd73, %p253;
$L__BB17_61:
	ld.shared.f64 	%fd78, [_ZN6thrust24THRUST_300001_SM_1000_NS8cuda_cub4core6detail5shmemE+88];
	ld.shared.u64 	%rd55, [_ZN6thrust24THRUST_300001_SM_1000_NS8cuda_cub4core6detail5shmemE+96];
	abs.f64 	%fd79, %fd364;
	abs.f64 	%fd80, %fd78;
	setp.lt.f64 	%p254, %fd79, %fd80;
	mov.u64 	%rd443, %rd55;
	mov.f64 	%fd365, %fd78;
	@%p254 bra 	$L__BB17_64;
	setp.lt.f64 	%p255, %fd80, %fd79;
	mov.u64 	%rd443, %rd442;
	mov.f64 	%fd365, %fd364;
	@%p255 bra 	$L__BB17_64;
	setp.lt.s64 	%p256, %rd442, %rd55;
	min.s64 	%rd443, %rd442, %rd55;
	selp.f64 	%fd365, %fd364, %fd78, %p256;
$L__BB17_64:
	ld.shared.f64 	%fd83, [_ZN6thrust24THRUST_300001_SM_1000_NS8cuda_cub4core6detail5shmemE+104];
	ld.shared.u64 	%rd58, [_ZN6thrust24THRUST_300001_SM_1000_NS8cuda_cub4core6detail5shmemE+112];
	abs.f64 	%fd84, %fd365;
	abs.f64 	%fd85, %fd83;
	setp.lt.f64 	%p257, %fd84, %fd85;
	mov.u64 	%rd444, %rd58;
	mov.f64 	%fd366, %fd83;
	@%p257 bra 	$L__BB17_67;
	setp.lt.f64 	%p258, %fd85, %fd84;
	mov.u64 	%rd444, %rd443;
	mov.f64 	%fd366, %fd365;
	@%p258 bra 	$L__BB17_67;
	setp.lt.s64 	%p259, %rd443, %rd58;
	min.s64 	%rd444, %rd443, %rd58;
	selp.f64 	%fd366, %fd365, %fd83, %p259;
$L__BB17_67:
	ld.shared.f64 	%fd88, [_ZN6thrust24THRUST_300001_SM_1000_NS8cuda_cub4core6detail5shmemE+120];
	ld.shared.u64 	%rd61, [_ZN6thrust24THRUST_300001_SM_1000_NS8cuda_cub4core6detail5shmemE+128];
	abs.f64 	%fd89, %fd366;
	abs.f64 	%fd90, %fd88;
	setp.lt.f64 	%p260, %fd89, %fd90;
	mov.u64 	%rd508, %rd61;
	mov.f64 	%fd422, %fd88;
	@%p260 bra 	$L__BB17_232;
	setp.lt.f64 	%p261, %fd90, %fd89;
	mov.u64 	%rd508, %rd444;
	mov.f64 	%fd422, %fd366;
	@%p261 bra 	$L__BB17_232;
	setp.lt.s64 	%p262, %rd444, %rd61;
	min.s64 	%rd508, %rd444, %rd61;
	selp.f64 	%fd422, %fd366, %fd88, %p262;
	bra.uni 	$L__BB17_232;
$L__BB17_70:
	// begin inline asm
	mov.u32 %r146, %laneid;
	// end inline asm
	and.b32  	%r167, %r1, 992;
	add.s32 	%r168, %r167, 32;
	setp.gt.s32 	%p169, %r168, %r29;
	not.b32 	%r169, %r167;
	add.s32 	%r170, %r29, %r169;
	selp.b32 	%r165, %r170, 31, %p169;
	mov.b64 	%rd400, %fd354;
	mov.b64 	{%r148, %r153}, %rd400;
	mov.b32 	%r164, 1;
	mov.b32 	%r166, -1;
	// begin inline asm
	shfl.sync.down.b32 %r147, %r148, %r164, %r165, %r166;
	// end inline asm
	// begin inline asm
	shfl.sync.down.b32 %r152, %r153, %r164, %r165, %r166;
	// end inline asm
	mov.b64 	%rd401, {%r147, %r152};
	mov.b64 	%fd92, %rd401;
	mov.b64 	{%r158, %r163}, %rd432;
	// begin inline asm
	shfl.sync.down.b32 %r157, %r158, %r164, %r165, %r166;
	// end inline asm
	// begin inline asm
	shfl.sync.down.b32 %r162, %r163, %r164, %r165, %r166;
	// end inline asm
	mov.b64 	%rd63, {%r157, %r162};
	setp.ge.s32 	%p170, %r146, %r165;
	mov.u64 	%rd445, %rd432;
	mov.f64 	%fd367, %fd354;
	@%p170 bra 	$L__BB17_74;
	abs.f64 	%fd93, %fd354;
	abs.f64 	%fd94, %fd92;
	setp.lt.f64 	%p171, %fd93, %fd94;
	mov.u64 	%rd445, %rd63;
	mov.f64 	%fd367, %fd92;
	@%p171 bra 	$L__BB17_74;
	setp.lt.f64 	%p172, %fd94, %fd93;
	mov.u64 	%rd445, %rd432;
	mov.f64 	%fd367, %fd354;
	@%p172 bra 	$L__BB17_74;
	setp.lt.s64 	%p173, %rd432, %rd63;
	min.s64 	%rd445, %rd432, %rd63;
	selp.f64 	%fd367, %fd354, %fd92, %p173;
$L__BB17_74:
	mov.b64 	%rd402, %fd367;
	mov.b64 	{%r172, %r177}, %rd402;
	mov.b32 	%r188, 2;
	mov.b32 	%r190, -1;
	// begin inline asm
	shfl.sync.down.b32 %r171, %r172, %r188, %r165, %r190;
	// end inline asm
	// begin inline asm
	shfl.sync.down.b32 %r176, %r177, %r188, %r165, %r190;
	// end inline asm
	mov.b64 	%rd403, {%r171, %r176};
	mov.b64 	%fd97, %rd403;
	mov.b64 	{%r182, %r187}, %rd445;
	// begin inline asm
	shfl.sync.down.b32 %r181, %r182, %r188, %r165, %r190;
	// end inline asm
	// begin inline asm
	shfl.sync.down.b32 %r186, %r187, %r188, %r165, %r190;
	// end inline asm
	mov.b64 	%rd66, {%r181, %r186};
	add.s32 	%r191, %r146, 2;
	setp.gt.s32 	%p174, %r191, %r165;
	mov.u64 	%rd446, %rd445;
	mov.f64 	%fd368, %fd367;
	@%p174 bra 	$L__BB17_78;
	abs.f64 	%fd98, %fd367;
	abs.f64 	%fd99, %fd97;
	setp.lt.f64 	%p175, %fd98, %fd99;
	mov.u64 	%rd446, %rd66;
	mov.f64 	%fd368, %fd97;
	@%p175 bra 	$L__BB17_78;
	setp.lt.f64 	%p176, %fd99, %fd98;
	mov.u64 	%rd446, %rd445;
	mov.f64 	%fd368, %fd367;
	@%p176 bra 	$L__BB17_78;
	setp.lt.s64 	%p177, %rd445, %rd66;
	min.s64 	%rd446, %rd445, %rd66;
	selp.f64 	%fd368, %fd367, %fd97, %p177;
$L__BB17_78:
	mov.b64 	%rd404, %fd368;
	mov.b64 	{%r193, %r198}, %rd404;
	mov.b32 	%r209, 4;
	mov.b32 	%r211, -1;
	// begin inline asm
	shfl.sync.down.b32 %r192, %r193, %r209, %r165, %r211;
	// end inline asm
	// begin inline asm
	shfl.sync.down.b32 %r197, %r198, %r209, %r165, %r211;
	// end inline asm
	mov.b64 	%rd405, {%r192, %r197};
	mov.b64 	%fd102, %rd405;
	mov.b64 	{%r203, %r208}, %rd446;
	// begin inline asm
	shfl.sync.down.b32 %r202, %r203, %r209, %r165, %r211;
	// end inline asm
	// begin inline asm
	shfl.sync.down.b32 %r207, %r208, %r209, %r165, %r211;
	// end inline asm
	mov.b64 	%rd69, {%r202, %r207};
	add.s32 	%r212, %r146, 4;
	setp.gt.s32 	%p178, %r212, %r165;
	mov.u64 	%rd447, %rd446;
	mov.f64 	%fd369, %fd368;
	@%p178 bra 	$L__BB17_82;
	abs.f64 	%fd103, %fd368;
	abs.f64 	%fd104, %fd102;
	setp.lt.f64 	%p179, %fd103, %fd104;
	mov.u64 	%rd447, %rd69;
	mov.f64 	%fd369, %fd102;
	@%p179 bra 	$L__BB17_82;
	setp.lt.f64 	%p180, %fd104, %fd103;
	mov.u64 	%rd447, %rd446;
	mov.f64 	%fd369, %fd368;
	@%p180 bra 	$L__BB17_82;
	setp.lt.s64 	%p181, %rd446, %rd69;
	min.s64 	%rd447, %rd446, %rd69;
	selp.f64 	%fd369, %fd368, %fd102, %p181;
$L__BB17_82:
	mov.b64 	%rd406, %fd369;
	mov.b64 	{%r214, %r219}, %rd406;
	mov.b32 	%r230, 8;
	mov.b32 	%r232, -1;
	// begin inline asm
	shfl.sync.down.b32 %r213, %r214, %r230, %r165, %r232;
	// end inline asm
	// begin inline asm
	shfl.sync.down.b32 %r218, %r219, %r230, %r165, %r232;
	// end inline asm
	mov.b64 	%rd407, {%r213, %r218};
	mov.b64 	%fd107, %rd407;
	mov.b64 	{%r224, %r229}, %rd447;
	// begin inline asm
	shfl.sync.down.b32 %r223, %r224, %r230, %r165, %r232;
	// end inline asm
	// begin inline asm
	shfl.sync.down.b32 %r228, %r229, %r230, %r165, %r232;
	// end inline asm
	mov.b64 	%rd72, {%r223, %r228};
	add.s32 	%r233, %r146, 8;
	setp.gt.s32 	%p182, %r233, %r165;
	mov.u64 	%rd448, %rd447;
	mov.f64 	%fd370, %fd369;
	@%p182 bra 	$L__BB17_86;
	abs.f64 	%fd108, %fd369;
	abs.f64 	%fd109, %fd107;
	setp.lt.f64 	%p183, %fd108, %fd109;
	mov.u64 	%rd448, %rd72;
	mov.f64 	%fd370, %fd107;
	@%p183 bra 	$L__BB17_86;
	setp.lt.f64 	%p184, %fd109, %fd108;
	mov.u64 	%rd448, %rd447;
	mov.f64 	%fd370, %fd369;
	@%p184 bra 	$L__BB17_86;
	setp.lt.s64 	%p185, %rd447, %rd72;
	min.s64 	%rd448, %rd447, %rd72;
	selp.f64 	%fd370, %fd369, %fd107, %p185;
$L__BB17_86:
	mov.b64 	%rd408, %fd370;
	mov.b64 	{%r235, %r240}, %rd408;
	mov.b32 	%r251, 16;
	mov.b32 	%r253, -1;
	// begin inline asm
	shfl.sync.down.b32 %r234, %r235, %r251, %r165, %r253;
	// end inline asm
	// begin inline asm
	shfl.sync.down.b32 %r239, %r240, %r251, %r165, %r253;
	// end inline asm
	mov.b64 	%rd409, {%r234, %r239};
	mov.b64 	%fd112, %rd409;
	mov.b64 	{%r245, %r250}, %rd448;
	// begin inline asm
	shfl.sync.down.b32 %r244, %r245, %r251, %r165, %r253;
	// end inline asm
	// begin inline asm
	shfl.sync.down.b32 %r249, %r250, %r251, %r165, %r253;
	// end inline asm
	mov.b64 	%rd75, {%r244, %r249};
	add.s32 	%r254, %r146, 16;
	setp.gt.s32 	%p186, %r254, %r165;
	mov.u64 	%rd508, %rd448;
	mov.f64 	%fd422, %fd370;
	@%p186 bra 	$L__BB17_90;
	abs.f64 	%fd113, %fd370;
	abs.f64 	%fd114, %fd112;
	setp.lt.f64 	%p187, %fd113, %fd114;
	mov.u64 	%rd508, %rd75;
	mov.f64 	%fd422, %fd112;
	@%p187 bra 	$L__BB17_90;
	setp.lt.f64 	%p188, %fd114, %fd113;
	mov.u64 	%rd508, %rd448;
	mov.f64 	%fd422, %fd370;
	@%p188 bra 	$L__BB17_90;
	setp.lt.s64 	%p189, %rd448, %rd75;
	min.s64 	%rd508, %rd448, %rd75;
	selp.f64 	%fd422, %fd370, %fd112, %p189;
$L__BB17_90:
	setp.ne.s32 	%p190, %r146, 0;
	@%p190 bra 	$L__BB17_92;
	shr.u32 	%r255, %r1, 1;
	and.b32  	%r256, %r255, 496;
	mov.u32 	%r257, _ZN6thrust24THRUST_300001_SM_1000_NS8cuda_cub4core6detail5shmemE;
	add.s32 	%r258, %r257, %r256;
	st.shared.f64 	[%r258+8], %fd422;
	st.shared.u64 	[%r258+16], %rd508;
$L__BB17_92:
	bar.sync 	0;
	setp.ne.s32 	%p191, %r1, 0;
	@%p191 bra 	$L__BB17_232;
	setp.lt.s32 	%p192, %r29, 33;
	mov.f64 	%fd372, %fd422;
	mov.u64 	%rd450, %rd508;
	@%p192 bra 	$L__BB17_97;
	ld.shared.f64 	%fd117, [_ZN6thrust24THRUST_300001_SM_1000_NS8cuda_cub4core6detail5shmemE+24];
	ld.shared.u64 	%rd78, [_ZN6thrust24THRUST_300001_SM_1000_NS8cuda_cub4core6detail5shmemE+32];
	abs.f64 	%fd118, %fd422;
	abs.f64 	%fd119, %fd117;
	setp.lt.f64 	%p193, %fd118, %fd119;
	mov.f64 	%fd372, %fd117;
	mov.u64 	%rd450, %rd78;
	@%p193 bra 	$L__BB17_97;
	setp.lt.f64 	%p194, %fd119, %fd118;
	mov.f64 	%fd372, %fd422;
	mov.u64 	%rd450, %rd508;
	@%p194 bra 	$L__BB17_97;
	setp.lt.s64 	%p195, %rd508, %rd78;
	min.s64 	%rd450, %rd508, %rd78;
	selp.f64 	%fd372, %fd422, %fd117, %p195;
$L__BB17_97:
	setp.lt.s32 	%p196, %r29, 65;
	mov.f64 	%fd373, %fd372;
	mov.u64 	%rd451, %rd450;
	@%p196 bra 	$L__BB17_101;
	ld.shared.f64 	%fd122, [_ZN6thrust24THRUST_300001_SM_1000_NS8cuda_cub4core6detail5shmemE+40];
	ld.shared.u64 	%rd81, [_ZN6thrust24THRUST_300001_SM_1000_NS8cuda_cub4core6detail5shmemE+48];
	abs.f64 	%fd123, %fd372;
	abs.f64 	%fd124, %fd122;
	setp.lt.f64 	%p197, %fd123, %fd124;
	mov.f64 	%fd373, %fd122;
	mov.u64 	%rd451, %rd81;
	@%p197 bra 	$L__BB17_101;
	setp.lt.f64 	%p198, %fd124, %fd123;
	mov.f64 	%fd373, %fd372;
	mov.u64 	%rd451, %rd450;
	@%p198 bra 	$L__BB17_101;
	setp.lt.s64 	%p199, %rd450, %rd81;
	selp.f64 	%fd373, %fd372, %fd122, %p199;
	min.s64 	%rd451, %rd450, %rd81;
$L__BB17_101:
	setp.lt.s32 	%p200, %r29, 97;
	mov.f64 	%fd374, %fd373;
	mov.u64 	%rd452, %rd451;
	@%p200 bra 	$L__BB17_105;
	ld.shared.f64 	%fd127, [_ZN6thrust24THRUST_300001_SM_1000_NS8cuda_cub4core6detail5shmemE+56];
	ld.shared.u64 	%rd84, [_ZN6thrust24THRUST_300001_SM_1000_NS8cuda_cub4core6detail5shmemE+64];
	abs.f64 	%fd128, %fd373;
	abs.f64 	%fd129, %fd127;
	setp.lt.f64 	%p201, %fd128, %fd129;
	mov.f64 	%fd374, %fd127;
	mov.u64 	%rd452, %rd84;
	@%p201 bra 	$L__BB17_105;
	setp.lt.f64 	%p202, %fd129, %fd128;
	mov.f64 	%fd374, %fd373;
	mov.u64 	%rd452, %rd451;
	@%p202 bra 	$L__BB17_105;
	setp.lt.s64 	%p203, %rd451, %rd84;
	selp.f64 	%fd374, %fd373, %fd127, %p203;
	min.s64 	%rd452, %rd451, %rd84;
$L__BB17_105:
	setp.lt.s32 	%p204, %r29, 129;
	mov.f64 	%fd375, %fd374;
	mov.u64 	%rd453, %rd452;
	@%p204 bra 	$L__BB17_109;
	ld.shared.f64 	%fd132, [_ZN6thrust24THRUST_300001_SM_1000_NS8cuda_cub4core6detail5shmemE+72];
	ld.shared.u64 	%rd87, [_ZN6thrust24THRUST_300001_SM_1000_NS8cuda_cub4core6detail5shmemE+80];
	abs.f64 	%fd133, %fd374;
	abs.f64 	%fd134, %fd132;
	setp.lt.f64 	%p205, %fd133, %fd134;
	mov.f64 	%fd375, %fd132;
	mov.u64 	%rd453, %rd87;
	@%p205 bra 	$L__BB17_109;
	setp.lt.f64 	%p206, %fd134, %fd133;
	mov.f64 	%fd375, %fd374;
	mov.u64 	%rd453, %rd452;
	@%p206 bra 	$L__BB17_109;
	setp.lt.s64 	%p207, %rd452, %rd87;
	selp.f64 	%fd375, %fd374, %fd132, %p207;
	min.s64 	%rd453, %rd452, %rd87;
$L__BB17_109:
	setp.lt.s32 	%p208, %r29, 161;
	mov.f64 	%fd376, %fd375;
	mov.u64 	%rd454, %rd453;
	@%p208 bra 	$L__BB17_113;
	ld.shared.f64 	%fd137, [_ZN6thrust24THRUST_300001_SM_1000_NS8cuda_cub4core6detail5shmemE+88];
	ld.shared.u64 	%rd90, [_ZN6thrust24THRUST_300001_SM_1000_NS8cuda_cub4core6detail5shmemE+96];
	abs.f64 	%fd138, %fd375;
	abs.f64 	%fd139, %fd137;
	setp.lt.f64 	%p209, %fd138, %fd139;
	mov.f64 	%fd376, %fd137;
	mov.u64 	%rd454, %rd90;
	@%p209 bra 	$L__BB17_113;
	setp.lt.f64 	%p210, %fd139, %fd138;
	mov.f64 	%fd376, %fd375;
	mov.u64 	%rd454, %rd453;
	@%p210 bra 	$L__BB17_113;
	setp.lt.s64 	%p211, %rd453, %rd90;
	selp.f64 	%fd376, %fd375, %fd137, %p211;
	min.s64 	%rd454, %rd453, %rd90;
$L__BB17_113:
	setp.lt.s32 	%p212, %r29, 193;
	mov.f64 	%fd377, %fd376;
	mov.u64 	%rd455, %rd454;
	@%p212 bra 	$L__BB17_117;
	ld.shared.f64 	%fd142, [_ZN6thrust24THRUST_300001_SM_1000_NS8cuda_cub4core6detail5shmemE+104];
	ld.shared.u64 	%rd93, [_ZN6thrust24THRUST_300001_SM_1000_NS8cuda_cub4core6detail5shmemE+112];
	abs.f64 	%fd143, %fd376;
	abs.f64 	%fd144, %fd142;
	setp.lt.f64 	%p213, %fd143, %fd144;
	mov.f64 	%fd377, %fd142;
	mov.u64 	%rd455, %rd93;
	@%p213 bra 	$L__BB17_117;
	setp.lt.f64 	%p214, %fd144, %fd143;
	mov.f64 	%fd377, %fd376;
	mov.u64 	%rd455, %rd454;
	@%p214 bra 	$L__BB17_117;
	setp.lt.s64 	%p215, %rd454, %rd93;
	selp.f64 	%fd377, %fd376, %fd142, %p215;
	min.s64 	%rd455, %rd454, %rd93;
$L__BB17_117:
	setp.lt.s32 	%p216, %r29, 225;
	mov.u64 	%rd508, %rd455;
	mov.f64 	%fd422, %fd377;
	@%p216 bra 	$L__BB17_232;
	ld.shared.f64 	%fd147, [_ZN6thrust24THRUST_300001_SM_1000_NS8cuda_cub4core6detail5shmemE+120];
	ld.shared.u64 	%rd96, [_ZN6thrust24THRUST_300001_SM_1000_NS8cuda_cub4core6detail5shmemE+128];
	abs.f64 	%fd148, %fd377;
	abs.f64 	%fd149, %fd147;
	setp.lt.f64 	%p217, %fd148, %fd149;
	mov.u64 	%rd508, %rd96;
	mov.f64 	%fd422, %fd147;
	@%p217 bra 	$L__BB17_232;
	setp.lt.f64 	%p218, %fd149, %fd148;
	mov.u64 	%rd508, %rd455;
	mov.f64 	%fd422, %fd377;
	@%p218 bra 	$L__BB17_232;
	setp.lt.s64 	%p219, %rd455, %rd96;
	selp.f64 	%fd422, %fd377, %fd147, %p219;
	min.s64 	%rd508, %rd455, %rd96;
	bra.uni 	$L__BB17_232;
$L__BB17_121:
	mov.u32 	%r16, %tid.x;
	cvt.u64.u32 	%rd98, %r16;
	mul.wide.u32 	%rd258, %r16, 16;
	add.s64 	%rd239, %rd236, %rd258;
	// begin inline asm
	ld.global.nc.u64 %rd238, [%rd239];
	// end inline asm
	add.s64 	%rd241, %rd239, 8;
	// begin inline asm
	ld.global.nc.u64 %rd240, [%rd241];
	// end inline asm
	mov.b64 	%fd151, %rd238;
	add.s64 	%rd243, %rd239, 4096;
	// begin inline asm
	ld.global.nc.u64 %rd242, [%rd243];
	// end inline asm
	add.s64 	%rd245, %rd239, 4104;
	// begin inline asm
	ld.global.nc.u64 %rd456, [%rd245];
	// end inline asm
	mov.b64 	%fd378, %rd242;
	add.s64 	%rd247, %rd239, 8192;
	// begin inline asm
	ld.global.nc.u64 %rd246, [%rd247];
	// end inline asm
	add.s64 	%rd249, %rd239, 8200;
	// begin inline asm
	ld.global.nc.u64 %rd457, [%rd249];
	// end inline asm
	mov.b64 	%fd379, %rd246;
	add.s64 	%rd251, %rd239, 12288;
	// begin inline asm
	ld.global.nc.u64 %rd250, [%rd251];
	// end inline asm
	add.s64 	%rd253, %rd239, 12296;
	// begin inline asm
	ld.global.nc.u64 %rd458, [%rd253];
	// end inline asm
	mov.b64 	%fd380, %rd250;
	add.s64 	%rd255, %rd239, 16384;
	// begin inline asm
	ld.global.nc.u64 %rd254, [%rd255];
	// end inline asm
	add.s64 	%rd257, %rd239, 16392;
	// begin inline asm
	ld.global.nc.u64 %rd495, [%rd257];
	// end inline asm
	mov.b64 	%fd409, %rd254;
	abs.f64 	%fd156, %fd151;
	abs.f64 	%fd157, %fd378;
	setp.lt.f64 	%p3, %fd156, %fd157;
	@%p3 bra 	$L__BB17_123;
	setp.lt.f64 	%p4, %fd157, %fd156;
	setp.lt.s64 	%p5, %rd240, %rd456;
	or.pred  	%p6, %p4, %p5;
	selp.f64 	%fd378, %fd151, %fd378, %p6;
	selp.b64 	%rd456, %rd240, %rd456, %p6;
$L__BB17_123:
	abs.f64 	%fd160, %fd378;
	abs.f64 	%fd161, %fd379;
	setp.lt.f64 	%p7, %fd160, %fd161;
	@%p7 bra 	$L__BB17_125;
	setp.lt.f64 	%p8, %fd161, %fd160;
	setp.lt.s64 	%p9, %rd456, %rd457;
	or.pred  	%p10, %p8, %p9;
	selp.f64 	%fd379, %fd378, %fd379, %p10;
	selp.b64 	%rd457, %rd456, %rd457, %p10;
$L__BB17_125:
	abs.f64 	%fd164, %fd379;
	abs.f64 	%fd165, %fd380;
	setp.lt.f64 	%p11, %fd164, %fd165;
	@%p11 bra 	$L__BB17_127;
	setp.lt.f64 	%p12, %fd165, %fd164;
	setp.lt.s64 	%p13, %rd457, %rd458;
	or.pred  	%p14, %p12, %p13;
	selp.f64 	%fd380, %fd379, %fd380, %p14;
	selp.b64 	%rd458, %rd457, %rd458, %p14;
$L__BB17_127:
	abs.f64 	%fd168, %fd380;
	abs.f64 	%fd169, %fd409;
	setp.lt.f64 	%p15, %fd168, %fd169;
	@%p15 bra 	$L__BB17_129;
	setp.lt.f64 	%p16, %fd169, %fd168;
	setp.lt.s64 	%p17, %rd458, %rd495;
	or.pred  	%p18, %p16, %p17;
	selp.f64 	%fd409, %fd380, %fd409, %p18;
	selp.b64 	%rd495, %rd458, %rd495, %p18;
$L__BB17_129:
	setp.lt.u32 	%p19, %r29, 2560;
	mov.b64 	%rd474, 1280;
	@%p19 bra 	$L__BB17_165;
	add.s64 	%rd262, %rd1, -2560;
	mul.hi.u64 	%rd263, %rd262, -3689348814741910323;
	shr.u64 	%rd112, %rd263, 10;
	setp.lt.u64 	%p20, %rd262, 1280;
	mov.b64 	%rd474, 1280;
	@%p20 bra 	$L__BB17_153;
	add.s64 	%rd265, %rd112, 1;
	and.b64  	%rd460, %rd265, 36028797018963966;
	shl.b64 	%rd266, %rd98, 4;
	add.s64 	%rd267, %rd266, %rd236;
	add.s64 	%rd461, %rd267, 57352;
	mov.b64 	%rd474, 1280;
$L__BB17_132:
	add.s64 	%rd269, %rd461, -36872;
	// begin inline asm
	ld.global.nc.u64 %rd268, [%rd269];
	// end inline asm
	add.s64 	%rd271, %rd461, -36864;
	// begin inline asm
	ld.global.nc.u64 %rd464, [%rd271];
	// end inline asm
	mov.b64 	%fd383, %rd268;
	add.s64 	%rd273, %rd461, -32776;
	// begin inline asm
	ld.global.nc.u64 %rd272, [%rd273];
	// end inline asm
	add.s64 	%rd275, %rd461, -32768;
	// begin inline asm
	ld.global.nc.u64 %rd465, [%rd275];
	// end inline asm
	mov.b64 	%fd384, %rd272;
	add.s64 	%rd277, %rd461, -28680;
	// begin inline asm
	ld.global.nc.u64 %rd276, [%rd277];
	// end inline asm
	add.s64 	%rd279, %rd461, -28672;
	// begin inline asm
	ld.global.nc.u64 %rd466, [%rd279];
	// end inline asm
	mov.b64 	%fd385, %rd276;
	add.s64 	%rd281, %rd461, -24584;
	// begin inline asm
	ld.global.nc.u64 %rd280, [%rd281];
	// end inline asm
	add.s64 	%rd283, %rd461, -24576;
	// begin inline asm
	ld.global.nc.u64 %rd467, [%rd283];
	// end inline asm
	mov.b64 	%fd386, %rd280;
	add.s64 	%rd285, %rd461, -20488;
	// begin inline asm
	ld.global.nc.u64 %rd284, [%rd285];
	// end inline asm
	add.s64 	%rd287, %rd461, -20480;
	// begin inline asm
	ld.global.nc.u64 %rd468, [%rd287];
	// end inline asm
	mov.b64 	%fd387, %rd284;
	abs.f64 	%fd178, %fd409;
	abs.f64 	%fd179, %fd383;
	setp.lt.f64 	%p21, %fd178, %fd179;
	@%p21 bra 	$L__BB17_134;
	setp.lt.f64 	%p22, %fd179, %fd178;
	setp.lt.s64 	%p23, %rd495, %rd464;
	or.pred  	%p24, %p22, %p23;
	selp.f64 	%fd383, %fd409, %fd383, %p24;
	selp.b64 	%rd464, %rd495, %rd464, %p24;
$L__BB17_134:
	abs.f64 	%fd182, %fd383;
	abs.f64 	%fd183, %fd384;
	setp.lt.f64 	%p25, %fd182, %fd183;
	@%p25 bra 	$L__BB17_136;
	setp.lt.f64 	%p26, %fd183, %fd182;
	setp.lt.s64 	%p27, %rd464, %rd465;
	or.pred  	%p28, %p26, %p27;
	selp.f64 	%fd384, %fd383, %fd384, %p28;
	selp.b64 	%rd465, %rd464, %rd465, %p28;
$L__BB17_136:
	abs.f64 	%fd186, %fd384;
	abs.f64 	%fd187, %fd385;
	setp.lt.f64 	%p29, %fd186, %fd187;
	@%p29 bra 	$L__BB17_138;
	setp.lt.f64 	%p30, %fd187, %fd186;
	setp.lt.s64 	%p31, %rd465, %rd466;
	or.pred  	%p32, %p30, %p31;
	selp.f64 	%fd385, %fd384, %fd385, %p32;
	selp.b64 	%rd466, %rd465, %rd466, %p32;
$L__BB17_138:
	abs.f64 	%fd190, %fd385;
	abs.f64 	%fd191, %fd386;
	setp.lt.f64 	%p33, %fd190, %fd191;
	@%p33 bra 	$L__BB17_140;
	setp.lt.f64 	%p34, %fd191, %fd190;
	setp.lt.s64 	%p35, %rd466, %rd467;
	or.pred  	%p36, %p34, %p35;
	selp.f64 	%fd386, %fd385, %fd386, %p36;
	selp.b64 	%rd467, %rd466, %rd467, %p36;
$L__BB17_140:
	abs.f64 	%fd194, %fd386;
	abs.f64 	%fd195, %fd387;
	setp.lt.f64 	%p37, %fd194, %fd195;
	@%p37 bra 	$L__BB17_142;
	setp.lt.f64 	%p38, %fd195, %fd194;
	setp.lt.s64 	%p39, %rd467, %rd468;
	or.pred  	%p40, %p38, %p39;
	selp.f64 	%fd387, %fd386, %fd387, %p40;
	selp.b64 	%rd468, %rd467, %rd468, %p40;
$L__BB17_142:
	add.s64 	%rd289, %rd461, -16392;
	// begin inline asm
	ld.global.nc.u64 %rd288, [%rd289];
	// end inline asm
	add.s64 	%rd291, %rd461, -16384;
	// begin inline asm
	ld.global.nc.u64 %rd469, [%rd291];
	// end inline asm
	mov.b64 	%fd388, %rd288;
	add.s64 	%rd293, %rd461, -12296;
	// begin inline asm
	ld.global.nc.u64 %rd292, [%rd293];
	// end inline asm
	add.s64 	%rd295, %rd461, -12288;
	// begin inline asm
	ld.global.nc.u64 %rd470, [%rd295];
	// end inline asm
	mov.b64 	%fd389, %rd292;
	add.s64 	%rd297, %rd461, -8200;
	// begin inline asm
	ld.global.nc.u64 %rd296, [%rd297];
	// end inline asm
	add.s64 	%rd299, %rd461, -8192;
	// begin inline asm
	ld.global.nc.u64 %rd471, [%rd299];
	// end inline asm
	mov.b64 	%fd390, %rd296;
	add.s64 	%rd301, %rd461, -4104;
	// begin inline asm
	ld.global.nc.u64 %rd300, [%rd301];
	// end inline asm
	add.s64 	%rd303, %rd461, -4096;
	// begin inline asm
	ld.global.nc.u64 %rd472, [%rd303];
	// end inline asm
	mov.b64 	%fd391, %rd300;
	add.s64 	%rd305, %rd461, -8;
	// begin inline asm
	ld.global.nc.u64 %rd304, [%rd305];
	// end inline asm
	// begin inline asm
	ld.global.nc.u64 %rd495, [%rd461];
	// end inline asm
	mov.b64 	%fd409, %rd304;
	abs.f64 	%fd203, %fd387;
	abs.f64 	%fd204, %fd388;
	setp.lt.f64 	%p41, %fd203, %fd204;
	@%p41 bra 	$L__BB17_144;
	setp.lt.f64 	%p42, %fd204, %fd203;
	setp.lt.s64 	%p43, %rd468, %rd469;
	or.pred  	%p44, %p42, %p43;
	selp.f64 	%fd388, %fd387, %fd388, %p44;
	selp.b64 	%rd469, %rd468, %rd469, %p44;
$L__BB17_144:
	abs.f64 	%fd207, %fd388;
	abs.f64 	%fd208, %fd389;
	setp.lt.f64 	%p45, %fd207, %fd208;
	@%p45 bra 	$L__BB17_146;
	setp.lt.f64 	%p46, %fd208, %fd207;
	setp.lt.s64 	%p47, %rd469, %rd470;
	or.pred  	%p48, %p46, %p47;
	selp.f64 	%fd389, %fd388, %fd389, %p48;
	selp.b64 	%rd470, %rd469, %rd470, %p48;
$L__BB17_146:
	abs.f64 	%fd211, %fd389;
	abs.f64 	%fd212, %fd390;
	setp.lt.f64 	%p49, %fd211, %fd212;
	@%p49 bra 	$L__BB17_148;
	setp.lt.f64 	%p50, %fd212, %fd211;
	setp.lt.s64 	%p51, %rd470, %rd471;
	or.pred  	%p52, %p50, %p51;
	selp.f64 	%fd390, %fd389, %fd390, %p52;
	selp.b64 	%rd471, %rd470, %rd471, %p52;
$L__BB17_148:
	abs.f64 	%fd215, %fd390;
	abs.f64 	%fd216, %fd391;
	setp.lt.f64 	%p53, %fd215, %fd216;
	@%p53 bra 	$L__BB17_150;
	setp.lt.f64 	%p54, %fd216, %fd215;
	setp.lt.s64 	%p55, %rd471, %rd472;
	or.pred  	%p56, %p54, %p55;
	selp.f64 	%fd391, %fd390, %fd391, %p56;
	selp.b64 	%rd472, %rd471, %rd472, %p56;
$L__BB17_150:
	abs.f64 	%fd219, %fd391;
	abs.f64 	%fd220, %fd409;
	setp.lt.f64 	%p57, %fd219, %fd220;
	@%p57 bra 	$L__BB17_152;
	setp.lt.f64 	%p58, %fd220, %fd219;
	setp.lt.s64 	%p59, %rd472, %rd495;
	or.pred  	%p60, %p58, %p59;
	selp.f64 	%fd409, %fd391, %fd409, %p60;
	selp.b64 	%rd495, %rd472, %rd495, %p60;
$L__BB17_152:
	add.s64 	%rd474, %rd474, 2560;
	add.s64 	%rd461, %rd461, 40960;
	add.s64 	%rd460, %rd460, -2;
	setp.ne.s64 	%p61, %rd460, 0;
	@%p61 bra 	$L__BB17_132;
$L__BB17_153:
	and.b64  	%rd308, %rd112, 1;
	setp.eq.b64 	%p62, %rd308, 1;
	@%p62 bra 	$L__BB17_165;
	shl.b64 	%rd329, %rd474, 4;
	mul.wide.u32 	%rd330, %r16, 16;
	add.s64 	%rd331, %rd236, %rd330;
	add.s64 	%rd310, %rd331, %rd329;
	// begin inline asm
	ld.global.nc.u64 %rd309, [%rd310];
	// end inline asm
	add.s64 	%rd312, %rd310, 8;
	// begin inline asm
	ld.global.nc.u64 %rd478, [%rd312];
	// end inline asm
	mov.b64 	%fd395, %rd309;
	add.s64 	%rd314, %rd310, 4096;
	// begin inline asm
	ld.global.nc.u64 %rd313, [%rd314];
	// end inline asm
	add.s64 	%rd316, %rd310, 4104;
	// begin inline asm
	ld.global.nc.u64 %rd479, [%rd316];
	// end inline asm
	mov.b64 	%fd396, %rd313;
	add.s64 	%rd318, %rd310, 8192;
	// begin inline asm
	ld.global.nc.u64 %rd317, [%rd318];
	// end inline asm
	add.s64 	%rd320, %rd310, 8200;
	// begin inline asm
	ld.global.nc.u64 %rd480, [%rd320];
	// end inline asm
	mov.b64 	%fd397, %rd317;
	add.s64 	%rd322, %rd310, 12288;
	// begin inline asm
	ld.global.nc.u64 %rd321, [%rd322];
	// end inline asm
	add.s64 	%rd324, %rd310, 12296;
	// begin inline asm
	ld.global.nc.u64 %rd481, [%rd324];
	// end inline asm
	mov.b64 	%fd398, %rd321;
	add.s64 	%rd326, %rd310, 16384;
	// begin inline asm
	ld.global.nc.u64 %rd325, [%rd326];
	// end inline asm
	add.s64 	%rd328, %rd310, 16392;
	// begin inline asm
	ld.global.nc.u64 %rd482, [%rd328];
	// end inline asm
	mov.b64 	%fd399, %rd325;
	abs.f64 	%fd230, %fd409;
	abs.f64 	%fd231, %fd395;
	setp.lt.f64 	%p63, %fd230, %fd231;
	@%p63 bra 	$L__BB17_156;
	setp.lt.f64 	%p64, %fd231, %fd230;
	setp.lt.s64 	%p65, %rd495, %rd478;
	or.pred  	%p66, %p64, %p65;
	selp.f64 	%fd395, %fd409, %fd395, %p66;
	selp.b64 	%rd478, %rd495, %rd478, %p66;
$L__BB17_156:
	abs.f64 	%fd234, %fd395;
	abs.f64 	%fd235, %fd396;
	setp.lt.f64 	%p67, %fd234, %fd235;
	@%p67 bra 	$L__BB17_158;
	setp.lt.f64 	%p68, %fd235, %fd234;
	setp.lt.s64 	%p69, %rd478, %rd479;
	or.pred  	%p70, %p68, %p69;
	selp.f64 	%fd396, %fd395, %fd396, %p70;
	selp.b64 	%rd479, %rd478, %rd479, %p70;
$L__BB17_158:
	abs.f64 	%fd238, %fd396;
	abs.f64 	%fd239, %fd397;
	setp.lt.f64 	%p71, %fd238, %fd239;
	@%p71 bra 	$L__BB17_160;
	setp.lt.f64 	%p72, %fd239, %fd238;
	setp.lt.s64 	%p73, %rd479, %rd480;
	or.pred  	%p74, %p72, %p73;
	selp.f64 	%fd397, %fd396, %fd397, %p74;
	selp.b64 	%rd480, %rd479, %rd480, %p74;
$L__BB17_160:
	abs.f64 	%fd242, %fd397;
	abs.f64 	%fd243, %fd398;
	setp.lt.f64 	%p75, %fd242, %fd243;
	@%p75 bra 	$L__BB17_162;
	setp.lt.f64 	%p76, %fd243, %fd242;
	setp.lt.s64 	%p77, %rd480, %rd481;
	or.pred  	%p78, %p76, %p77;
	selp.f64 	%fd398, %fd397, %fd398, %p78;
	selp.b64 	%rd481, %rd480, %rd481, %p78;
$L__BB17_162:
	abs.f64 	%fd246, %fd398;
	abs.f64 	%fd247, %fd399;
	setp.lt.f64 	%p79, %fd246, %fd247;
	@%p79 bra 	$L__BB17_164;
	setp.lt.f64 	%p80, %fd247, %fd246;
	setp.lt.s64 	%p81, %rd481, %rd482;
	or.pred  	%p82, %p80, %p81;
	selp.f64 	%fd399, %fd398, %fd399, %p82;
	selp.b64 	%rd482, %rd481, %rd482, %p82;
$L__BB17_164:
	add.s64 	%rd474, %rd474, 1280;
	mov.u64 	%rd495, %rd482;
	mov.f64 	%fd409, %fd399;
$L__BB17_165:
	cvt.s64.s32 	%rd332, %r29;
	setp.ge.s64 	%p83, %rd474, %rd332;
	@%p83 bra 	$L__BB17_188;
	cvt.u32.u64 	%r17, %rd474;
	sub.s32 	%r18, %r29, %r17;
	setp.ge.s32 	%p84, %r16, %r18;
	@%p84 bra 	$L__BB17_188;
	not.b32 	%r30, %r16;
	add.s32 	%r31, %r29, %r30;
	sub.s32 	%r19, %r31, %r17;
	and.b32  	%r32, %r19, 768;
	setp.eq.s32 	%p85, %r32, 768;
	mov.u32 	%r372, %r16;
	@%p85 bra 	$L__BB17_173;
	cvt.u64.u32 	%rd334, %r16;
	add.s64 	%rd335, %rd474, %rd334;
	shl.b64 	%rd336, %rd335, 4;
	add.s64 	%rd485, %rd236, %rd336;
	shr.u32 	%r33, %r19, 8;
	add.s32 	%r34, %r33, 1;
	and.b32  	%r35, %r34, 3;
	neg.s32 	%r370, %r35;
	mov.u32 	%r372, %r16;
$L__BB17_169:
	.pragma "nounroll";
	mov.u64 	%rd176, %rd495;
	mov.f64 	%fd251, %fd409;
	// begin inline asm
	ld.global.nc.u64 %rd337, [%rd485];
	// end inline asm
	add.s64 	%rd340, %rd485, 8;
	// begin inline asm
	ld.global.nc.u64 %rd339, [%rd340];
	// end inline asm
	mov.b64 	%fd252, %rd337;
	abs.f64 	%fd253, %fd251;
	abs.f64 	%fd254, %fd252;
	setp.lt.f64 	%p86, %fd253, %fd254;
	mov.f64 	%fd409, %fd252;
	mov.u64 	%rd495, %rd339;
	@%p86 bra 	$L__BB17_172;
	setp.lt.f64 	%p87, %fd254, %fd253;
	mov.f64 	%fd409, %fd251;
	mov.u64 	%rd495, %rd176;
	@%p87 bra 	$L__BB17_172;
	setp.lt.s64 	%p88, %rd176, %rd339;
	selp.f64 	%fd409, %fd251, %fd252, %p88;
	min.s64 	%rd495, %rd176, %rd339;
$L__BB17_172:
	add.s32 	%r372, %r372, 256;
	add.s64 	%rd485, %rd485, 4096;
	add.s32 	%r370, %r370, 1;
	setp.ne.s32 	%p89, %r370, 0;
	@%p89 bra 	$L__BB17_169;
$L__BB17_173:
	setp.lt.u32 	%p90, %r19, 768;
	@%p90 bra 	$L__BB17_188;
	cvt.u64.u32 	%rd341, %r372;
	add.s64 	%rd342, %rd474, %rd341;
	shl.b64 	%rd343, %rd342, 4;
	add.s64 	%rd344, %rd343, %rd236;
	add.s64 	%rd490, %rd344, 12296;
$L__BB17_175:
	add.s64 	%rd346, %rd490, -12296;
	// begin inline asm
	ld.global.nc.u64 %rd345, [%rd346];
	// end inline asm
	add.s64 	%rd348, %rd490, -12288;
	// begin inline asm
	ld.global.nc.u64 %rd347, [%rd348];
	// end inline asm
	mov.b64 	%fd260, %rd345;
	abs.f64 	%fd261, %fd409;
	abs.f64 	%fd262, %fd260;
	setp.lt.f64 	%p91, %fd261, %fd262;
	mov.f64 	%fd406, %fd260;
	mov.u64 	%rd492, %rd347;
	@%p91 bra 	$L__BB17_178;
	setp.lt.f64 	%p92, %fd262, %fd261;
	mov.f64 	%fd406, %fd409;
	mov.u64 	%rd492, %rd495;
	@%p92 bra 	$L__BB17_178;
	setp.lt.s64 	%p93, %rd495, %rd347;
	selp.f64 	%fd406, %fd409, %fd260, %p93;
	min.s64 	%rd492, %rd495, %rd347;
$L__BB17_178:
	add.s64 	%rd350, %rd490, -8200;
	// begin inline asm
	ld.global.nc.u64 %rd349, [%rd350];
	// end inline asm
	add.s64 	%rd352, %rd490, -8192;
	// begin inline asm
	ld.global.nc.u64 %rd351, [%rd352];
	// end inline asm
	mov.b64 	%fd265, %rd349;
	abs.f64 	%fd266, %fd406;
	abs.f64 	%fd267, %fd265;
	setp.lt.f64 	%p94, %fd266, %fd267;
	mov.f64 	%fd407, %fd265;
	mov.u64 	%rd493, %rd351;
	@%p94 bra 	$L__BB17_181;
	setp.lt.f64 	%p95, %fd267, %fd266;
	mov.f64 	%fd407, %fd406;
	mov.u64 	%rd493, %rd492;
	@%p95 bra 	$L__BB17_181;
	setp.lt.s64 	%p96, %rd492, %rd351;
	selp.f64 	%fd407, %fd406, %fd265, %p96;
	min.s64 	%rd493, %rd492, %rd351;
$L__BB17_181:
	add.s64 	%rd354, %rd490, -4104;
	// begin inline asm
	ld.global.nc.u64 %rd353, [%rd354];
	// end inline asm
	add.s64 	%rd356, %rd490, -4096;
	// begin inline asm
	ld.global.nc.u64 %rd355, [%rd356];
	// end inline asm
	mov.b64 	%fd270, %rd353;
	abs.f64 	%fd271, %fd407;
	abs.f64 	%fd272, %fd270;
	setp.lt.f64 	%p97, %fd271, %fd272;
	mov.f64 	%fd408, %fd270;
	mov.u64 	%rd494, %rd355;
	@%p97 bra 	$L__BB17_184;
	setp.lt.f64 	%p98, %fd272, %fd271;
	mov.f64 	%fd408, %fd407;
	mov.u64 	%rd494, %rd493;
	@%p98 bra 	$L__BB17_184;
	setp.lt.s64 	%p99, %rd493, %rd355;
	selp.f64 	%fd408, %fd407, %fd270, %p99;
	min.s64 	%rd494, %rd493, %rd355;
$L__BB17_184:
	add.s64 	%rd358, %rd490, -8;
	// begin inline asm
	ld.global.nc.u64 %rd357, [%rd358];
	// end inline asm
	// begin inline asm
	ld.global.nc.u64 %rd359, [%rd490];
	// end inline asm
	mov.b64 	%fd275, %rd357;
	abs.f64 	%fd276, %fd408;
	abs.f64 	%fd277, %fd275;
	setp.lt.f64 	%p100, %fd276, %fd277;
	mov.f64 	%fd409, %fd275;
	mov.u64 	%rd495, %rd359;
	@%p100 bra 	$L__BB17_187;
	setp.lt.f64 	%p101, %fd277, %fd276;
	mov.f64 	%fd409, %fd408;
	mov.u64 	%rd495, %rd494;
	@%p101 bra 	$L__BB17_187;
	setp.lt.s64 	%p102, %rd494, %rd359;
	selp.f64 	%fd409, %fd408, %fd275, %p102;
	min.s64 	%rd495, %rd494, %rd359;
$L__BB17_187:
	add.s32 	%r372, %r372, 1024;
	add.s64 	%rd490, %rd490, 16384;
	setp.lt.s32 	%p103, %r372, %r18;
	@%p103 bra 	$L__BB17_175;
$L__BB17_188:
	// begin inline asm
	mov.u32 %r36, %laneid;
	// end inline asm
	mov.b64 	%rd361, %fd409;
	mov.b64 	{%r38, %r43}, %rd361;
	mov.b32 	%r54, 1;
	mov.b32 	%r55, 31;
	mov.b32 	%r56, -1;
	// begin inline asm
	shfl.sync.down.b32 %r37, %r38, %r54, %r55, %r56;
	// end inline asm
	// begin inline asm
	shfl.sync.down.b32 %r42, %r43, %r54, %r55, %r56;
	// end inline asm
	mov.b64 	%rd362, {%r37, %r42};
	mov.b64 	%fd281, %rd362;
	mov.b64 	{%r48, %r53}, %rd495;
	// begin inline asm
	shfl.sync.down.b32 %r47, %r48, %r54, %r55, %r56;
	// end inline asm
	// begin inline asm
	shfl.sync.down.b32 %r52, %r53, %r54, %r55, %r56;
	// end inline asm
	mov.b64 	%rd200, {%r47, %r52};
	setp.gt.s32 	%p104, %r36, 30;
	mov.f64 	%fd411, %fd409;
	mov.u64 	%rd497, %rd495;
	@%p104 bra 	$L__BB17_192;
	abs.f64 	%fd282, %fd409;
	abs.f64 	%fd283, %fd281;
	setp.lt.f64 	%p105, %fd282, %fd283;
	mov.f64 	%fd411, %fd281;
	mov.u64 	%rd497, %rd200;
	@%p105 bra 	$L__BB17_192;
	setp.lt.f64 	%p106, %fd283, %fd282;
	mov.f64 	%fd411, %fd409;
	mov.u64 	%rd497, %rd495;
	@%p106 bra 	$L__BB17_192;
	setp.lt.s64 	%p107, %rd495, %rd200;
	selp.f64 	%fd411, %fd409, %fd281, %p107;
	min.s64 	%rd497, %rd495, %rd200;
$L__BB17_192:
	mov.b64 	%rd363, %fd411;
	mov.b64 	{%r58, %r63}, %rd363;
	mov.b32 	%r74, 2;
	mov.b32 	%r75, 31;
	mov.b32 	%r76, -1;
	// begin inline asm
	shfl.sync.down.b32 %r57, %r58, %r74, %r75, %r76;
	// end inline asm
	// begin inline asm
	shfl.sync.down.b32 %r62, %r63, %r74, %r75, %r76;
	// end inline asm
	mov.b64 	%rd364, {%r57, %r62};
	mov.b64 	%fd286, %rd364;
	mov.b64 	{%r68, %r73}, %rd497;
	// begin inline asm
	shfl.sync.down.b32 %r67, %r68, %r74, %r75, %r76;
	// end inline asm
	// begin inline asm
	shfl.sync.down.b32 %r72, %r73, %r74, %r75, %r76;
	// end inline asm
	mov.b64 	%rd203, {%r67, %r72};
	setp.gt.s32 	%p108, %r36, 29;
	mov.f64 	%fd412, %fd411;
	mov.u64 	%rd498, %rd497;
	@%p108 bra 	$L__BB17_196;
	abs.f64 	%fd287, %fd411;
	abs.f64 	%fd288, %fd286;
	setp.lt.f64 	%p109, %fd287, %fd288;
	mov.f64 	%fd412, %fd286;
	mov.u64 	%rd498, %rd203;
	@%p109 bra 	$L__BB17_196;
	setp.lt.f64 	%p110, %fd288, %fd287;
	mov.f64 	%fd412, %fd411;
	mov.u64 	%rd498, %rd497;
	@%p110 bra 	$L__BB17_196;
	setp.lt.s64 	%p111, %rd497, %rd203;
	selp.f64 	%fd412, %fd411, %fd286, %p111;
	min.s64 	%rd498, %rd497, %rd203;
$L__BB17_196:
	mov.b64 	%rd365, %fd412;
	mov.b64 	{%r78, %r83}, %rd365;
	mov.b32 	%r94, 4;
	mov.b32 	%r95, 31;
	mov.b32 	%r96, -1;
	// begin inline asm
	shfl.sync.down.b32 %r77, %r78, %r94, %r95, %r96;
	// end inline asm
	// begin inline asm
	shfl.sync.down.b32 %r82, %r83, %r94, %r95, %r96;
	// end inline asm
	mov.b64 	%rd366, {%r77, %r82};
	mov.b64 	%fd291, %rd366;
	mov.b64 	{%r88, %r93}, %rd498;
	// begin inline asm
	shfl.sync.down.b32 %r87, %r88, %r94, %r95, %r96;
	// end inline asm
	// begin inline asm
	shfl.sync.down.b32 %r92, %r93, %r94, %r95, %r96;
	// end inline asm
	mov.b64 	%rd206, {%r87, %r92};
	setp.gt.s32 	%p112, %r36, 27;
	mov.f64 	%fd413, %fd412;
	mov.u64 	%rd499, %rd498;
	@%p112 bra 	$L__BB17_200;
	abs.f64 	%fd292, %fd412;
	abs.f64 	%fd293, %fd291;
	setp.lt.f64 	%p113, %fd292, %fd293;
	mov.f64 	%fd413, %fd291;
	mov.u64 	%rd499, %rd206;
	@%p113 bra 	$L__BB17_200;
	setp.lt.f64 	%p114, %fd293, %fd292;
	mov.f64 	%fd413, %fd412;
	mov.u64 	%rd499, %rd498;
	@%p114 bra 	$L__BB17_200;
	setp.lt.s64 	%p115, %rd498, %rd206;
	selp.f64 	%fd413, %fd412, %fd291, %p115;
	min.s64 	%rd499, %rd498, %rd206;
$L__BB17_200:
	mov.b64 	%rd367, %fd413;
	mov.b64 	{%r98, %r103}, %rd367;
	mov.b32 	%r114, 8;
	mov.b32 	%r115, 31;
	mov.b32 	%r116, -1;
	// begin inline asm
	shfl.sync.down.b32 %r97, %r98, %r114, %r115, %r116;
	// end inline asm
	// begin inline asm
	shfl.sync.down.b32 %r102, %r103, %r114, %r115, %r116;
	// end inline asm
	mov.b64 	%rd368, {%r97, %r102};
	mov.b64 	%fd296, %rd368;
	mov.b64 	{%r108, %r113}, %rd499;
	// begin inline asm
	shfl.sync.down.b32 %r107, %r108, %r114, %r115, %r116;
	// end inline asm
	// begin inline asm
	shfl.sync.down.b32 %r112, %r113, %r114, %r115, %r116;
	// end inline asm
	mov.b64 	%rd209, {%r107, %r112};
	setp.gt.s32 	%p116, %r36, 23;
	mov.f64 	%fd414, %fd413;
	mov.u64 	%rd500, %rd499;
	@%p116 bra 	$L__BB17_204;
	abs.f64 	%fd297, %fd413;
	abs.f64 	%fd298, %fd296;
	setp.lt.f64 	%p117, %fd297, %fd298;
	mov.f64 	%fd414, %fd296;
	mov.u64 	%rd500, %rd209;
	@%p117 bra 	$L__BB17_204;
	setp.lt.f64 	%p118, %fd298, %fd297;
	mov.f64 	%fd414, %fd413;
	mov.u64 	%rd500, %rd499;
	@%p118 bra 	$L__BB17_204;
	setp.lt.s64 	%p119, %rd499, %rd209;
	selp.f64 	%fd414, %fd413, %fd296, %p119;
	min.s64 	%rd500, %rd499, %rd209;
$L__BB17_204:
	mov.b64 	%rd369, %fd414;
	mov.b64 	{%r118, %r123}, %rd369;
	mov.b32 	%r134, 16;
	mov.b32 	%r135, 31;
	mov.b32 	%r136, -1;
	// begin inline asm
	shfl.sync.down.b32 %r117, %r118, %r134, %r135, %r136;
	// end inline asm
	// begin inline asm
	shfl.sync.down.b32 %r122, %r123, %r134, %r135, %r136;
	// end inline asm
	mov.b64 	%rd370, {%r117, %r122};
	mov.b64 	%fd301, %rd370;
	mov.b64 	{%r128, %r133}, %rd500;
	// begin inline asm
	shfl.sync.down.b32 %r127, %r128, %r134, %r135, %r136;
	// end inline asm
	// begin inline asm
	shfl.sync.down.b32 %r132, %r133, %r134, %r135, %r136;
	// end inline asm
	mov.b64 	%rd212, {%r127, %r132};
	setp.gt.s32 	%p120, %r36, 15;
	mov.f64 	%fd422, %fd414;
	mov.u64 	%rd508, %rd500;
	@%p120 bra 	$L__BB17_208;
	abs.f64 	%fd302, %fd414;
	abs.f64 	%fd303, %fd301;
	setp.lt.f64 	%p121, %fd302, %fd303;
	mov.f64 	%fd422, %fd301;
	mov.u64 	%rd508, %rd212;
	@%p121 bra 	$L__BB17_208;
	setp.lt.f64 	%p122, %fd303, %fd302;
	mov.f64 	%fd422, %fd414;
	mov.u64 	%rd508, %rd500;
	@%p122 bra 	$L__BB17_208;
	setp.lt.s64 	%p123, %rd500, %rd212;
	selp.f64 	%fd422, %fd414, %fd301, %p123;
	min.s64 	%rd508, %rd500, %rd212;
$L__BB17_208:
	setp.ne.s32 	%p124, %r36, 0;
	@%p124 bra 	$L__BB17_210;
	shr.u32 	%r137, %r16, 1;
	and.b32  	%r138, %r137, 496;
	mov.u32 	%r139, _ZN6thrust24THRUST_300001_SM_1000_NS8cuda_cub4core6detail5shmemE;
	add.s32 	%r140, %r139, %r138;
	st.shared.f64 	[%r140+8], %fd422;
	st.shared.u64 	[%r140+16], %rd508;
$L__BB17_210:
	bar.sync 	0;
	setp.ne.s32 	%p125, %r16, 0;
	@%p125 bra 	$L__BB17_232;
	ld.shared.f64 	%fd306, [_ZN6thrust24THRUST_300001_SM_1000_NS8cuda_cub4core6detail5shmemE+24];
	ld.shared.u64 	%rd215, [_ZN6thrust24THRUST_300001_SM_1000_NS8cuda_cub4core6detail5shmemE+32];
	abs.f64 	%fd307, %fd422;
	abs.f64 	%fd308, %fd306;
	setp.lt.f64 	%p126, %fd307, %fd308;
	mov.f64 	%fd416, %fd306;
	mov.u64 	%rd502, %rd215;
	@%p126 bra 	$L__BB17_214;
	setp.lt.f64 	%p127, %fd308, %fd307;
	mov.f64 	%fd416, %fd422;
	mov.u64 	%rd502, %rd508;
	@%p127 bra 	$L__BB17_214;
	setp.lt.s64 	%p128, %rd508, %rd215;
	selp.f64 	%fd416, %fd422, %fd306, %p128;
	min.s64 	%rd502, %rd508, %rd215;
$L__BB17_214:
	ld.shared.f64 	%fd311, [_ZN6thrust24THRUST_300001_SM_1000_NS8cuda_cub4core6detail5shmemE+40];
	ld.shared.u64 	%rd218, [_ZN6thrust24THRUST_300001_SM_1000_NS8cuda_cub4core6detail5shmemE+48];
	abs.f64 	%fd312, %fd416;
	abs.f64 	%fd313, %fd311;
	setp.lt.f64 	%p129, %fd312, %fd313;
	mov.f64 	%fd417, %fd311;
	mov.u64 	%rd503, %rd218;
	@%p129 bra 	$L__BB17_217;
	setp.lt.f64 	%p130, %fd313, %fd312;
	mov.f64 	%fd417, %fd416;
	mov.u64 	%rd503, %rd502;
	@%p130 bra 	$L__BB17_217;
	setp.lt.s64 	%p131, %rd502, %rd218;
	selp.f64 	%fd417, %fd416, %fd311, %p131;
	min.s64 	%rd503, %rd502, %rd218;
$L__BB17_217:
	ld.shared.f64 	%fd316, [_ZN6thrust24THRUST_300001_SM_1000_NS8cuda_cub4core6detail5shmemE+56];
	ld.shared.u64 	%rd221, [_ZN6thrust24THRUST_300001_SM_1000_NS8cuda_cub4core6detail5shmemE+64];
	abs.f64 	%fd317, %fd417;
	abs.f64 	%fd318, %fd316;
	setp.lt.f64 	%p132, %fd317, %fd318;
	mov.f64 	%fd418, %fd316;
	mov.u64 	%rd504, %rd221;
	@%p132 bra 	$L__BB17_220;
	setp.lt.f64 	%p133, %fd318, %fd317;
	mov.f64 	%fd418, %fd417;
	mov.u64 	%rd504, %rd503;
	@%p133 bra 	$L__BB17_220;
	setp.lt.s64 	%p134, %rd503, %rd221;
	selp.f64 	%fd418, %fd417, %fd316, %p134;
	min.s64 	%rd504, %rd503, %rd221;
$L__BB17_220:
	ld.shared.f64 	%fd321, [_ZN6thrust24THRUST_300001_SM_1000_NS8cuda_cub4core6detail5shmemE+72];
	ld.shared.u64 	%rd224, [_ZN6thrust24THRUST_300001_SM_1000_NS8cuda_cub4core6detail5shmemE+80];
	abs.f64 	%fd322, %fd418;
	abs.f64 	%fd323, %fd321;
	setp.lt.f64 	%p135, %fd322, %fd323;
	mov.f64 	%fd419, %fd321;
	mov.u64 	%rd505, %rd224;
	@%p135 bra 	$L__BB17_223;
	setp.lt.f64 	%p136, %fd323, %fd322;
	mov.f64 	%fd419, %fd418;
	mov.u64 	%rd505, %rd504;
	@%p136 bra 	$L__BB17_223;
	setp.lt.s64 	%p137, %rd504, %rd224;
	selp.f64 	%fd419, %fd418, %fd321, %p137;
	min.s64 	%rd505, %rd504, %rd224;
$L__BB17_223:
	ld.shared.f64 	%fd326, [_ZN6thrust24THRUST_300001_SM_1000_NS8cuda_cub4core6detail5shmemE+88];
	ld.shared.u64 	%rd227, [_ZN6thrust24THRUST_300001_SM_1000_NS8cuda_cub4core6detail5shmemE+96];
	abs.f64 	%fd327, %fd419;
	abs.f64 	%fd328, %fd326;
	setp.lt.f64 	%p138, %fd327, %fd328;
	mov.f64 	%fd420, %fd326;
	mov.u64 	%rd506, %rd227;
	@%p138 bra 	$L__BB17_226;
	setp.lt.f64 	%p139, %fd328, %fd327;
	mov.f64 	%fd420, %fd419;
	mov.u64 	%rd506, %rd505;
	@%p139 bra 	$L__BB17_226;
	setp.lt.s64 	%p140, %rd505, %rd227;
	selp.f64 	%fd420, %fd419, %fd326, %p140;
	min.s64 	%rd506, %rd505, %rd227;
$L__BB17_226:
	ld.shared.f64 	%fd331, [_ZN6thrust24THRUST_300001_SM_1000_NS8cuda_cub4core6detail5shmemE+104];
	ld.shared.u64 	%rd230, [_ZN6thrust24THRUST_300001_SM_1000_NS8cuda_cub4core6detail5shmemE+112];
	abs.f64 	%fd332, %fd420;
	abs.f64 	%fd333, %fd331;
	setp.lt.f64 	%p141, %fd332, %fd333;
	mov.f64 	%fd421, %fd331;
	mov.u64 	%rd507, %rd230;
	@%p141 bra 	$L__BB17_229;
	setp.lt.f64 	%p142, %fd333, %fd332;
	mov.f64 	%fd421, %fd420;
	mov.u64 	%rd507, %rd506;
	@%p142 bra 	$L__BB17_229;
	setp.lt.s64 	%p143, %rd506, %rd230;
	selp.f64 	%fd421, %fd420, %fd331, %p143;
	min.s64 	%rd507, %rd506, %rd230;
$L__BB17_229:
	ld.shared.f64 	%fd336, [_ZN6thrust24THRUST_300001_SM_1000_NS8cuda_cub4core6detail5shmemE+120];
	ld.shared.u64 	%rd233, [_ZN6thrust24THRUST_300001_SM_1000_NS8cuda_cub4core6detail5shmemE+128];
	abs.f64 	%fd337, %fd421;
	abs.f64 	%fd338, %fd336;
	setp.lt.f64 	%p144, %fd337, %fd338;
	mov.u64 	%rd508, %rd233;
	mov.f64 	%fd422, %fd336;
	@%p144 bra 	$L__BB17_232;
	setp.lt.f64 	%p145, %fd338, %fd337;
	mov.u64 	%rd508, %rd507;
	mov.f64 	%fd422, %fd421;
	@%p145 bra 	$L__BB17_232;
	setp.lt.s64 	%p146, %rd507, %rd233;
	selp.f64 	%fd422, %fd421, %fd336, %p146;
	min.s64 	%rd508, %rd507, %rd233;
$L__BB17_232:
	mov.u32 	%r364, %tid.x;
	setp.ne.s32 	%p263, %r364, 0;
	@%p263 bra 	$L__BB17_234;
	ld.param.u64 	%rd421, [_ZN6thrust24THRUST_300001_SM_1000_NS8cuda_cub4core6detail13_kernel_agentINS1_8__reduce11ReduceAgentIPN4cuda3std3__45tupleIJdlEEESC_SB_lNS1_9__extrema9arg_max_fIdl7AbsLessEEEEJSC_SC_iSG_EEEvDpT0__param_1];
	cvta.to.global.u64 	%rd420, %rd421;
	st.global.f64 	[%rd420], %fd422;
	st.global.u64 	[%rd420+8], %rd508;
$L__BB17_234:
	ret;

}
	// .globl	_ZN3cub18CUB_300001_SM_10006detail11EmptyKernelIvEEvv
.visible .entry _ZN3cub18CUB_300001_SM_10006detail11EmptyKernelIvEEvv()
{


	ret;

}
	// .globl	_ZN3cub18CUB_300001_SM_10006detail6reduce28DeviceReduceSingleTileKernelINS2_10policy_hubIdjN4cuda3std3__44plusIdEEE10Policy1000EN6thrust24THRUST_300001_SM_1000_NS10device_ptrIdEEPdjS9_dd14square_functorEEvT0_T1_T2_T3_T4_T6_
.visible .entry _ZN3cub18CUB_300001_SM_10006detail6reduce28DeviceReduceSingleTileKernelINS2_10policy_hubIdjN4cuda3std3__44plusIdEEE10Policy1000EN6thrust24THRUST_300001_SM_1000_NS10device_ptrIdEEPdjS9_dd14square_functorEEvT0_T1_T2_T3_T4_T6_(
	.param .align 8 .b8 _ZN3cub18CUB_300001_SM_10006detail6reduce28DeviceReduceSingleTileKernelINS2_10policy_hubIdjN4cuda3std3__44plusIdEEE10Policy1000EN6thrust24THRUST_300001_SM_1000_NS10device_ptrIdEEPdjS9_dd14square_functorEEvT0_T1_T2_T3_T4_T6__param_0[8],
	.param .u64 .ptr .align 1 _ZN3cub18CUB_300001_SM_10006detail6reduce28DeviceReduceSingleTileKernelINS2_10policy_hubIdjN4cuda3std3__44plusIdEEE10Policy1000EN6thrust24THRUST_300001_SM_1000_NS10device_ptrIdEEPdjS9_dd14square_functorEEvT0_T1_T2_T3_T4_T6__param_1,
	.param .u32 _ZN3cub18CUB_300001_SM_10006detail6reduce28DeviceReduceSingleTileKernelINS2_10policy_hubIdjN4cuda3std3__44plusIdEEE10Policy1000EN6thrust24THRUST_300001_SM_1000_NS10device_ptrIdEEPdjS9_dd14square_functorEEvT0_T1_T2_T3_T4_T6__param_2,
	.param .align 1 .b8 _ZN3cub18CUB_300001_SM_10006detail6reduce28DeviceReduceSingleTileKernelINS2_10policy_hubIdjN4cuda3std3__44plusIdEEE10Policy1000EN6thrust24THRUST_300001_SM_1000_NS10device_ptrIdEEPdjS9_dd14square_functorEEvT0_T1_T2_T3_T4_T6__param_3[1],
	.param .f64 _ZN3cub18CUB_300001_SM_10006detail6reduce28DeviceReduceSingleTileKernelINS2_10policy_hubIdjN4cuda3std3__44plusIdEEE10Policy1000EN6thrust24THRUST_300001_SM_1000_NS10device_ptrIdEEPdjS9_dd14square_functorEEvT0_T1_T2_T3_T4_T6__param_4,
	.param .align 1 .b8 _ZN3cub18CUB_300001_SM_10006detail6reduce28DeviceReduceSingleTileKernelINS2_10policy_hubIdjN4cuda3std3__44plusIdEEE10Policy1000EN6thrust24THRUST_300001_SM_1000_NS10device_ptrIdEEPdjS9_dd14square_functorEEvT0_T1_T2_T3_T4_T6__param_5[1]
)
.maxntid 640
.minnctapersm 1
{
	.reg .pred 	%p<71>;
	.reg .b32 	%r<288>;
	.reg .b64 	%rd<114>;
	.reg .b64 	%fd<382>;
	// demoted variable
	.shared .align 8 .b8 _ZZN3cub18CUB_300001_SM_10006detail6reduce28DeviceReduceSingleTileKernelINS2_10policy_hubIdjN4cuda3std3__44plusIdEEE10Policy1000EN6thrust24THRUST_300001_SM_1000_NS10device_ptrIdEEPdjS9_dd14square_functorEEvT0_T1_T2_T3_T4_T6_E12temp_storage[192];
	ld.param.u64 	%rd9, [_ZN3cub18CUB_300001_SM_10006detail6reduce28DeviceReduceSingleTileKernelINS2_10policy_hubIdjN4cuda3std3__44plusIdEEE10Policy1000EN6thrust24THRUST_300001_SM_1000_NS10device_ptrIdEEPdjS9_dd14square_functorEEvT0_T1_T2_T3_T4_T6__param_0];
	ld.param.u64 	%rd10, [_ZN3cub18CUB_300001_SM_10006detail6reduce28DeviceReduceSingleTileKernelINS2_10policy_hubIdjN4cuda3std3__44plusIdEEE10Policy1000EN6thrust24THRUST_300001_SM_1000_NS10device_ptrIdEEPdjS9_dd14square_functorEEvT0_T1_T2_T3_T4_T6__param_1];
	ld.param.u32 	%r51, [_ZN3cub18CUB_300001_SM_10006detail6reduce28DeviceReduceSingleTileKernelINS2_10policy_hubIdjN4cuda3std3__44plusIdEEE10Policy1000EN6thrust24THRUST_300001_SM_1000_NS10device_ptrIdEEPdjS9_dd14square_functorEEvT0_T1_T2_T3_T4_T6__param_2];
	ld.param.f64 	%fd42, [_ZN3cub18CUB_300001_SM_10006detail6reduce28DeviceReduceSingleTileKernelINS2_10policy_hubIdjN4cuda3std3__44plusIdEEE10Policy1000EN6thrust24THRUST_300001_SM_1000_NS10device_ptrIdEEPdjS9_dd14square_functorEEvT0_T1_T2_T3_T4_T6__param_4];
	cvta.to.global.u64 	%rd1, %rd10;
	setp.ne.s32 	%p1, %r51, 0;
	@%p1 bra 	$L__BB19_3;
	mov.u32 	%r270, %tid.x;
	setp.ne.s32 	%p70, %r270, 0;
	@%p70 bra 	$L__BB19_52;
	st.global.f64 	[%rd1], %fd42;
	bra.uni 	$L__BB19_52;
$L__BB19_3:
	cvta.to.global.u64 	%rd2, %rd9;
	setp.gt.u32 	%p2, %r51, 5119;
	@%p2 bra 	$L__BB19_28;
	mov.u32 	%r1, %tid.x;
	setp.ge.u32 	%p24, %r1, %r51;
	mov.f64 	%fd369, 0d0000000000000000;
	mov.u32 	%r274, %r1;
	@%p24 bra 	$L__BB19_6;
	mul.wide.u32 	%rd83, %r1, 8;
	add.s64 	%rd84, %rd2, %rd83;
	ld.global.f64 	%fd181, [%rd84];
	mul.f64 	%fd369, %fd181, %fd181;
	add.s32 	%r274, %r1, 640;
$L__BB19_6:
	setp.ge.u32 	%p25, %r274, %r51;
	@%p25 bra 	$L__BB19_19;
	not.b32 	%r146, %r274;
	add.s32 	%r147, %r51, %r146;
	mul.hi.u32 	%r148, %r147, -858993459;
	shr.u32 	%r149, %r148, 9;
	add.s32 	%r4, %r149, 1;
	and.b32  	%r5, %r4, 15;
	setp.lt.u32 	%p26, %r147, 9600;
	@%p26 bra 	$L__BB19_10;
	and.b32  	%r150, %r4, 16777200;
	neg.s32 	%r272, %r150;
	mul.wide.u32 	%rd85, %r274, 8;
	add.s64 	%rd86, %rd85, %rd2;
	add.s64 	%rd112, %rd86, 40960;
$L__BB19_9:
	.pragma "nounroll";
	ld.global.f64 	%fd183, [%rd112+-40960];
	fma.rn.f64 	%fd184, %fd183, %fd183, %fd369;
	ld.global.f64 	%fd185, [%rd112+-35840];
	fma.rn.f64 	%fd186, %fd185, %fd185, %fd184;
	ld.global.f64 	%fd187, [%rd112+-30720];
	fma.rn.f64 	%fd188, %fd187, %fd187, %fd186;
	ld.global.f64 	%fd189, [%rd112+-25600];
	fma.rn.f64 	%fd190, %fd189, %fd189, %fd188;
	ld.global.f64 	%fd191, [%rd112+-20480];
	fma.rn.f64 	%fd192, %fd191, %fd191, %fd190;
	ld.global.f64 	%fd193, [%rd112+-15360];
	fma.rn.f64 	%fd194, %fd193, %fd193, %fd192;
	ld.global.f64 	%fd195, [%rd112+-10240];
	fma.rn.f64 	%fd196, %fd195, %fd195, %fd194;
	ld.global.f64 	%fd197, [%rd112+-5120];
	fma.rn.f64 	%fd198, %fd197, %fd197, %fd196;
	ld.global.f64 	%fd199, [%rd112];
	fma.rn.f64 	%fd200, %fd199, %fd199, %fd198;
	ld.global.f64 	%fd201, [%rd112+5120];
	fma.rn.f64 	%fd202, %fd201, %fd201, %fd200;
	ld.global.f64 	%fd203, [%rd112+10240];
	fma.rn.f64 	%fd204, %fd203, %fd203, %fd202;
	ld.global.f64 	%fd205, [%rd112+15360];
	fma.rn.f64 	%fd206, %fd205, %fd205, %fd204;
	ld.global.f64 	%fd207, [%rd112+20480];
	fma.rn.f64 	%fd208, %fd207, %fd207, %fd206;
	ld.global.f64 	%fd209, [%rd112+25600];
	fma.rn.f64 	%fd210, %fd209, %fd209, %fd208;
	ld.global.f64 	%fd211, [%rd112+30720];
	fma.rn.f64 	%fd212, %fd211, %fd211, %fd210;
	ld.global.f64 	%fd213, [%rd112+35840];
	fma.rn.f64 	%fd369, %fd213, %fd213, %fd212;
	add.s32 	%r274, %r274, 10240;
	add.s32 	%r272, %r272, 16;
	add.s64 	%rd112, %rd112, 81920;
	setp.ne.s32 	%p27, %r272, 0;
	@%p27 bra 	$L__BB19_9;
$L__BB19_10:
	setp.eq.s32 	%p28, %r5, 0;
	@%p28 bra 	$L__BB19_19;
	and.b32  	%r12, %r4, 7;
	setp.lt.u32 	%p29, %r5, 8;
	@%p29 bra 	$L__BB19_13;
	mul.wide.u32 	%rd87, %r274, 8;
	add.s64 	%rd88, %rd2, %rd87;
	ld.global.f64 	%fd215, [%rd88];
	fma.rn.f64 	%fd216, %fd215, %fd215, %fd369;
	ld.global.f64 	%fd217, [%rd88+5120];
	fma.rn.f64 	%fd218, %fd217, %fd217, %fd216;
	ld.global.f64 	%fd219, [%rd88+10240];
	fma.rn.f64 	%fd220, %fd219, %fd219, %fd218;
	ld.global.f64 	%fd221, [%rd88+15360];
	fma.rn.f64 	%fd222, %fd221, %fd221, %fd220;
	ld.global.f64 	%fd223, [%rd88+20480];
	fma.rn.f64 	%fd224, %fd223, %fd223, %fd222;
	ld.global.f64 	%fd225, [%rd88+25600];
	fma.rn.f64 	%fd226, %fd225, %fd225, %fd224;
	ld.global.f64 	%fd227, [%rd88+30720];
	fma.rn.f64 	%fd228, %fd227, %fd227, %fd226;
	ld.global.f64 	%fd229, [%rd88+35840];
	fma.rn.f64 	%fd369, %fd229, %fd229, %fd228;
	add.s32 	%r274, %r274, 5120;
$L__BB19_13:
	setp.eq.s32 	%p30, %r12, 0;
	@%p30 bra 	$L__BB19_19;
	and.b32  	%r15, %r4, 3;
	setp.lt.u32 	%p31, %r12, 4;
	@%p31 bra 	$L__BB19_16;
	mul.wide.u32 	%rd89, %r274, 8;
	add.s64 	%rd90, %rd2, %rd89;
	ld.global.f64 	%fd231, [%rd90];
	fma.rn.f64 	%fd232, %fd231, %fd231, %fd369;
	ld.global.f64 	%fd233, [%rd90+5120];
	fma.rn.f64 	%fd234, %fd233, %fd233, %fd232;
	ld.global.f64 	%fd235, [%rd90+10240];
	fma.rn.f64 	%fd236, %fd235, %fd235, %fd234;
	ld.global.f64 	%fd237, [%rd90+15360];
	fma.rn.f64 	%fd369, %fd237, %fd237, %fd236;
	add.s32 	%r274, %r274, 2560;
$L__BB19_16:
	setp.eq.s32 	%p32, %r15, 0;
	@%p32 bra 	$L__BB19_19;
	mul.wide.u32 	%rd91, %r274, 8;
	add.s64 	%rd113, %rd2, %rd91;
	neg.s32 	%r277, %r15;
$L__BB19_18:
	.pragma "nounroll";
	ld.global.f64 	%fd238, [%rd113];
	fma.rn.f64 	%fd369, %fd238, %fd238, %fd369;
	add.s64 	%rd113, %rd113, 5120;
	add.s32 	%r277, %r277, 1;
	setp.ne.s32 	%p33, %r277, 0;
	@%p33 bra 	$L__BB19_18;
$L__BB19_19:
	setp.lt.u32 	%p34, %r51, 640;
	@%p34 bra 	$L__BB19_24;
	// begin inline asm
	mov.u32 %r214, %laneid;
	// end inline asm
	mov.b64 	%rd102, %fd369;
	mov.b64 	{%r216, %r221}, %rd102;
	mov.b32 	%r222, 1;
	mov.b32 	%r263, 31;
	mov.b32 	%r264, -1;
	// begin inline asm
	shfl.sync.down.b32 %r215, %r216, %r222, %r263, %r264;
	// end inline asm
	// begin inline asm
	shfl.sync.down.b32 %r220, %r221, %r222, %r263, %r264;
	// end inline asm
	mov.b64 	%rd103, {%r215, %r220};
	mov.b64 	%fd309, %rd103;
	setp.gt.s32 	%p62, %r214, 30;
	add.f64 	%fd310, %fd369, %fd309;
	selp.f64 	%fd311, %fd369, %fd310, %p62;
	mov.b64 	%rd104, %fd311;
	mov.b64 	{%r226, %r231}, %rd104;
	mov.b32 	%r232, 2;
	// begin inline asm
	shfl.sync.down.b32 %r225, %r226, %r232, %r263, %r264;
	// end inline asm
	// begin inline asm
	shfl.sync.down.b32 %r230, %r231, %r232, %r263, %r264;
	// end inline asm
	mov.b64 	%rd105, {%r225, %r230};
	mov.b64 	%fd312, %rd105;
	setp.gt.s32 	%p63, %r214, 29;
	add.f64 	%fd313, %fd311, %fd312;
	selp.f64 	%fd314, %fd311, %fd313, %p63;
	mov.b64 	%rd106, %fd314;
	mov.b64 	{%r236, %r241}, %rd106;
	mov.b32 	%r242, 4;
	// begin inline asm
	shfl.sync.down.b32 %r235, %r236, %r242, %r263, %r264;
	// end inline asm
	// begin inline asm
	shfl.sync.down.b32 %r240, %r241, %r242, %r263, %r264;
	// end inline asm
	mov.b64 	%rd107, {%r235, %r240};
	mov.b64 	%fd315, %rd107;
	setp.gt.s32 	%p64, %r214, 27;
	add.f64 	%fd316, %fd314, %fd315;
	selp.f64 	%fd317, %fd314, %fd316, %p64;
	mov.b64 	%rd108, %fd317;
	mov.b64 	{%r246, %r251}, %rd108;
	mov.b32 	%r252, 8;
	// begin inline asm
	shfl.sync.down.b32 %r245, %r246, %r252, %r263, %r264;
	// end inline asm
	// begin inline asm
	shfl.sync.down.b32 %r250, %r251, %r252, %r263, %r264;
	// end inline asm
	mov.b64 	%rd109, {%r245, %r250};
	mov.b64 	%fd318, %rd109;
	setp.gt.s32 	%p65, %r214, 23;
	add.f64 	%fd319, %fd317, %fd318;
	selp.f64 	%fd320, %fd317, %fd319, %p65;
	mov.b64 	%rd110, %fd320;
	mov.b64 	{%r256, %r261}, %rd110;
	mov.b32 	%r262, 16;
	// begin inline asm
	shfl.sync.down.b32 %r255, %r256, %r262, %r263, %r264;
	// end inline asm
	// begin inline asm
	shfl.sync.down.b32 %r260, %r261, %r262, %r263, %r264;
	// end inline asm
	mov.b64 	%rd111, {%r255, %r260};
	mov.b64 	%fd321, %rd111;
	setp.gt.s32 	%p66, %r214, 15;
	add.f64 	%fd16, %fd320, %fd321;
	selp.f64 	%fd381, %fd320, %fd16, %p66;
	setp.ne.s32 	%p67, %r214, 0;
	@%p67 bra 	$L__BB19_22;
	shr.u32 	%r265, %r1, 2;
	and.b32  	%r266, %r265, 248;
	mov.u32 	%r267, _ZZN3cub18CUB_300001_SM_10006detail6reduce28DeviceReduceSingleTileKernelINS2_10policy_hubIdjN4cuda3std3__44plusIdEEE10Policy1000EN6thrust24THRUST_300001_SM_1000_NS10device_ptrIdEEPdjS9_dd14square_functorEEvT0_T1_T2_T3_T4_T6_E12temp_storage;
	add.s32 	%r268, %r267, %r266;
	st.shared.f64 	[%r268+24], %fd16;
$L__BB19_22:
	bar.sync 	0;
	setp.ne.s32 	%p68, %r1, 0;
	@%p68 bra 	$L__BB19_50;
	ld.shared.f64 	%fd322, [_ZZN3cub18CUB_300001_SM_10006detail6reduce28DeviceReduceSingleTileKernelINS2_10policy_hubIdjN4cuda3std3__44plusIdEEE10Policy1000EN6thrust24THRUST_300001_SM_1000_NS10device_ptrIdEEPdjS9_dd14square_functorEEvT0_T1_T2_T3_T4_T6_E12temp_storage+32];
	add.f64 	%fd323, %fd381, %fd322;
	ld.shared.f64 	%fd324, [_ZZN3cub18CUB_300001_SM_10006detail6reduce28DeviceReduceSingleTileKernelINS2_10policy_hubIdjN4cuda3std3__44plusIdEEE10Policy1000EN6thrust24THRUST_300001_SM_1000_NS10device_ptrIdEEPdjS9_dd14square_functorEEvT0_T1_T2_T3_T4_T6_E12temp_storage+40];
	add.f64 	%fd325, %fd323, %fd324;
	ld.shared.f64 	%fd326, [_ZZN3cub18CUB_300001_SM_10006detail6reduce28DeviceReduceSingleTileKernelINS2_10policy_hubIdjN4cuda3std3__44plusIdEEE10Policy1000EN6thrust24THRUST_300001_SM_1000_NS10device_ptrIdEEPdjS9_dd14square_functorEEvT0_T1_T2_T3_T4_T6_E12temp_storage+48];
	add.f64 	%fd327, %fd325, %fd326;
	ld.shared.f64 	%fd328, [_ZZN3cub18CUB_300001_SM_10006detail6reduce28DeviceReduceSingleTileKernelINS2_10policy_hubIdjN4cuda3std3__44plusIdEEE10Policy1000EN6thrust24THRUST_300001_SM_1000_NS10device_ptrIdEEPdjS9_dd14square_functorEEvT0_T1_T2_T3_T4_T6_E12temp_storage+56];
	add.f64 	%fd329, %fd327, %fd328;
	ld.shared.f64 	%fd330, [_ZZN3cub18CUB_300001_SM_10006detail6reduce28DeviceReduceSingleTileKernelINS2_10policy_hubIdjN4cuda3std3__44plusIdEEE10Policy1000EN6thrust24THRUST_300001_SM_1000_NS10device_ptrIdEEPdjS9_dd14square_functorEEvT0_T1_T2_T3_T4_T6_E12temp_storage+64];
	add.f64 	%fd331, %fd329, %fd330;
	ld.shared.f64 	%fd332, [_ZZN3cub18CUB_300001_SM_10006detail6reduce28DeviceReduceSingleTileKernelINS2_10policy_hubIdjN4cuda3std3__44plusIdEEE10Policy1000EN6thrust24THRUST_300001_SM_1000_NS10device_ptrIdEEPdjS9_dd14square_functorEEvT0_T1_T2_T3_T4_T6_E12temp_storage+72];
	add.f64 	%fd333, %fd331, %fd332;
	ld.shared.f64 	%fd334, [_ZZN3cub18CUB_300001_SM_10006detail6reduce28DeviceReduceSingleTileKernelINS2_10policy_hubIdjN4cuda3std3__44plusIdEEE10Policy1000EN6thrust24THRUST_300001_SM_1000_NS10device_ptrIdEEPdjS9_dd14square_functorEEvT0_T1_T2_T3_T4_T6_E12temp_storage+80];
	add.f64 	%fd335, %fd333, %fd334;
	ld.shared.f64 	%fd336, [_ZZN3cub18CUB_300001_SM_10006detail6reduce28DeviceReduceSingleTileKernelINS2_10policy_hubIdjN4cuda3std3__44plusIdEEE10Policy1000EN6thrust24THRUST_300001_SM_1000_NS10device_ptrIdEEPdjS9_dd14square_functorEEvT0_T1_T2_T3_T4_T6_E12temp_storage+88];
	add.f64 	%fd337, %fd335, %fd336;
	ld.shared.f64 	%fd338, [_ZZN3cub18CUB_300001_SM_10006detail6reduce28DeviceReduceSingleTileKernelINS2_10policy_hubIdjN4cuda3std3__44plusIdEEE10Policy1000EN6thrust24THRUST_300001_SM_1000_NS10device_ptrIdEEPdjS9_dd14square_functorEEvT0_T1_T2_T3_T4_T6_E12temp_storage+96];
	add.f64 	%fd339, %fd337, %fd338;
	ld.shared.f64 	%fd340, [_ZZN3cub18CUB_300001_SM_10006detail6reduce28DeviceReduceSingleTileKernelINS2_10policy_hubIdjN4cuda3std3__44plusIdEEE10Policy1000EN6thrust24THRUST_300001_SM_1000_NS10device_ptrIdEEPdjS9_dd14square_functorEEvT0_T1_T2_T3_T4_T6_E12temp_storage+104];
	add.f64 	%fd341, %fd339, %fd340;
	ld.shared.f64 	%fd342, [_ZZN3cub18CUB_300001_SM_10006detail6reduce28DeviceReduceSingleTileKernelINS2_10policy_hubIdjN4cuda3std3__44plusIdEEE10Policy1000EN6thrust24THRUST_300001_SM_1000_NS10device_ptrIdEEPdjS9_dd14square_functorEEvT0_T1_T2_T3_T4_T6_E12temp_storage+112];
	add.f64 	%fd343, %fd341, %fd342;
	ld.shared.f64 	%fd344, [_ZZN3cub18CUB_300001_SM_10006detail6reduce28DeviceReduceSingleTileKernelINS2_10policy_hubIdjN4cuda3std3__44plusIdEEE10Policy1000EN6thrust24THRUST_300001_SM_1000_NS10device_ptrIdEEPdjS9_dd14square_functorEEvT0_T1_T2_T3_T4_T6_E12temp_storage+120];
	add.f64 	%fd345, %fd343, %fd344;
	ld.shared.f64 	%fd346, [_ZZN3cub18CUB_300001_SM_10006detail6reduce28DeviceReduceSingleTileKernelINS2_10policy_hubIdjN4cuda3std3__44plusIdEEE10Policy1000EN6thrust24THRUST_300001_SM_1000_NS10device_ptrIdEEPdjS9_dd14square_functorEEvT0_T1_T2_T3_T4_T6_E12temp_storage+128];
	add.f64 	%fd347, %fd345, %fd346;
	ld.shared.f64 	%fd348, [_ZZN3cub18CUB_300001_SM_10006detail6reduce28DeviceReduceSingleTileKernelINS2_10policy_hubIdjN4cuda3std3__44plusIdEEE10Policy1000EN6thrust24THRUST_300001_SM_1000_NS10device_ptrIdEEPdjS9_dd14square_functorEEvT0_T1_T2_T3_T4_T6_E12temp_storage+136];
	add.f64 	%fd349, %fd347, %fd348;
	ld.shared.f64 	%fd350, [_ZZN3cub18CUB_300001_SM_10006detail6reduce28DeviceReduceSingleTileKernelINS2_10policy_hubIdjN4cuda3std3__44plusIdEEE10Policy1000EN6thrust24THRUST_300001_SM_1000_NS10device_ptrIdEEPdjS9_dd14square_functorEEvT0_T1_T2_T3_T4_T6_E12temp_storage+144];
	add.f64 	%fd351, %fd349, %fd350;
	ld.shared.f64 	%fd352, [_ZZN3cub18CUB_300001_SM_10006detail6reduce28DeviceReduceSingleTileKernelINS2_10policy_hubIdjN4cuda3std3__44plusIdEEE10Policy1000EN6thrust24THRUST_300001_SM_1000_NS10device_ptrIdEEPdjS9_dd14square_functorEEvT0_T1_T2_T3_T4_T6_E12temp_storage+152];
	add.f64 	%fd353, %fd351, %fd352;
	ld.shared.f64 	%fd354, [_ZZN3cub18CUB_300001_SM_10006detail6reduce28DeviceReduceSingleTileKernelINS2_10policy_hubIdjN4cuda3std3__44plusIdEEE10Policy1000EN6thrust24THRUST_300001_SM_1000_NS10device_ptrIdEEPdjS9_dd14square_functorEEvT0_T1_T2_T3_T4_T6_E12temp_storage+160];
	add.f64 	%fd355, %fd353, %fd354;
	ld.shared.f64 	%fd356, [_ZZN3cub18CUB_300001_SM_10006detail6reduce28DeviceReduceSingleTileKernelINS2_10policy_hubIdjN4cuda3std3__44plusIdEEE10Policy1000EN6thrust24THRUST_300001_SM_1000_NS10device_ptrIdEEPdjS9_dd14square_functorEEvT0_T1_T2_T3_T4_T6_E12temp_storage+168];
	add.f64 	%fd357, %fd355, %fd356;
	ld.shared.f64 	%fd358, [_ZZN3cub18CUB_300001_SM_10006detail6reduce28DeviceReduceSingleTileKernelINS2_10policy_hubIdjN4cuda3std3__44plusIdEEE10Policy1000EN6thrust24THRUST_300001_SM_1000_NS10device_ptrIdEEPdjS9_dd14square_functorEEvT0_T1_T2_T3_T4_T6_E12temp_storage+176];
	add.f64 	%fd381, %fd357, %fd358;
	bra.uni 	$L__BB19_50;
$L__BB19_24:
	// begin inline asm
	mov.u32 %r151, %laneid;
	// end inline asm
	and.b32  	%r202, %r1, 992;
	add.s32 	%r203, %r202, 32;
	setp.gt.u32 	%p35, %r203, %r51;
	not.b32 	%r204, %r202;
	add.s32 	%r205, %r51, %r204;
	selp.b32 	%r200, %r205, 31, %p35;
	mov.b64 	%rd92, %fd369;
	mov.b64 	{%r153, %r158}, %rd92;
	mov.b32 	%r159, 1;
	mov.b32 	%r201, -1;
	// begin inline asm
	shfl.sync.down.b32 %r152, %r153, %r159, %r200, %r201;
	// end inline asm
	// begin inline asm
	shfl.sync.down.b32 %r157, %r158, %r159, %r200, %r201;
	// end inline asm
	mov.b64 	%rd93, {%r152, %r157};
	mov.b64 	%fd239, %rd93;
	setp.lt.s32 	%p36, %r151, %r200;
	add.f64 	%fd240, %fd369, %fd239;
	selp.f64 	%fd241, %fd240, %fd369, %p36;
	mov.b64 	%rd94, %fd241;
	mov.b64 	{%r163, %r168}, %rd94;
	mov.b32 	%r169, 2;
	// begin inline asm
	shfl.sync.down.b32 %r162, %r163, %r169, %r200, %r201;
	// end inline asm
	// begin inline asm
	shfl.sync.down.b32 %r167, %r168, %r169, %r200, %r201;
	// end inline asm
	mov.b64 	%rd95, {%r162, %r167};
	mov.b64 	%fd242, %rd95;
	add.s32 	%r206, %r151, 2;
	setp.gt.s32 	%p37, %r206, %r200;
	add.f64 	%fd243, %fd241, %fd242;
	selp.f64 	%fd244, %fd241, %fd243, %p37;
	mov.b64 	%rd96, %fd244;
	mov.b64 	{%r173, %r178}, %rd96;
	mov.b32 	%r179, 4;
	// begin inline asm
	shfl.sync.down.b32 %r172, %r173, %r179, %r200, %r201;
	// end inline asm
	// begin inline asm
	shfl.sync.down.b32 %r177, %r178, %r179, %r200, %r201;
	// end inline asm
	mov.b64 	%rd97, {%r172, %r177};
	mov.b64 	%fd245, %rd97;
	add.s32 	%r207, %r151, 4;
	setp.gt.s32 	%p38, %r207, %r200;
	add.f64 	%fd246, %fd244, %fd245;
	selp.f64 	%fd247, %fd244, %fd246, %p38;
	mov.b64 	%rd98, %fd247;
	mov.b64 	{%r183, %r188}, %rd98;
	mov.b32 	%r189, 8;
	// begin inline asm
	shfl.sync.down.b32 %r182, %r183, %r189, %r200, %r201;
	// end inline asm
	// begin inline asm
	shfl.sync.down.b32 %r187, %r188, %r189, %r200, %r201;
	// end inline asm
	mov.b64 	%rd99, {%r182, %r187};
	mov.b64 	%fd248, %rd99;
	add.s32 	%r208, %r151, 8;
	setp.gt.s32 	%p39, %r208, %r200;
	add.f64 	%fd249, %fd247, %fd248;
	selp.f64 	%fd250, %fd247, %fd249, %p39;
	mov.b64 	%rd100, %fd250;
	mov.b64 	{%r193, %r198}, %rd100;
	mov.b32 	%r199, 16;
	// begin inline asm
	shfl.sync.down.b32 %r192, %r193, %r199, %r200, %r201;
	// end inline asm
	// begin inline asm
	shfl.sync.down.b32 %r197, %r198, %r199, %r200, %r201;
	// end inline asm
	mov.b64 	%rd101, {%r192, %r197};
	mov.b64 	%fd251, %rd101;
	add.s32 	%r209, %r151, 16;
	setp.gt.s32 	%p40, %r209, %r200;
	add.f64 	%fd252, %fd250, %fd251;
	selp.f64 	%fd381, %fd250, %fd252, %p40;
	setp.ne.s32 	%p41, %r151, 0;
	@%p41 bra 	$L__BB19_26;
	shr.u32 	%r210, %r1, 2;
	and.b32  	%r211, %r210, 248;
	mov.u32 	%r212, _ZZN3cub18CUB_300001_SM_10006detail6reduce28DeviceReduceSingleTileKernelINS2_10policy_hubIdjN4cuda3std3__44plusIdEEE10Policy1000EN6thrust24THRUST_300001_SM_1000_NS10device_ptrIdEEPdjS9_dd14square_functorEEvT0_T1_T2_T3_T4_T6_E12temp_storage;
	add.s32 	%r213, %r212, %r211;
	st.shared.f64 	[%r213+24], %fd381;
$L__BB19_26:
	bar.sync 	0;
	setp.ne.s32 	%p42, %r1, 0;
	@%p42 bra 	$L__BB19_50;
	setp.gt.u32 	%p43, %r51, 32;
	ld.shared.f64 	%fd253, [_ZZN3cub18CUB_300001_SM_10006detail6reduce28DeviceReduceSingleTileKernelINS2_10policy_hubIdjN4cuda3std3__44plusIdEEE10Policy1000EN6thrust24THRUST_300001_SM_1000_NS10device_ptrIdEEPdjS9_dd14square_functorEEvT0_T1_T2_T3_T4_T6_E12temp_storage+32];
	add.f64 	%fd254, %fd381, %fd253;
	selp.f64 	%fd255, %fd254, %fd381, %p43;
	setp.gt.u32 	%p44, %r51, 64;
	ld.shared.f64 	%fd256, [_ZZN3cub18CUB_300001_SM_10006detail6reduce28DeviceReduceSingleTileKernelINS2_10policy_hubIdjN4cuda3std3__44plusIdEEE10Policy1000EN6thrust24THRUST_300001_SM_1000_NS10device_ptrIdEEPdjS9_dd14square_functorEEvT0_T1_T2_T3_T4_T6_E12temp_storage+40];
	add.f64 	%fd257, %fd256, %fd255;
	selp.f64 	%fd258, %fd257, %fd255, %p44;
	setp.gt.u32 	%p45, %r51, 96;
	ld.shared.f64 	%fd259, [_ZZN3cub18CUB_300001_SM_10006detail6reduce28DeviceReduceSingleTileKernelINS2_10policy_hubIdjN4cuda3std3__44plusIdEEE10Policy1000EN6thrust24THRUST_300001_SM_1000_NS10device_ptrIdEEPdjS9_dd14square_functorEEvT0_T1_T2_T3_T4_T6_E12temp_storage+48];
	add.f64 	%fd260, %fd259, %fd258;
	selp.f64 	%fd261, %fd260, %fd258, %p45;
	setp.gt.u32 	%p46, %r51, 128;
	ld.shared.f64 	%fd262, [_ZZN3cub18CUB_300001_SM_10006detail6reduce28DeviceReduceSingleTileKernelINS2_10policy_hubIdjN4cuda3std3__44plusIdEEE10Policy1000EN6thrust24THRUST_300001_SM_1000_NS10device_ptrIdEEPdjS9_dd14square_functorEEvT0_T1_T2_T3_T4_T6_E12temp_storage+56];
	add.f64 	%fd263, %fd262, %fd261;
	selp.f64 	%fd264, %fd263, %fd261, %p46;
	setp.gt.u32 	%p47, %r51, 160;
	ld.shared.f64 	%fd265, [_ZZN3cub18CUB_300001_SM_10006detail6reduce28DeviceReduceSingleTileKernelINS2_10policy_hubIdjN4cuda3std3__44plusIdEEE10Policy1000EN6thrust24THRUST_300001_SM_1000_NS10device_ptrIdEEPdjS9_dd14square_functorEEvT0_T1_T2_T3_T4_T6_E12temp_storage+64];
	add.f64 	%fd266, %fd265, %fd264;
	selp.f64 	%fd267, %fd266, %fd264, %p47;
	setp.gt.u32 	%p48, %r51, 192;
	ld.shared.f64 	%fd268, [_ZZN3cub18CUB_300001_SM_10006detail6reduce28DeviceReduceSingleTileKernelINS2_10policy_hubIdjN4cuda3std3__44plusIdEEE10Policy1000EN6thrust24THRUST_300001_SM_1000_NS10device_ptrIdEEPdjS9_dd14square_functorEEvT0_T1_T2_T3_T4_T6_E12temp_storage+72];
	add.f64 	%fd269, %fd268, %fd267;
	selp.f64 	%fd270, %fd269, %fd267, %p48;
	setp.gt.u32 	%p49, %r51, 224;
	ld.shared.f64 	%fd271, [_ZZN3cub18CUB_300001_SM_10006detail6reduce28DeviceReduceSingleTileKernelINS2_10policy_hubIdjN4cuda3std3__44plusIdEEE10Policy1000EN6thrust24THRUST_300001_SM_1000_NS10device_ptrIdEEPdjS9_dd14square_functorEEvT0_T1_T2_T3_T4_T6_E12temp_storage+80];
	add.f64 	%fd272, %fd271, %fd270;
	selp.f64 	%fd273, %fd272, %fd270, %p49;
	setp.gt.u32 	%p50, %r51, 256;
	ld.shared.f64 	%fd274, [_ZZN3cub18CUB_300001_SM_10006detail6reduce28DeviceReduceSingleTileKernelINS2_10policy_hubIdjN4cuda3std3__44plusIdEEE10Policy1000EN6thrust24THRUST_300001_SM_1000_NS10device_ptrIdEEPdjS9_dd14square_functorEEvT0_T1_T2_T3_T4_T6_E12temp_storage+88];
	add.f64 	%fd275, %fd274, %fd273;
	selp.f64 	%fd276, %fd275, %fd273, %p50;
	setp.gt.u32 	%p51, %r51, 288;
	ld.shared.f64 	%fd277, [_ZZN3cub18CUB_300001_SM_10006detail6reduce28DeviceReduceSingleTileKernelINS2_10policy_hubIdjN4cuda3std3__44plusIdEEE10Policy1000EN6thrust24THRUST_300001_SM_1000_NS10device_ptrIdEEPdjS9_dd14square_functorEEvT0_T1_T2_T3_T4_T6_E12temp_storage+96];
	add.f64 	%fd278, %fd277, %fd276;
	selp.f64 	%fd279, %fd278, %fd276, %p51;
	setp.gt.u32 	%p52, %r51, 320;
	ld.shared.f64 	%fd280, [_ZZN3cub18CUB_300001_SM_10006detail6reduce28DeviceReduceSingleTileKernelINS2_10policy_hubIdjN4cuda3std3__44plusIdEEE10Policy1000EN6thrust24THRUST_300001_SM_1000_NS10device_ptrIdEEPdjS9_dd14square_functorEEvT0_T1_T2_T3_T4_T6_E12temp_storage+104];
	add.f64 	%fd281, %fd280, %fd279;
	selp.f64 	%fd282, %fd281, %fd279, %p52;
	setp.gt.u32 	%p53, %r51, 352;
	ld.shared.f64 	%fd283, [_ZZN3cub18CUB_300001_SM_10006detail6reduce28DeviceReduceSingleTileKernelINS2_10policy_hubIdjN4cuda3std3__44plusIdEEE10Policy1000EN6thrust24THRUST_300001_SM_1000_NS10device_ptrIdEEPdjS9_dd14square_functorEEvT0_T1_T2_T3_T4_T6_E12temp_storage+112];
	add.f64 	%fd284, %fd283, %fd282;
	selp.f64 	%fd285, %fd284, %fd282, %p53;
	setp.gt.u32 	%p54, %r51, 384;
	ld.shared.f64 	%fd286, [_ZZN3cub18CUB_300001_SM_10006detail6reduce28DeviceReduceSingleTileKernelINS2_10policy_hubIdjN4cuda3std3__44plusIdEEE10Policy1000EN6thrust24THRUST_300001_SM_1000_NS10device_ptrIdEEPdjS9_dd14square_functorEEvT0_T1_T2_T3_T4_T6_E12temp_storage+120];
	add.f64 	%fd287, %fd286, %fd285;
	selp.f64 	%fd288, %fd287, %fd285, %p54;
	setp.gt.u32 	%p55, %r51, 416;
	ld.shared.f64 	%fd289, [_ZZN3cub18CUB_300001_SM_10006detail6reduce28DeviceReduceSingleTileKernelINS2_10policy_hubIdjN4cuda3std3__44plusIdEEE10Policy1000EN6thrust24THRUST_300001_SM_1000_NS10device_ptrIdEEPdjS9_dd14square_functorEEvT0_T1_T2_T3_T4_T6_E12temp_storage+128];
	add.f64 	%fd290, %fd289, %fd288;
	selp.f64 	%fd291, %fd290, %fd288, %p55;
	setp.gt.u32 	%p56, %r51, 448;
	ld.shared.f64 	%fd292, [_ZZN3cub18CUB_300001_SM_10006detail6reduce28DeviceReduceSingleTileKernelINS2_10policy_hubIdjN4cuda3std3__44plusIdEEE10Policy1000EN6thrust24THRUST_300001_SM_1000_NS10device_ptrIdEEPdjS9_dd14square_functorEEvT0_T1_T2_T3_T4_T6_E12temp_storage+136];
	add.f64 	%fd293, %fd292, %fd291;
	selp.f64 	%fd294, %fd293, %fd291, %p56;
	setp.gt.u32 	%p57, %r51, 480;
	ld.shared.f64 	%fd295, [_ZZN3cub18CUB_300001_SM_10006detail6reduce28DeviceReduceSingleTileKernelINS2_10policy_hubIdjN4cuda3std3__44plusIdEEE10Policy1000EN6thrust24THRUST_300001_SM_1000_NS10device_ptrIdEEPdjS9_dd14square_functorEEvT0_T1_T2_T3_T4_T6_E12temp_storage+144];
	add.f64 	%fd296, %fd295, %fd294;
	selp.f64 	%fd297, %fd296, %fd294, %p57;
	setp.gt.u32 	%p58, %r51, 512;
	ld.shared.f64 	%fd298, [_ZZN3cub18CUB_300001_SM_10006detail6reduce28DeviceReduceSingleTileKernelINS2_10policy_hubIdjN4cuda3std3__44plusIdEEE10Policy1000EN6thrust24THRUST_300001_SM_1000_NS10device_ptrIdEEPdjS9_dd14square_functorEEvT0_T1_T2_T3_T4_T6_E12temp_storage+152];
	add.f64 	%fd299, %fd298, %fd297;
	selp.f64 	%fd300, %fd299, %fd297, %p58;
	setp.gt.u32 	%p59, %r51, 544;
	ld.shared.f64 	%fd301, [_ZZN3cub18CUB_300001_SM_10006detail6reduce28DeviceReduceSingleTileKernelINS2_10policy_hubIdjN4cuda3std3__44plusIdEEE10Policy1000EN6thrust24THRUST_300001_SM_1000_NS10device_ptrIdEEPdjS9_dd14square_functorEEvT0_T1_T2_T3_T4_T6_E12temp_storage+160];
	add.f64 	%fd302, %fd301, %fd300;
	selp.f64 	%fd303, %fd302, %fd300, %p59;
	setp.gt.u32 	%p60, %r51, 576;
	ld.shared.f64 	%fd304, [_ZZN3cub18CUB_300001_SM_10006detail6reduce28DeviceReduceSingleTileKernelINS2_10policy_hubIdjN4cuda3std3__44plusIdEEE10Policy1000EN6thrust24THRUST_300001_SM_1000_NS10device_ptrIdEEPdjS9_dd14square_functorEEvT0_T1_T2_T3_T4_T6_E12temp_storage+168];
	add.f64 	%fd305, %fd304, %fd303;
	selp.f64 	%fd306, %fd305, %fd303, %p60;
	setp.gt.u32 	%p61, %r51, 608;
	ld.shared.f64 	%fd307, [_ZZN3cub18CUB_300001_SM_10006detail6reduce28DeviceReduceSingleTileKernelINS2_10policy_hubIdjN4cuda3std3__44plusIdEEE10Policy1000EN6thrust24THRUST_300001_SM_1000_NS10device_ptrIdEEPdjS9_dd14square_functorEEvT0_T1_T2_T3_T4_T6_E12temp_storage+176];
	add.f64 	%fd308, %fd307, %fd306;
	selp.f64 	%fd381, %fd308, %fd306, %p61;
	bra.uni 	$L__BB19_50;
$L__BB19_28:
	mov.u32 	%r21, %tid.x;
	mul.wide.u32 	%rd11, %r21, 8;
	add.s64 	%rd12, %rd2, %rd11;
	ld.global.f64 	%fd43, [%rd12];
	ld.global.f64 	%fd44, [%rd12+5120];
	mul.f64 	%fd45, %fd44, %fd44;
	ld.global.f64 	%fd46, [%rd12+10240];
	ld.global.f64 	%fd47, [%rd12+15360];
	ld.global.f64 	%fd48, [%rd12+20480];
	ld.global.f64 	%fd49, [%rd12+25600];
	ld.global.f64 	%fd50, [%rd12+30720];
	ld.global.f64 	%fd51, [%rd12+35840];
	fma.rn.f64 	%fd52, %fd43, %fd43, %fd45;
	fma.rn.f64 	%fd53, %fd46, %fd46, %fd52;
	fma.rn.f64 	%fd54, %fd47, %fd47, %fd53;
	fma.rn.f64 	%fd55, %fd48, %fd48, %fd54;
	fma.rn.f64 	%fd56, %fd49, %fd49, %fd55;
	fma.rn.f64 	%fd57, %fd50, %fd50, %fd56;
	fma.rn.f64 	%fd380, %fd51, %fd51, %fd57;
	add.s32 	%r22, %r51, -5120;
	setp.lt.u32 	%p3, %r22, 5120;
	mov.b32 	%r279, 5120;
	@%p3 bra 	$L__BB19_32;
	mov.b32 	%r279, 5120;
$L__BB19_30:
	add.s32 	%r54, %r21, %r279;
	mul.wide.u32 	%rd13, %r54, 8;
	add.s64 	%rd14, %rd2, %rd13;
	ld.global.f64 	%fd58, [%rd14];
	ld.global.f64 	%fd59, [%rd14+5120];
	ld.global.f64 	%fd60, [%rd14+10240];
	ld.global.f64 	%fd61, [%rd14+15360];
	ld.global.f64 	%fd62, [%rd14+20480];
	ld.global.f64 	%fd63, [%rd14+25600];
	ld.global.f64 	%fd64, [%rd14+30720];
	ld.global.f64 	%fd65, [%rd14+35840];
	fma.rn.f64 	%fd66, %fd58, %fd58, %fd380;
	fma.rn.f64 	%fd67, %fd59, %fd59, %fd66;
	fma.rn.f64 	%fd68, %fd60, %fd60, %fd67;
	fma.rn.f64 	%fd69, %fd61, %fd61, %fd68;
	fma.rn.f64 	%fd70, %fd62, %fd62, %fd69;
	fma.rn.f64 	%fd71, %fd63, %fd63, %fd70;
	fma.rn.f64 	%fd72, %fd64, %fd64, %fd71;
	fma.rn.f64 	%fd380, %fd65, %fd65, %fd72;
	sub.s32 	%r55, %r51, %r279;
	setp.lt.u32 	%p4, %r55, 5120;
	@%p4 bra 	$L__BB19_46;
	add.s32 	%r279, %r279, 5120;
	setp.le.u32 	%p5, %r279, %r22;
	@%p5 bra 	$L__BB19_30;
$L__BB19_32:
	setp.le.u32 	%p6, %r51, %r279;
	sub.s32 	%r56, %r51, %r279;
	setp.ge.s32 	%p7, %r21, %r56;
	or.pred  	%p8, %p6, %p7;
	@%p8 bra 	$L__BB19_46;
	not.b32 	%r58, %r21;
	add.s32 	%r59, %r51, %r58;
	sub.s32 	%r60, %r59, %r279;
	mul.hi.u32 	%r61, %r60, -858993459;
	shr.u32 	%r62, %r61, 9;
	add.s32 	%r26, %r62, 1;
	and.b32  	%r27, %r26, 15;
	setp.lt.u32 	%p9, %r60, 9600;
	mov.u32 	%r284, %r21;
	@%p9 bra 	$L__BB19_37;
	or.b32  	%r282, %r21, 5120;
	add.s32 	%r281, %r21, %r279;
	and.b32  	%r63, %r26, 16777200;
	neg.s32 	%r280, %r63;
$L__BB19_35:
	.pragma "nounroll";
	mul.wide.u32 	%rd15, %r281, 8;
	add.s64 	%rd16, %rd2, %rd15;
	ld.global.f64 	%fd74, [%rd16];
	fma.rn.f64 	%fd75, %fd74, %fd74, %fd380;
	add.s32 	%r64, %r281, 640;
	mul.wide.u32 	%rd17, %r64, 8;
	add.s64 	%rd18, %rd2, %rd17;
	ld.global.f64 	%fd76, [%rd18];
	fma.rn.f64 	%fd77, %fd76, %fd76, %fd75;
	add.s32 	%r65, %r281, 1280;
	mul.wide.u32 	%rd19, %r65, 8;
	add.s64 	%rd20, %rd2, %rd19;
	ld.global.f64 	%fd78, [%rd20];
	fma.rn.f64 	%fd79, %fd78, %fd78, %fd77;
	add.s32 	%r66, %r281, 1920;
	mul.wide.u32 	%rd21, %r66, 8;
	add.s64 	%rd22, %rd2, %rd21;
	ld.global.f64 	%fd80, [%rd22];
	fma.rn.f64 	%fd81, %fd80, %fd80, %fd79;
	add.s32 	%r67, %r281, 2560;
	mul.wide.u32 	%rd23, %r67, 8;
	add.s64 	%rd24, %rd2, %rd23;
	ld.global.f64 	%fd82, [%rd24];
	fma.rn.f64 	%fd83, %fd82, %fd82, %fd81;
	add.s32 	%r68, %r281, 3200;
	mul.wide.u32 	%rd25, %r68, 8;
	add.s64 	%rd26, %rd2, %rd25;
	ld.global.f64 	%fd84, [%rd26];
	fma.rn.f64 	%fd85, %fd84, %fd84, %fd83;
	add.s32 	%r69, %r281, 3840;
	mul.wide.u32 	%rd27, %r69, 8;
	add.s64 	%rd28, %rd2, %rd27;
	ld.global.f64 	%fd86, [%rd28];
	fma.rn.f64 	%fd87, %fd86, %fd86, %fd85;
	add.s32 	%r70, %r281, 4480;
	mul.wide.u32 	%rd29, %r70, 8;
	add.s64 	%rd30, %rd2, %rd29;
	ld.global.f64 	%fd88, [%rd30];
	fma.rn.f64 	%fd89, %fd88, %fd88, %fd87;
	add.s32 	%r71, %r281, 5120;
	mul.wide.u32 	%rd31, %r71, 8;
	add.s64 	%rd32, %rd2, %rd31;
	ld.global.f64 	%fd90, [%rd32];
	fma.rn.f64 	%fd91, %fd90, %fd90, %fd89;
	add.s32 	%r72, %r281, 5760;
	mul.wide.u32 	%rd33, %r72, 8;
	add.s64 	%rd34, %rd2, %rd33;
	ld.global.f64 	%fd92, [%rd34];
	fma.rn.f64 	%fd93, %fd92, %fd92, %fd91;
	add.s32 	%r73, %r281, 6400;
	mul.wide.u32 	%rd35, %r73, 8;
	add.s64 	%rd36, %rd2, %rd35;
	ld.global.f64 	%fd94, [%rd36];
	fma.rn.f64 	%fd95, %fd94, %fd94, %fd93;
	add.s32 	%r74, %r281, 7040;
	mul.wide.u32 	%rd37, %r74, 8;
	add.s64 	%rd38, %rd2, %rd37;
	ld.global.f64 	%fd96, [%rd38];
	fma.rn.f64 	%fd97, %fd96, %fd96, %fd95;
	add.s32 	%r75, %r281, 7680;
	mul.wide.u32 	%rd39, %r75, 8;
	add.s64 	%rd40, %rd2, %rd39;
	ld.global.f64 	%fd98, [%rd40];
	fma.rn.f64 	%fd99, %fd98, %fd98, %fd97;
	add.s32 	%r76, %r281, 8320;
	mul.wide.u32 	%rd41, %r76, 8;
	add.s64 	%rd42, %rd2, %rd41;
	ld.global.f64 	%fd100, [%rd42];
	fma.rn.f64 	%fd101, %fd100, %fd100, %fd99;
	add.s32 	%r77, %r281, 8960;
	mul.wide.u32 	%rd43, %r77, 8;
	add.s64 	%rd44, %rd2, %rd43;
	ld.global.f64 	%fd102, [%rd44];
	fma.rn.f64 	%fd103, %fd102, %fd102, %fd101;
	add.s32 	%r78, %r281, 9600;
	mul.wide.u32 	%rd45, %r78, 8;
	add.s64 	%rd46, %rd2, %rd45;
	ld.global.f64 	%fd104, [%rd46];
	fma.rn.f64 	%fd380, %fd104, %fd104, %fd103;
	add.s32 	%r282, %r282, 10240;
	add.s32 	%r281, %r281, 10240;
	add.s32 	%r280, %r280, 16;
	setp.ne.s32 	%p10, %r280, 0;
	@%p10 bra 	$L__BB19_35;
	add.s32 	%r284, %r282, -5120;
$L__BB19_37:
	setp.eq.s32 	%p11, %r27, 0;
	@%p11 bra 	$L__BB19_46;
	and.b32  	%r39, %r26, 7;
	setp.lt.u32 	%p12, %r27, 8;
	@%p12 bra 	$L__BB19_40;
	add.s32 	%r79, %r284, %r279;
	mul.wide.u32 	%rd47, %r79, 8;
	add.s64 	%rd48, %rd2, %rd47;
	ld.global.f64 	%fd106, [%rd48];
	fma.rn.f64 	%fd107, %fd106, %fd106, %fd380;
	add.s32 	%r80, %r79, 640;
	mul.wide.u32 	%rd49, %r80, 8;
	add.s64 	%rd50, %rd2, %rd49;
	ld.global.f64 	%fd108, [%rd50];
	fma.rn.f64 	%fd109, %fd108, %fd108, %fd107;
	add.s32 	%r81, %r79, 1280;
	mul.wide.u32 	%rd51, %r81, 8;
	add.s64 	%rd52, %rd2, %rd51;
	ld.global.f64 	%fd110, [%rd52];
	fma.rn.f64 	%fd111, %fd110, %fd110, %fd109;
	add.s32 	%r82, %r79, 1920;
	mul.wide.u32 	%rd53, %r82, 8;
	add.s64 	%rd54, %rd2, %rd53;
	ld.global.f64 	%fd112, [%rd54];
	fma.rn.f64 	%fd113, %fd112, %fd112, %fd111;
	add.s32 	%r83, %r79, 2560;
	mul.wide.u32 	%rd55, %r83, 8;
	add.s64 	%rd56, %rd2, %rd55;
	ld.global.f64 	%fd114, [%rd56];
	fma.rn.f64 	%fd115, %fd114, %fd114, %fd113;
	add.s32 	%r84, %r79, 3200;
	mul.wide.u32 	%rd57, %r84, 8;
	add.s64 	%rd58, %rd2, %rd57;
	ld.global.f64 	%fd116, [%rd58];
	fma.rn.f64 	%fd117, %fd116, %fd116, %fd115;
	add.s32 	%r85, %r79, 3840;
	mul.wide.u32 	%rd59, %r85, 8;
	add.s64 	%rd60, %rd2, %rd59;
	ld.global.f64 	%fd118, [%rd60];
	fma.rn.f64 	%fd119, %fd118, %fd118, %fd117;
	add.s32 	%r86, %r79, 4480;
	mul.wide.u32 	%rd61, %r86, 8;
	add.s64 	%rd62, %rd2, %rd61;
	ld.global.f64 	%fd120, [%rd62];
	fma.rn.f64 	%fd380, %fd120, %fd120, %fd119;
	add.s32 	%r284, %r284, 5120;
$L__BB19_40:
	setp.eq.s32 	%p13, %r39, 0;
	@%p13 bra 	$L__BB19_46;
	and.b32  	%r42, %r26, 3;
	setp.lt.u32 	%p14, %r39, 4;
	@%p14 bra 	$L__BB19_43;
	add.s32 	%r87, %r284, %r279;
	mul.wide.u32 	%rd63, %r87, 8;
	add.s64 	%rd64, %rd2, %rd63;
	ld.global.f64 	%fd122, [%rd64];
	fma.rn.f64 	%fd123, %fd122, %fd122, %fd380;
	add.s32 	%r88, %r87, 640;
	mul.wide.u32 	%rd65, %r88, 8;
	add.s64 	%rd66, %rd2, %rd65;
	ld.global.f64 	%fd124, [%rd66];
	fma.rn.f64 	%fd125, %fd124, %fd124, %fd123;
	add.s32 	%r89, %r87, 1280;
	mul.wide.u32 	%rd67, %r89, 8;
	add.s64 	%rd68, %rd2, %rd67;
	ld.global.f64 	%fd126, [%rd68];
	fma.rn.f64 	%fd127, %fd126, %fd126, %fd125;
	add.s32 	%r90, %r87, 1920;
	mul.wide.u32 	%rd69, %r90, 8;
	add.s64 	%rd70, %rd2, %rd69;
	ld.global.f64 	%fd128, [%rd70];
	fma.rn.f64 	%fd380, %fd128, %fd128, %fd127;
	add.s32 	%r284, %r284, 2560;
$L__BB19_43:
	setp.eq.s32 	%p15, %r42, 0;
	@%p15 bra 	$L__BB19_46;
	add.s32 	%r287, %r284, %r279;
	neg.s32 	%r286, %r42;
$L__BB19_45:
	.pragma "nounroll";
	mul.wide.u32 	%rd71, %r287, 8;
	add.s64 	%rd72, %rd2, %rd71;
	ld.global.f64 	%fd129, [%rd72];
	fma.rn.f64 	%fd380, %fd129, %fd129, %fd380;
	add.s32 	%r287, %r287, 640;
	add.s32 	%r286, %r286, 1;
	setp.ne.s32 	%p16, %r286, 0;
	@%p16 bra 	$L__BB19_45;
$L__BB19_46:
	// begin inline asm
	mov.u32 %r91, %laneid;
	// end inline asm
	mov.b64 	%rd73, %fd380;
	mov.b64 	{%r93, %r98}, %rd73;
	mov.b32 	%r99, 1;
	mov.b32 	%r140, 31;
	mov.b32 	%r141, -1;
	// begin inline asm
	shfl.sync.down.b32 %r92, %r93, %r99, %r140, %r141;
	// end inline asm
	// begin inline asm
	shfl.sync.down.b32 %r97, %r98, %r99, %r140, %r141;
	// end inline asm
	mov.b64 	%rd74, {%r92, %r97};
	mov.b64 	%fd130, %rd74;
	setp.gt.s32 	%p17, %r91, 30;
	add.f64 	%fd131, %fd380, %fd130;
	selp.f64 	%fd132, %fd380, %fd131, %p17;
	mov.b64 	%rd75, %fd132;
	mov.b64 	{%r103, %r108}, %rd75;
	mov.b32 	%r109, 2;
	// begin inline asm
	shfl.sync.down.b32 %r102, %r103, %r109, %r140, %r141;
	// end inline asm
	// begin inline asm
	shfl.sync.down.b32 %r107, %r108, %r109, %r140, %r141;
	// end inline asm
	mov.b64 	%rd76, {%r102, %r107};
	mov.b64 	%fd133, %rd76;
	setp.gt.s32 	%p18, %r91, 29;
	add.f64 	%fd134, %fd132, %fd133;
	selp.f64 	%fd135, %fd132, %fd134, %p18;
	mov.b64 	%rd77, %fd135;
	mov.b64 	{%r113, %r118}, %rd77;
	mov.b32 	%r119, 4;
	// begin inline asm
	shfl.sync.down.b32 %r112, %r113, %r119, %r140, %r141;
	// end inline asm
	// begin inline asm
	shfl.sync.down.b32 %r117, %r118, %r119, %r140, %r141;
	// end inline asm
	mov.b64 	%rd78, {%r112, %r117};
	mov.b64 	%fd136, %rd78;
	setp.gt.s32 	%p19, %r91, 27;
	add.f64 	%fd137, %fd135, %fd136;
	selp.f64 	%fd138, %fd135, %fd137, %p19;
	mov.b64 	%rd79, %fd138;
	mov.b64 	{%r123, %r128}, %rd79;
	mov.b32 	%r129, 8;
	// begin inline asm
	shfl.sync.down.b32 %r122, %r123, %r129, %r140, %r141;
	// end inline asm
	// begin inline asm
	shfl.sync.down.b32 %r127, %r128, %r129, %r140, %r141;
	// end inline asm
	mov.b64 	%rd80, {%r122, %r127};
	mov.b64 	%fd139, %rd80;
	setp.gt.s32 	%p20, %r91, 23;
	add.f64 	%fd140, %fd138, %fd139;
	selp.f64 	%fd141, %fd138, %fd140, %p20;
	mov.b64 	%rd81, %fd141;
	mov.b64 	{%r133, %r138}, %rd81;
	mov.b32 	%r139, 16;
	// begin inline asm
	shfl.sync.down.b32 %r132, %r133, %r139, %r140, %r141;
	// end inline asm
	// begin inline asm
	shfl.sync.down.b32 %r137, %r138, %r139, %r140, %r141;
	// end inline asm
	mov.b64 	%rd82, {%r132, %r137};
	mov.b64 	%fd142, %rd82;
	setp.gt.s32 	%p21, %r91, 15;
	add.f64 	%fd38, %fd141, %fd142;
	selp.f64 	%fd381, %fd141, %fd38, %p21;
	setp.ne.s32 	%p22, %r91, 0;
	@%p22 bra 	$L__BB19_48;
	shr.u32 	%r142, %r21, 2;
	and.b32  	%r143, %r142, 248;
	mov.u32 	%r144, _ZZN3cub18CUB_300001_SM_10006detail6reduce28DeviceReduceSingleTileKernelINS2_10policy_hubIdjN4cuda3std3__44plusIdEEE10Policy1000EN6thrust24THRUST_300001_SM_1000_NS10device_ptrIdEEPdjS9_dd14square_functorEEvT0_T1_T2_T3_T4_T6_E12temp_storage;
	add.s32 	%r145, %r144, %r143;
	st.shared.f64 	[%r145+24], %fd38;
$L__BB19_48:
	bar.sync 	0;
	setp.ne.s32 	%p23, %r21, 0;
	@%p23 bra 	$L__BB19_50;
	ld.shared.f64 	%fd143, [_ZZN3cub18CUB_300001_SM_10006detail6reduce28DeviceReduceSingleTileKernelINS2_10policy_hubIdjN4cuda3std3__44plusIdEEE10Policy1000EN6thrust24THRUST_300001_SM_1000_NS10device_ptrIdEEPdjS9_dd14square_functorEEvT0_T1_T2_T3_T4_T6_E12temp_storage+32];
	add.f64 	%fd144, %fd381, %fd143;
	ld.shared.f64 	%fd145, [_ZZN3cub18CUB_300001_SM_10006detail6reduce28DeviceReduceSingleTileKernelINS2_10policy_hubIdjN4cuda3std3__44plusIdEEE10Policy1000EN6thrust24THRUST_300001_SM_1000_NS10device_ptrIdEEPdjS9_dd14square_functorEEvT0_T1_T2_T3_T4_T6_E12temp_storage+40];
	add.f64 	%fd146, %fd144, %fd145;
	ld.shared.f64 	%fd147, [_ZZN3cub18CUB_300001_SM_10006detail6reduce28DeviceReduceSingleTileKernelINS2_10policy_hubIdjN4cuda3std3__44plusIdEEE10Policy1000EN6thrust24THRUST_300001_SM_1000_NS10device_ptrIdEEPdjS9_dd14square_functorEEvT0_T1_T2_T3_T4_T6_E12temp_storage+48];
	add.f64 	%fd148, %fd146, %fd147;
	ld.shared.f64 	%fd149, [_ZZN3cub18CUB_300001_SM_10006detail6reduce28DeviceReduceSingleTileKernelINS2_10policy_hubIdjN4cuda3std3__44plusIdEEE10Policy1000EN6thrust24THRUST_300001_SM_1000_NS10device_ptrIdEEPdjS9_dd14square_functorEEvT0_T1_T2_T3_T4_T6_E12temp_storage+56];
	add.f64 	%fd150, %fd148, %fd149;
	ld.shared.f64 	%fd151, [_ZZN3cub18CUB_300001_SM_10006detail6reduce28DeviceReduceSingleTileKernelINS2_10policy_hubIdjN4cuda3std3__44plusIdEEE10Policy1000EN6thrust24THRUST_300001_SM_1000_NS10device_ptrIdEEPdjS9_dd14square_functorEEvT0_T1_T2_T3_T4_T6_E12temp_storage+64];
	add.f64 	%fd152, %fd150, %fd151;
	ld.shared.f64 	%fd153, [_ZZN3cub18CUB_300001_SM_10006detail6reduce28DeviceReduceSingleTileKernelINS2_10policy_hubIdjN4cuda3std3__44plusIdEEE10Policy1000EN6thrust24THRUST_300001_SM_1000_NS10device_ptrIdEEPdjS9_dd14square_functorEEvT0_T1_T2_T3_T4_T6_E12temp_storage+72];
	add.f64 	%fd154, %fd152, %fd153;
	ld.shared.f64 	%fd155, [_ZZN3cub18CUB_300001_SM_10006detail6reduce28DeviceReduceSingleTileKernelINS2_10policy_hubIdjN4cuda3std3__44plusIdEEE10Policy1000EN6thrust24THRUST_300001_SM_1000_NS10device_ptrIdEEPdjS9_dd14square_functorEEvT0_T1_T2_T3_T4_T6_E12temp_storage+80];
	add.f64 	%fd156, %fd154, %fd155;
	ld.shared.f64 	%fd157, [_ZZN3cub18CUB_300001_SM_10006detail6reduce28DeviceReduceSingleTileKernelINS2_10policy_hubIdjN4cuda3std3__44plusIdEEE10Policy1000EN6thrust24THRUST_300001_SM_1000_NS10device_ptrIdEEPdjS9_dd14square_functorEEvT0_T1_T2_T3_T4_T6_E12temp_storage+88];
	add.f64 	%fd158, %fd156, %fd157;
	ld.shared.f64 	%fd159, [_ZZN3cub18CUB_300001_SM_10006detail6reduce28DeviceReduceSingleTileKernelINS2_10policy_hubIdjN4cuda3std3__44plusIdEEE10Policy1000EN6thrust24THRUST_300001_SM_1000_NS10device_ptrIdEEPdjS9_dd14square_functorEEvT0_T1_T2_T3_T4_T6_E12temp_storage+96];
	add.f64 	%fd160, %fd158, %fd159;
	ld.shared.f64 	%fd161, [_ZZN3cub18CUB_300001_SM_10006detail6reduce28DeviceReduceSingleTileKernelINS2_10policy_hubIdjN4cuda3std3__44plusIdEEE10Policy1000EN6thrust24THRUST_300001_SM_1000_NS10device_ptrIdEEPdjS9_dd14square_functorEEvT0_T1_T2_T3_T4_T6_E12temp_storage+104];
	add.f64 	%fd162, %fd160, %fd161;
	ld.shared.f64 	%fd163, [_ZZN3cub18CUB_300001_SM_10006detail6reduce28DeviceReduceSingleTileKernelINS2_10policy_hubIdjN4cuda3std3__44plusIdEEE10Policy1000EN6thrust24THRUST_300001_SM_1000_NS10device_ptrIdEEPdjS9_dd14square_functorEEvT0_T1_T2_T3_T4_T6_E12temp_storage+112];
	add.f64 	%fd164, %fd162, %fd163;
	ld.shared.f64 	%fd165, [_ZZN3cub18CUB_300001_SM_10006detail6reduce28DeviceReduceSingleTileKernelINS2_10policy_hubIdjN4cuda3std3__44plusIdEEE10Policy1000EN6thrust24THRUST_300001_SM_1000_NS10device_ptrIdEEPdjS9_dd14square_functorEEvT0_T1_T2_T3_T4_T6_E12temp_storage+120];
	add.f64 	%fd166, %fd164, %fd165;
	ld.shared.f64 	%fd167, [_ZZN3cub18CUB_300001_SM_10006detail6reduce28DeviceReduceSingleTileKernelINS2_10policy_hubIdjN4cuda3std3__44plusIdEEE10Policy1000EN6thrust24THRUST_300001_SM_1000_NS10device_ptrIdEEPdjS9_dd14square_functorEEvT0_T1_T2_T3_T4_T6_E12temp_storage+128];
	add.f64 	%fd168, %fd166, %fd167;
	ld.shared.f64 	%fd169, [_ZZN3cub18CUB_300001_SM_10006detail6reduce28DeviceReduceSingleTileKernelINS2_10policy_hubIdjN4cuda3std3__44plusIdEEE10Policy1000EN6thrust24THRUST_300001_SM_1000_NS10device_ptrIdEEPdjS9_dd14square_functorEEvT0_T1_T2_T3_T4_T6_E12temp_storage+136];
	add.f64 	%fd170, %fd168, %fd169;
	ld.shared.f64 	%fd171, [_ZZN3cub18CUB_300001_SM_10006detail6reduce28DeviceReduceSingleTileKernelINS2_10policy_hubIdjN4cuda3std3__44plusIdEEE10Policy1000EN6thrust24THRUST_300001_SM_1000_NS10device_ptrIdEEPdjS9_dd14square_functorEEvT0_T1_T2_T3_T4_T6_E12temp_storage+144];
	add.f64 	%fd172, %fd170, %fd171;
	ld.shared.f64 	%fd173, [_ZZN3cub18CUB_300001_SM_10006detail6reduce28DeviceReduceSingleTileKernelINS2_10policy_hubIdjN4cuda3std3__44plusIdEEE10Policy1000EN6thrust24THRUST_300001_SM_1000_NS10device_ptrIdEEPdjS9_dd14square_functorEEvT0_T1_T2_T3_T4_T6_E12temp_storage+152];
	add.f64 	%fd174, %fd172, %fd173;
	ld.shared.f64 	%fd175, [_ZZN3cub18CUB_300001_SM_10006detail6reduce28DeviceReduceSingleTileKernelINS2_10policy_hubIdjN4cuda3std3__44plusIdEEE10Policy1000EN6thrust24THRUST_300001_SM_1000_NS10device_ptrIdEEPdjS9_dd14square_functorEEvT0_T1_T2_T3_T4_T6_E12temp_storage+160];
	add.f64 	%fd176, %fd174, %fd175;
	ld.shared.f64 	%fd177, [_ZZN3cub18CUB_300001_SM_10006detail6reduce28DeviceReduceSingleTileKernelINS2_10policy_hubIdjN4cuda3std3__44plusIdEEE10Policy1000EN6thrust24THRUST_300001_SM_1000_NS10device_ptrIdEEPdjS9_dd14square_functorEEvT0_T1_T2_T3_T4_T6_E12temp_storage+168];
	add.f64 	%fd178, %fd176, %fd177;
	ld.shared.f64 	%fd179, [_ZZN3cub18CUB_300001_SM_10006detail6reduce28DeviceReduceSingleTileKernelINS2_10policy_hubIdjN4cuda3std3__44plusIdEEE10Policy1000EN6thrust24THRUST_300001_SM_1000_NS10device_ptrIdEEPdjS9_dd14square_functorEEvT0_T1_T2_T3_T4_T6_E12temp_storage+176];
	add.f64 	%fd381, %fd178, %fd179;
$L__BB19_50:
	mov.u32 	%r269, %tid.x;
	setp.ne.s32 	%p69, %r269, 0;
	@%p69 bra 	$L__BB19_52;
	add.f64 	%fd359, %fd42, %fd381;
	st.global.f64 	[%rd1], %fd359;
$L__BB19_52:
	ret;

}
	// .globl	_ZN3cub18CUB_300001_SM_10006detail6reduce18DeviceReduceKernelINS2_10policy_hubIdjN4cuda3std3__44plusIdEEE10Policy1000EN6thrust24THRUST_300001_SM_1000_NS10device_ptrIdEEjS9_d14square_functorEEvT0_PT3_T1_NS0_13GridEvenShareISK_EET2_T4_
.visible .entry _ZN3cub18CUB_300001_SM_10006detail6reduce18DeviceReduceKernelINS2_10policy_hubIdjN4cuda3std3__44plusIdEEE10Policy1000EN6thrust24THRUST_300001_SM_1000_NS10device_ptrIdEEjS9_d14square_functorEEvT0_PT3_T1_NS0_13GridEvenShareISK_EET2_T4_(
	.param .align 8 .b8 _ZN3cub18CUB_300001_SM_10006detail6reduce18DeviceReduceKernelINS2_10policy_hubIdjN4cuda3std3__44plusIdEEE10Policy1000EN6thrust24THRUST_300001_SM_1000_NS10device_ptrIdEEjS9_d14square_functorEEvT0_PT3_T1_NS0_13GridEvenShareISK_EET2_T4__param_0[8],
	.param .u64 .ptr .align 1 _ZN3cub18CUB_300001_SM_10006detail6reduce18DeviceReduceKernelINS2_10policy_hubIdjN4cuda3std3__44plusIdEEE10Policy1000EN6thrust24THRUST_300001_SM_1000_NS10device_ptrIdEEjS9_d14square_functorEEvT0_PT3_T1_NS0_13GridEvenShareISK_EET2_T4__param_1,
	.param .u32 _ZN3cub18CUB_300001_SM_10006detail6reduce18DeviceReduceKernelINS2_10policy_hubIdjN4cuda3std3__44plusIdEEE10Policy1000EN6thrust24THRUST_300001_SM_1000_NS10device_ptrIdEEjS9_d14square_functorEEvT0_PT3_T1_NS0_13GridEvenShareISK_EET2_T4__param_2,
	.param .align 4 .b8 _ZN3cub18CUB_300001_SM_10006detail6reduce18DeviceReduceKernelINS2_10policy_hubIdjN4cuda3std3__44plusIdEEE10Policy1000EN6thrust24THRUST_300001_SM_1000_NS10device_ptrIdEEjS9_d14square_functorEEvT0_PT3_T1_NS0_13GridEvenShareISK_EET2_T4__param_3[40],
	.param .align 1 .b8 _ZN3cub18CUB_300001_SM_10006detail6reduce18DeviceReduceKernelINS2_10policy_hubIdjN4cuda3std3__44plusIdEEE10Policy1000EN6thrust24THRUST_300001_SM_1000_NS10device_ptrIdEEjS9_d14square_functorEEvT0_PT3_T1_NS0_13GridEvenShareISK_EET2_T4__param_4[1],
	.param .align 1 .b8 _ZN3cub18CUB_300001_SM_10006detail6reduce18DeviceReduceKernelINS2_10policy_hubIdjN4cuda3std3__44plusIdEEE10Policy1000EN6thrust24THRUST_300001_SM_1000_NS10device_ptrIdEEjS9_d14square_functorEEvT0_PT3_T1_NS0_13GridEvenShareISK_EET2_T4__param_5[1]
)
.maxntid 640
{
	.reg .pred 	%p<69>;
	.reg .b16 	%rs<4>;
	.reg .b32 	%r<355>;
	.reg .b64 	%rd<159>;
	.reg .b64 	%fd<378>;
	// demoted variable
	.shared .align 8 .b8 _ZZN3cub18CUB_300001_SM_10006detail6reduce18DeviceReduceKernelINS2_10policy_hubIdjN4cuda3std3__44plusIdEEE10Policy1000EN6thrust24THRUST_300001_SM_1000_NS10device_ptrIdEEjS9_d14square_functorEEvT0_PT3_T1_NS0_13GridEvenShareISK_EET2_T4_E12temp_storage[192];
	ld.param.u32 	%r1, [_ZN3cub18CUB_300001_SM_10006detail6reduce18DeviceReduceKernelINS2_10policy_hubIdjN4cuda3std3__44plusIdEEE10Policy1000EN6thrust24THRUST_300001_SM_1000_NS10device_ptrIdEEjS9_d14square_functorEEvT0_PT3_T1_NS0_13GridEvenShareISK_EET2_T4__param_3+20];
	ld.param.u32 	%r2, [_ZN3cub18CUB_300001_SM_10006detail6reduce18DeviceReduceKernelINS2_10policy_hubIdjN4cuda3std3__44plusIdEEE10Policy1000EN6thrust24THRUST_300001_SM_1000_NS10device_ptrIdEEjS9_d14square_functorEEvT0_PT3_T1_NS0_13GridEvenShareISK_EET2_T4__param_3+24];
	ld.param.u64 	%rd3, [_ZN3cub18CUB_300001_SM_10006detail6reduce18DeviceReduceKernelINS2_10policy_hubIdjN4cuda3std3__44plusIdEEE10Policy1000EN6thrust24THRUST_300001_SM_1000_NS10device_ptrIdEEjS9_d14square_functorEEvT0_PT3_T1_NS0_13GridEvenShareISK_EET2_T4__param_0];
	ld.param.u64 	%rd2, [_ZN3cub18CUB_300001_SM_10006detail6reduce18DeviceReduceKernelINS2_10policy_hubIdjN4cuda3std3__44plusIdEEE10Policy1000EN6thrust24THRUST_300001_SM_1000_NS10device_ptrIdEEjS9_d14square_functorEEvT0_PT3_T1_NS0_13GridEvenShareISK_EET2_T4__param_1];
	cvta.to.global.u64 	%rd1, %rd3;
	mov.u32 	%r3, %ctaid.x;
	mul.lo.s32 	%r4, %r2, 5120;
	mul.lo.s32 	%r346, %r3, 5120;
	sub.s32 	%r6, %r1, %r346;
	setp.gt.u32 	%p1, %r6, 5119;
	@%p1 bra 	$L__BB20_26;
	mov.u32 	%r7, %tid.x;
	setp.ge.u32 	%p23, %r7, %r6;
	mov.f64 	%fd366, 0d0000000000000000;
	mov.u32 	%r337, %r7;
	@%p23 bra 	$L__BB20_3;
	add.s32 	%r180, %r346, %r7;
	mul.wide.u32 	%rd76, %r180, 8;
	add.s64 	%rd77, %rd1, %rd76;
	ld.global.f64 	%fd179, [%rd77];
	mul.f64 	%fd366, %fd179, %fd179;
	add.s32 	%r337, %r7, 640;
$L__BB20_3:
	setp.ge.u32 	%p24, %r337, %r6;
	@%p24 bra 	$L__BB20_17;
	not.b32 	%r181, %r337;
	add.s32 	%r182, %r1, %r181;
	sub.s32 	%r183, %r182, %r346;
	mul.hi.u32 	%r184, %r183, -858993459;
	shr.u32 	%r185, %r184, 9;
	add.s32 	%r10, %r185, 1;
	and.b32  	%r11, %r10, 15;
	setp.lt.u32 	%p25, %r183, 9600;
	@%p25 bra 	$L__BB20_8;
	add.s32 	%r336, %r337, 5120;
	add.s32 	%r335, %r337, %r346;
	and.b32  	%r186, %r10, 16777200;
	neg.s32 	%r334, %r186;
$L__BB20_6:
	.pragma "nounroll";
	mul.wide.u32 	%rd78, %r335, 8;
	add.s64 	%rd79, %rd1, %rd78;
	ld.global.f64 	%fd181, [%rd79];
	fma.rn.f64 	%fd182, %fd181, %fd181, %fd366;
	add.s32 	%r187, %r335, 640;
	mul.wide.u32 	%rd80, %r187, 8;
	add.s64 	%rd81, %rd1, %rd80;
	ld.global.f64 	%fd183, [%rd81];
	fma.rn.f64 	%fd184, %fd183, %fd183, %fd182;
	add.s32 	%r188, %r335, 1280;
	mul.wide.u32 	%rd82, %r188, 8;
	add.s64 	%rd83, %rd1, %rd82;
	ld.global.f64 	%fd185, [%rd83];
	fma.rn.f64 	%fd186, %fd185, %fd185, %fd184;
	add.s32 	%r189, %r335, 1920;
	mul.wide.u32 	%rd84, %r189, 8;
	add.s64 	%rd85, %rd1, %rd84;
	ld.global.f64 	%fd187, [%rd85];
	fma.rn.f64 	%fd188, %fd187, %fd187, %fd186;
	add.s32 	%r190, %r335, 2560;
	mul.wide.u32 	%rd86, %r190, 8;
	add.s64 	%rd87, %rd1, %rd86;
	ld.global.f64 	%fd189, [%rd87];
	fma.rn.f64 	%fd190, %fd189, %fd189, %fd188;
	add.s32 	%r191, %r335, 3200;
	mul.wide.u32 	%rd88, %r191, 8;
	add.s64 	%rd89, %rd1, %rd88;
	ld.global.f64 	%fd191, [%rd89];
	fma.rn.f64 	%fd192, %fd191, %fd191, %fd190;
	add.s32 	%r192, %r335, 3840;
	mul.wide.u32 	%rd90, %r192, 8;
	add.s64 	%rd91, %rd1, %rd90;
	ld.global.f64 	%fd193, [%rd91];
	fma.rn.f64 	%fd194, %fd193, %fd193, %fd192;
	add.s32 	%r193, %r335, 4480;
	mul.wide.u32 	%rd92, %r193, 8;
	add.s64 	%rd93, %rd1, %rd92;
	ld.global.f64 	%fd195, [%rd93];
	fma.rn.f64 	%fd196, %fd195, %fd195, %fd194;
	add.s32 	%r194, %r335, 5120;
	mul.wide.u32 	%rd94, %r194, 8;
	add.s64 	%rd95, %rd1, %rd94;
	ld.global.f64 	%fd197, [%rd95];
	fma.rn.f64 	%fd198, %fd197, %fd197, %fd196;
	add.s32 	%r195, %r335, 5760;
	mul.wide.u32 	%rd96, %r195, 8;
	add.s64 	%rd97, %rd1, %rd96;
	ld.global.f64 	%fd199, [%rd97];
	fma.rn.f64 	%fd200, %fd199, %fd199, %fd198;
	add.s32 	%r196, %r335, 6400;
	mul.wide.u32 	%rd98, %r196, 8;
	add.s64 	%rd99, %rd1, %rd98;
	ld.global.f64 	%fd201, [%rd99];
	fma.rn.f64 	%fd202, %fd201, %fd201, %fd200;
	add.s32 	%r197, %r335, 7040;
	mul.wide.u32 	%rd100, %r197, 8;
	add.s64 	%rd101, %rd1, %rd100;
	ld.global.f64 	%fd203, [%rd101];
	fma.rn.f64 	%fd204, %fd203, %fd203, %fd202;
	add.s32 	%r198, %r335, 7680;
	mul.wide.u32 	%rd102, %r198, 8;
	add.s64 	%rd103, %rd1, %rd102;
	ld.global.f64 	%fd205, [%rd103];
	fma.rn.f64 	%fd206, %fd205, %fd205, %fd204;
	add.s32 	%r199, %r335, 8320;
	mul.wide.u32 	%rd104, %r199, 8;
	add.s64 	%rd105, %rd1, %rd104;
	ld.global.f64 	%fd207, [%rd105];
	fma.rn.f64 	%fd208, %fd207, %fd207, %fd206;
	add.s32 	%r200, %r335, 8960;
	mul.wide.u32 	%rd106, %r200, 8;
	add.s64 	%rd107, %rd1, %rd106;
	ld.global.f64 	%fd209, [%rd107];
	fma.rn.f64 	%fd210, %fd209, %fd209, %fd208;
	add.s32 	%r201, %r335, 9600;
	mul.wide.u32 	%rd108, %r201, 8;
	add.s64 	%rd109, %rd1, %rd108;
	ld.global.f64 	%fd211, [%rd109];
	fma.rn.f64 	%fd366, %fd211, %fd211, %fd210;
	add.s32 	%r336, %r336, 10240;
	add.s32 	%r335, %r335, 10240;
	add.s32 	%r334, %r334, 16;
	setp.ne.s32 	%p26, %r334, 0;
	@%p26 bra 	$L__BB20_6;
	add.s32 	%r337, %r336, -5120;
$L__BB20_8:
	setp.eq.s32 	%p27, %r11, 0;
	@%p27 bra 	$L__BB20_17;
	and.b32  	%r23, %r10, 7;
	setp.lt.u32 	%p28, %r11, 8;
	@%p28 bra 	$L__BB20_11;
	add.s32 	%r202, %r337, %r346;
	mul.wide.u32 	%rd110, %r202, 8;
	add.s64 	%rd111, %rd1, %rd110;
	ld.global.f64 	%fd213, [%rd111];
	fma.rn.f64 	%fd214, %fd213, %fd213, %fd366;
	add.s32 	%r203, %r202, 640;
	mul.wide.u32 	%rd112, %r203, 8;
	add.s64 	%rd113, %rd1, %rd112;
	ld.global.f64 	%fd215, [%rd113];
	fma.rn.f64 	%fd216, %fd215, %fd215, %fd214;
	add.s32 	%r204, %r202, 1280;
	mul.wide.u32 	%rd114, %r204, 8;
	add.s64 	%rd115, %rd1, %rd114;
	ld.global.f64 	%fd217, [%rd115];
	fma.rn.f64 	%fd218, %fd217, %fd217, %fd216;
	add.s32 	%r205, %r202, 1920;
	mul.wide.u32 	%rd116, %r205, 8;
	add.s64 	%rd117, %rd1, %rd116;
	ld.global.f64 	%fd219, [%rd117];
	fma.rn.f64 	%fd220, %fd219, %fd219, %fd218;
	add.s32 	%r206, %r202, 2560;
	mul.wide.u32 	%rd118, %r206, 8;
	add.s64 	%rd119, %rd1, %rd118;
	ld.global.f64 	%fd221, [%rd119];
	fma.rn.f64 	%fd222, %fd221, %fd221, %fd220;
	add.s32 	%r207, %r202, 3200;
	mul.wide.u32 	%rd120, %r207, 8;
	add.s64 	%rd121, %rd1, %rd120;
	ld.global.f64 	%fd223, [%rd121];
	fma.rn.f64 	%fd224, %fd223, %fd223, %fd222;
	add.s32 	%r208, %r202, 3840;
	mul.wide.u32 	%rd122, %r208, 8;
	add.s64 	%rd123, %rd1, %rd122;
	ld.global.f64 	%fd225, [%rd123];
	fma.rn.f64 	%fd226, %fd225, %fd225, %fd224;
	add.s32 	%r209, %r202, 4480;
	mul.wide.u32 	%rd124, %r209, 8;
	add.s64 	%rd125, %rd1, %rd124;
	ld.global.f64 	%fd227, [%rd125];
	fma.rn.f64 	%fd366, %fd227, %fd227, %fd226;
	add.s32 	%r337, %r337, 5120;
$L__BB20_11:
	setp.eq.s32 	%p29, %r23, 0;
	@%p29 bra 	$L__BB20_17;
	and.b32  	%r26, %r10, 3;
	setp.lt.u32 	%p30, %r23, 4;
	@%p30 bra 	$L__BB20_14;
	add.s32 	%r210, %r337, %r346;
	mul.wide.u32 	%rd126, %r210, 8;
	add.s64 	%rd127, %rd1, %rd126;
	ld.global.f64 	%fd229, [%rd127];
	fma.rn.f64 	%fd230, %fd229, %fd229, %fd366;
	add.s32 	%r211, %r210, 640;
	mul.wide.u32 	%rd128, %r211, 8;
	add.s64 	%rd129, %rd1, %rd128;
	ld.global.f64 	%fd231, [%rd129];
	fma.rn.f64 	%fd232, %fd231, %fd231, %fd230;
	add.s32 	%r212, %r210, 1280;
	mul.wide.u32 	%rd130, %r212, 8;
	add.s64 	%rd131, %rd1, %rd130;
	ld.global.f64 	%fd233, [%rd131];
	fma.rn.f64 	%fd234, %fd233, %fd233, %fd232;
	add.s32 	%r213, %r210, 1920;
	mul.wide.u32 	%rd132, %r213, 8;
	add.s64 	%rd133, %rd1, %rd132;
	ld.global.f64 	%fd235, [%rd133];
	fma.rn.f64 	%fd366, %fd235, %fd235, %fd234;
	add.s32 	%r337, %r337, 2560;
$L__BB20_14:
	setp.eq.s32 	%p31, %r26, 0;
	@%p31 bra 	$L__BB20_17;
	add.s32 	%r341, %r337, %r346;
	neg.s32 	%r340, %r26;
$L__BB20_16:
	.pragma "nounroll";
	mul.wide.u32 	%rd134, %r341, 8;
	add.s64 	%rd135, %rd1, %rd134;
	ld.global.f64 	%fd236, [%rd135];
	fma.rn.f64 	%fd366, %fd236, %fd236, %fd366;
	add.s32 	%r341, %r341, 640;
	add.s32 	%r340, %r340, 1;
	setp.ne.s32 	%p32, %r340, 0;
	@%p32 bra 	$L__BB20_16;
$L__BB20_17:
	setp.lt.u32 	%p33, %r6, 640;
	@%p33 bra 	$L__BB20_22;
	// begin inline asm
	mov.u32 %r277, %laneid;
	// end inline asm
	mov.b64 	%rd146, %fd366;
	mov.b64 	{%r279, %r284}, %rd146;
	mov.b32 	%r285, 1;
	mov.b32 	%r326, 31;
	mov.b32 	%r327, -1;
	// begin inline asm
	shfl.sync.down.b32 %r278, %r279, %r285, %r326, %r327;
	// end inline asm
	// begin inline asm
	shfl.sync.down.b32 %r283, %r284, %r285, %r326, %r327;
	// end inline asm
	mov.b64 	%rd147, {%r278, %r283};
	mov.b64 	%fd307, %rd147;
	setp.gt.s32 	%p61, %r277, 30;
	add.f64 	%fd308, %fd366, %fd307;
	selp.f64 	%fd309, %fd366, %fd308, %p61;
	mov.b64 	%rd148, %fd309;
	mov.b64 	{%r289, %r294}, %rd148;
	mov.b32 	%r295, 2;
	// begin inline asm
	shfl.sync.down.b32 %r288, %r289, %r295, %r326, %r327;
	// end inline asm
	// begin inline asm
	shfl.sync.down.b32 %r293, %r294, %r295, %r326, %r327;
	// end inline asm
	mov.b64 	%rd149, {%r288, %r293};
	mov.b64 	%fd310, %rd149;
	setp.gt.s32 	%p62, %r277, 29;
	add.f64 	%fd311, %fd309, %fd310;
	selp.f64 	%fd312, %fd309, %fd311, %p62;
	mov.b64 	%rd150, %fd312;
	mov.b64 	{%r299, %r304}, %rd150;
	mov.b32 	%r305, 4;
	// begin inline asm
	shfl.sync.down.b32 %r298, %r299, %r305, %r326, %r327;
	// end inline asm
	// begin inline asm
	shfl.sync.down.b32 %r303, %r304, %r305, %r326, %r327;
	// end inline asm
	mov.b64 	%rd151, {%r298, %r303};
	mov.b64 	%fd313, %rd151;
	setp.gt.s32 	%p63, %r277, 27;
	add.f64 	%fd314, %fd312, %fd313;
	selp.f64 	%fd315, %fd312, %fd314, %p63;
	mov.b64 	%rd152, %fd315;
	mov.b64 	{%r309, %r314}, %rd152;
	mov.b32 	%r315, 8;
	// begin inline asm
	shfl.sync.down.b32 %r308, %r309, %r315, %r326, %r327;
	// end inline asm
	// begin inline asm
	shfl.sync.down.b32 %r313, %r314, %r315, %r326, %r327;
	// end inline asm
	mov.b64 	%rd153, {%r308, %r313};
	mov.b64 	%fd316, %rd153;
	setp.gt.s32 	%p64, %r277, 23;
	add.f64 	%fd317, %fd315, %fd316;
	selp.f64 	%fd318, %fd315, %fd317, %p64;
	mov.b64 	%rd154, %fd318;
	mov.b64 	{%r319, %r324}, %rd154;
	mov.b32 	%r325, 16;
	// begin inline asm
	shfl.sync.down.b32 %r318, %r319, %r325, %r326, %r327;
	// end inline asm
	// begin inline asm
	shfl.sync.down.b32 %r323, %r324, %r325, %r326, %r327;
	// end inline asm
	mov.b64 	%rd155, {%r318, %r323};
	mov.b64 	%fd319, %rd155;
	setp.gt.s32 	%p65, %r277, 15;
	add.f64 	%fd16, %fd318, %fd319;
	selp.f64 	%fd377, %fd318, %fd16, %p65;
	setp.ne.s32 	%p66, %r277, 0;
	@%p66 bra 	$L__BB20_20;
	shr.u32 	%r328, %r7, 2;
	and.b32  	%r329, %r328, 248;
	mov.u32 	%r330, _ZZN3cub18CUB_300001_SM_10006detail6reduce18DeviceReduceKernelINS2_10policy_hubIdjN4cuda3std3__44plusIdEEE10Policy1000EN6thrust24THRUST_300001_SM_1000_NS10device_ptrIdEEjS9_d14square_functorEEvT0_PT3_T1_NS0_13GridEvenShareISK_EET2_T4_E12temp_storage;
	add.s32 	%r331, %r330, %r329;
	st.shared.f64 	[%r331+24], %fd16;
$L__BB20_20:
	bar.sync 	0;
	setp.ne.s32 	%p67, %r7, 0;
	@%p67 bra 	$L__BB20_48;
	ld.shared.f64 	%fd320, [_ZZN3cub18CUB_300001_SM_10006detail6reduce18DeviceReduceKernelINS2_10policy_hubIdjN4cuda3std3__44plusIdEEE10Policy1000EN6thrust24THRUST_300001_SM_1000_NS10device_ptrIdEEjS9_d14square_functorEEvT0_PT3_T1_NS0_13GridEvenShareISK_EET2_T4_E12temp_storage+32];
	add.f64 	%fd321, %fd377, %fd320;
	ld.shared.f64 	%fd322, [_ZZN3cub18CUB_300001_SM_10006detail6reduce18DeviceReduceKernelINS2_10policy_hubIdjN4cuda3std3__44plusIdEEE10Policy1000EN6thrust24THRUST_300001_SM_1000_NS10device_ptrIdEEjS9_d14square_functorEEvT0_PT3_T1_NS0_13GridEvenShareISK_EET2_T4_E12temp_storage+40];
	add.f64 	%fd323, %fd321, %fd322;
	ld.shared.f64 	%fd324, [_ZZN3cub18CUB_300001_SM_10006detail6reduce18DeviceReduceKernelINS2_10policy_hubIdjN4cuda3std3__44plusIdEEE10Policy1000EN6thrust24THRUST_300001_SM_1000_NS10device_ptrIdEEjS9_d14square_functorEEvT0_PT3_T1_NS0_13GridEvenShareISK_EET2_T4_E12temp_storage+48];
	add.f64 	%fd325, %fd323, %fd324;
	ld.shared.f64 	%fd326, [_ZZN3cub18CUB_300001_SM_10006detail6reduce18DeviceReduceKernelINS2_10policy_hubIdjN4cuda3std3__44plusIdEEE10Policy1000EN6thrust24THRUST_300001_SM_1000_NS10device_ptrIdEEjS9_d14square_functorEEvT0_PT3_T1_NS0_13GridEvenShareISK_EET2_T4_E12temp_storage+56];
	add.f64 	%fd327, %fd325, %fd326;
	ld.shared.f64 	%fd328, [_ZZN3cub18CUB_300001_SM_10006detail6reduce18DeviceReduceKernelINS2_10policy_hubIdjN4cuda3std3__44plusIdEEE10Policy1000EN6thrust24THRUST_300001_SM_1000_NS10device_ptrIdEEjS9_d14square_functorEEvT0_PT3_T1_NS0_13GridEvenShareISK_EET2_T4_E12temp_storage+64];
	add.f64 	%fd329, %fd327, %fd328;
	ld.shared.f64 	%fd330, [_ZZN3cub18CUB_300001_SM_10006detail6reduce18DeviceReduceKernelINS2_10policy_hubIdjN4cuda3std3__44plusIdEEE10Policy1000EN6thrust24THRUST_300001_SM_1000_NS10device_ptrIdEEjS9_d14square_functorEEvT0_PT3_T1_NS0_13GridEvenShareISK_EET2_T4_E12temp_storage+72];
	add.f64 	%fd331, %fd329, %fd330;
	ld.shared.f64 	%fd332, [_ZZN3cub18CUB_300001_SM_10006detail6reduce18DeviceReduceKernelINS2_10policy_hubIdjN4cuda3std3__44plusIdEEE10Policy1000EN6thrust24THRUST_300001_SM_1000_NS10device_ptrIdEEjS9_d14square_functorEEvT0_PT3_T1_NS0_13GridEvenShareISK_EET2_T4_E12temp_storage+80];
	add.f64 	%fd333, %fd331, %fd332;
	ld.shared.f64 	%fd334, [_ZZN3cub18CUB_300001_SM_10006detail6reduce18DeviceReduceKernelINS2_10policy_hubIdjN4cuda3std3__44plusIdEEE10Policy1000EN6thrust24THRUST_300001_SM_1000_NS10device_ptrIdEEjS9_d14square_functorEEvT0_PT3_T1_NS0_13GridEvenShareISK_EET2_T4_E12temp_storage+88];
	add.f64 	%fd335, %fd333, %fd334;
	ld.shared.f64 	%fd336, [_ZZN3cub18CUB_300001_SM_10006detail6reduce18DeviceReduceKernelINS2_10policy_hubIdjN4cuda3std3__44plusIdEEE10Policy1000EN6thrust24THRUST_300001_SM_1000_NS10device_ptrIdEEjS9_d14square_functorEEvT0_PT3_T1_NS0_13GridEvenShareISK_EET2_T4_E12temp_storage+96];
	add.f64 	%fd337, %fd335, %fd336;
	ld.shared.f64 	%fd338, [_ZZN3cub18CUB_300001_SM_10006detail6reduce18DeviceReduceKernelINS2_10policy_hubIdjN4cuda3std3__44plusIdEEE10Policy1000EN6thrust24THRUST_300001_SM_1000_NS10device_ptrIdEEjS9_d14square_functorEEvT0_PT3_T1_NS0_13GridEvenShareISK_EET2_T4_E12temp_storage+104];
	add.f64 	%fd339, %fd337, %fd338;
	ld.shared.f64 	%fd340, [_ZZN3cub18CUB_300001_SM_10006detail6reduce18DeviceReduceKernelINS2_10policy_hubIdjN4cuda3std3__44plusIdEEE10Policy1000EN6thrust24THRUST_300001_SM_1000_NS10device_ptrIdEEjS9_d14square_functorEEvT0_PT3_T1_NS0_13GridEvenShareISK_EET2_T4_E12temp_storage+112];
	add.f64 	%fd341, %fd339, %fd340;
	ld.shared.f64 	%fd342, [_ZZN3cub18CUB_300001_SM_10006detail6reduce18DeviceReduceKernelINS2_10policy_hubIdjN4cuda3std3__44plusIdEEE10Policy1000EN6thrust24THRUST_300001_SM_1000_NS10device_ptrIdEEjS9_d14square_functorEEvT0_PT3_T1_NS0_13GridEvenShareISK_EET2_T4_E12temp_storage+120];
	add.f64 	%fd343, %fd341, %fd342;
	ld.shared.f64 	%fd344, [_ZZN3cub18CUB_300001_SM_10006detail6reduce18DeviceReduceKernelINS2_10policy_hubIdjN4cuda3std3__44plusIdEEE10Policy1000EN6thrust24THRUST_300001_SM_1000_NS10device_ptrIdEEjS9_d14square_functorEEvT0_PT3_T1_NS0_13GridEvenShareISK_EET2_T4_E12temp_storage+128];
	add.f64 	%fd345, %fd343, %fd344;
	ld.shared.f64 	%fd346, [_ZZN3cub18CUB_300001_SM_10006detail6reduce18DeviceReduceKernelINS2_10policy_hubIdjN4cuda3std3__44plusIdEEE10Policy1000EN6thrust24THRUST_300001_SM_1000_NS10device_ptrIdEEjS9_d14square_functorEEvT0_PT3_T1_NS0_13GridEvenShareISK_EET2_T4_E12temp_storage+136];
	add.f64 	%fd347, %fd345, %fd346;
	ld.shared.f64 	%fd348, [_ZZN3cub18CUB_300001_SM_10006detail6reduce18DeviceReduceKernelINS2_10policy_hubIdjN4cuda3std3__44plusIdEEE10Policy1000EN6thrust24THRUST_300001_SM_1000_NS10device_ptrIdEEjS9_d14square_functorEEvT0_PT3_T1_NS0_13GridEvenShareISK_EET2_T4_E12temp_storage+144];
	add.f64 	%fd349, %fd347, %fd348;
	ld.shared.f64 	%fd350, [_ZZN3cub18CUB_300001_SM_10006detail6reduce18DeviceReduceKernelINS2_10policy_hubIdjN4cuda3std3__44plusIdEEE10Policy1000EN6thrust24THRUST_300001_SM_1000_NS10device_ptrIdEEjS9_d14square_functorEEvT0_PT3_T1_NS0_13GridEvenShareISK_EET2_T4_E12temp_storage+152];
	add.f64 	%fd351, %fd349, %fd350;
	ld.shared.f64 	%fd352, [_ZZN3cub18CUB_300001_SM_10006detail6reduce18DeviceReduceKernelINS2_10policy_hubIdjN4cuda3std3__44plusIdEEE10Policy1000EN6thrust24THRUST_300001_SM_1000_NS10device_ptrIdEEjS9_d14square_functorEEvT0_PT3_T1_NS0_13GridEvenShareISK_EET2_T4_E12temp_storage+160];
	add.f64 	%fd353, %fd351, %fd352;
	ld.shared.f64 	%fd354, [_ZZN3cub18CUB_300001_SM_10006detail6reduce18DeviceReduceKernelINS2_10policy_hubIdjN4cuda3std3__44plusIdEEE10Policy1000EN6thrust24THRUST_300001_SM_1000_NS10device_ptrIdEEjS9_d14square_functorEEvT0_PT3_T1_NS0_13GridEvenShareISK_EET2_T4_E12temp_storage+168];
	add.f64 	%fd355, %fd353, %fd354;
	ld.shared.f64 	%fd356, [_ZZN3cub18CUB_300001_SM_10006detail6reduce18DeviceReduceKernelINS2_10policy_hubIdjN4cuda3std3__44plusIdEEE10Policy1000EN6thrust24THRUST_300001_SM_1000_NS10device_ptrIdEEjS9_d14square_functorEEvT0_PT3_T1_NS0_13GridEvenShareISK_EET2_T4_E12temp_storage+176];
	add.f64 	%fd377, %fd355, %fd356;
	bra.uni 	$L__BB20_48;
$L__BB20_22:
	// begin inline asm
	mov.u32 %r214, %laneid;
	// end inline asm
	and.b32  	%r265, %r7, 992;
	add.s32 	%r266, %r265, 32;
	setp.gt.u32 	%p34, %r266, %r6;
	not.b32 	%r267, %r265;
	add.s32 	%r268, %r6, %r267;
	selp.b32 	%r263, %r268, 31, %p34;
	mov.b64 	%rd136, %fd366;
	mov.b64 	{%r216, %r221}, %rd136;
	mov.b32 	%r222, 1;
	mov.b32 	%r264, -1;
	// begin inline asm
	shfl.sync.down.b32 %r215, %r216, %r222, %r263, %r264;
	// end inline asm
	// begin inline asm
	shfl.sync.down.b32 %r220, %r221, %r222, %r263, %r264;
	// end inline asm
	mov.b64 	%rd137, {%r215, %r220};
	mov.b64 	%fd237, %rd137;
	setp.lt.s32 	%p35, %r214, %r263;
	add.f64 	%fd238, %fd366, %fd237;
	selp.f64 	%fd239, %fd238, %fd366, %p35;
	mov.b64 	%rd138, %fd239;
	mov.b64 	{%r226, %r231}, %rd138;
	mov.b32 	%r232, 2;
	// begin inline asm
	shfl.sync.down.b32 %r225, %r226, %r232, %r263, %r264;
	// end inline asm
	// begin inline asm
	shfl.sync.down.b32 %r230, %r231, %r232, %r263, %r264;
	// end inline asm
	mov.b64 	%rd139, {%r225, %r230};
	mov.b64 	%fd240, %rd139;
	add.s32 	%r269, %r214, 2;
	setp.gt.s32 	%p36, %r269, %r263;
	add.f64 	%fd241, %fd239, %fd240;
	selp.f64 	%fd242, %fd239, %fd241, %p36;
	mov.b64 	%rd140, %fd242;
	mov.b64 	{%r236, %r241}, %rd140;
	mov.b32 	%r242, 4;
	// begin inline asm
	shfl.sync.down.b32 %r235, %r236, %r242, %r263, %r264;
	// end inline asm
	// begin inline asm
	shfl.sync.down.b32 %r240, %r241, %r242, %r263, %r264;
	// end inline asm
	mov.b64 	%rd141, {%r235, %r240};
	mov.b64 	%fd243, %rd141;
	add.s32 	%r270, %r214, 4;
	setp.gt.s32 	%p37, %r270, %r263;
	add.f64 	%fd244, %fd242, %fd243;
	selp.f64 	%fd245, %fd242, %fd244, %p37;
	mov.b64 	%rd142, %fd245;
	mov.b64 	{%r246, %r251}, %rd142;
	mov.b32 	%r252, 8;
	// begin inline asm
	shfl.sync.down.b32 %r245, %r246, %r252, %r263, %r264;
	// end inline asm
	// begin inline asm
	shfl.sync.down.b32 %r250, %r251, %r252, %r263, %r264;
	// end inline asm
	mov.b64 	%rd143, {%r245, %r250};
	mov.b64 	%fd246, %rd143;
	add.s32 	%r271, %r214, 8;
	setp.gt.s32 	%p38, %r271, %r263;
	add.f64 	%fd247, %fd245, %fd246;
	selp.f64 	%fd248, %fd245, %fd247, %p38;
	mov.b64 	%rd144, %fd248;
	mov.b64 	{%r256, %r261}, %rd144;
	mov.b32 	%r262, 16;
	// begin inline asm
	shfl.sync.down.b32 %r255, %r256, %r262, %r263, %r264;
	// end inline asm
	// begin inline asm
	shfl.sync.down.b32 %r260, %r261, %r262, %r263, %r264;
	// end inline asm
	mov.b64 	%rd145, {%r255, %r260};
	mov.b64 	%fd249, %rd145;
	add.s32 	%r272, %r214, 16;
	setp.gt.s32 	%p39, %r272, %r263;
	add.f64 	%fd250, %fd248, %fd249;
	selp.f64 	%fd377, %fd248, %fd250, %p39;
	setp.ne.s32 	%p40, %r214, 0;
	@%p40 bra 	$L__BB20_24;
	shr.u32 	%r273, %r7, 2;
	and.b32  	%r274, %r273, 248;
	mov.u32 	%r275, _ZZN3cub18CUB_300001_SM_10006detail6reduce18DeviceReduceKernelINS2_10policy_hubIdjN4cuda3std3__44plusIdEEE10Policy1000EN6thrust24THRUST_300001_SM_1000_NS10device_ptrIdEEjS9_d14square_functorEEvT0_PT3_T1_NS0_13GridEvenShareISK_EET2_T4_E12temp_storage;
	add.s32 	%r276, %r275, %r274;
	st.shared.f64 	[%r276+24], %fd377;
$L__BB20_24:
	bar.sync 	0;
	setp.ne.s32 	%p41, %r7, 0;
	@%p41 bra 	$L__BB20_48;
	setp.gt.u32 	%p42, %r6, 32;
	ld.shared.f64 	%fd251, [_ZZN3cub18CUB_300001_SM_10006detail6reduce18DeviceReduceKernelINS2_10policy_hubIdjN4cuda3std3__44plusIdEEE10Policy1000EN6thrust24THRUST_300001_SM_1000_NS10device_ptrIdEEjS9_d14square_functorEEvT0_PT3_T1_NS0_13GridEvenShareISK_EET2_T4_E12temp_storage+32];
	add.f64 	%fd252, %fd377, %fd251;
	selp.f64 	%fd253, %fd252, %fd377, %p42;
	setp.gt.u32 	%p43, %r6, 64;
	ld.shared.f64 	%fd254, [_ZZN3cub18CUB_300001_SM_10006detail6reduce18DeviceReduceKernelINS2_10policy_hubIdjN4cuda3std3__44plusIdEEE10Policy1000EN6thrust24THRUST_300001_SM_1000_NS10device_ptrIdEEjS9_d14square_functorEEvT0_PT3_T1_NS0_13GridEvenShareISK_EET2_T4_E12temp_storage+40];
	add.f64 	%fd255, %fd254, %fd253;
	selp.f64 	%fd256, %fd255, %fd253, %p43;
	setp.gt.u32 	%p44, %r6, 96;
	ld.shared.f64 	%fd257, [_ZZN3cub18CUB_300001_SM_10006detail6reduce18DeviceReduceKernelINS2_10policy_hubIdjN4cuda3std3__44plusIdEEE10Policy1000EN6thrust24THRUST_300001_SM_1000_NS10device_ptrIdEEjS9_d14square_functorEEvT0_PT3_T1_NS0_13GridEvenShareISK_EET2_T4_E12temp_storage+48];
	add.f64 	%fd258, %fd257, %fd256;
	selp.f64 	%fd259, %fd258, %fd256, %p44;
	setp.gt.u32 	%p45, %r6, 128;
	ld.shared.f64 	%fd260, [_ZZN3cub18CUB_300001_SM_10006detail6reduce18DeviceReduceKernelINS2_10policy_hubIdjN4cuda3std3__44plusIdEEE10Policy1000EN6thrust24THRUST_300001_SM_1000_NS10device_ptrIdEEjS9_d14square_functorEEvT0_PT3_T1_NS0_13GridEvenShareISK_EET2_T4_E12temp_storage+56];
	add.f64 	%fd261, %fd260, %fd259;
	selp.f64 	%fd262, %fd261, %fd259, %p45;
	setp.gt.u32 	%p46, %r6, 160;
	ld.shared.f64 	%fd263, [_ZZN3cub18CUB_300001_SM_10006detail6reduce18DeviceReduceKernelINS2_10policy_hubIdjN4cuda3std3__44plusIdEEE10Policy1000EN6thrust24THRUST_300001_SM_1000_NS10device_ptrIdEEjS9_d14square_functorEEvT0_PT3_T1_NS0_13GridEvenShareISK_EET2_T4_E12temp_storage+64];
	add.f64 	%fd264, %fd263, %fd262;
	selp.f64 	%fd265, %fd264, %fd262, %p46;
	setp.gt.u32 	%p47, %r6, 192;
	ld.shared.f64 	%fd266, [_ZZN3cub18CUB_300001_SM_10006detail6reduce18DeviceReduceKernelINS2_10policy_hubIdjN4cuda3std3__44plusIdEEE10Policy1000EN6thrust24THRUST_300001_SM_1000_NS10device_ptrIdEEjS9_d14square_functorEEvT0_PT3_T1_NS0_13GridEvenShareISK_EET2_T4_E12temp_storage+72];
	add.f64 	%fd267, %fd266, %fd265;
	selp.f64 	%fd268, %fd267, %fd265, %p47;
	setp.gt.u32 	%p48, %r6, 224;
	ld.shared.f64 	%fd269, [_ZZN3cub18CUB_300001_SM_10006detail6reduce18DeviceReduceKernelINS2_10policy_hubIdjN4cuda3std3__44plusIdEEE10Policy1000EN6thrust24THRUST_300001_SM_1000_NS10device_ptrIdEEjS9_d14square_functorEEvT0_PT3_T1_NS0_13GridEvenShareISK_EET2_T4_E12temp_storage+80];
	add.f64 	%fd270, %fd269, %fd268;
	selp.f64 	%fd271, %fd270, %fd268, %p48;
	setp.gt.u32 	%p49, %r6, 256;
	ld.shared.f64 	%fd272, [_ZZN3cub18CUB_300001_SM_10006detail6reduce18DeviceReduceKernelINS2_10policy_hubIdjN4cuda3std3__44plusIdEEE10Policy1000EN6thrust24THRUST_300001_SM_1000_NS10device_ptrIdEEjS9_d14square_functorEEvT0_PT3_T1_NS0_13GridEvenShareISK_EET2_T4_E12temp_storage+88];
	add.f64 	%fd273, %fd272, %fd271;
	selp.f64 	%fd274, %fd273, %fd271, %p49;
	setp.gt.u32 	%p50, %r6, 288;
	ld.shared.f64 	%fd275, [_ZZN3cub18CUB_300001_SM_10006detail6reduce18DeviceReduceKernelINS2_10policy_hubIdjN4cuda3std3__44plusIdEEE10Policy1000EN6thrust24THRUST_300001_SM_1000_NS10device_ptrIdEEjS9_d14square_functorEEvT0_PT3_T1_NS0_13GridEvenShareISK_EET2_T4_E12temp_storage+96];
	add.f64 	%fd276, %fd275, %fd274;
	selp.f64 	%fd277, %fd276, %fd274, %p50;
	setp.gt.u32 	%p51, %r6, 320;
	ld.shared.f64 	%fd278, [_ZZN3cub18CUB_300001_SM_10006detail6reduce18DeviceReduceKernelINS2_10policy_hubIdjN4cuda3std3__44plusIdEEE10Policy1000EN6thrust24THRUST_300001_SM_1000_NS10device_ptrIdEEjS9_d14square_functorEEvT0_PT3_T1_NS0_13GridEvenShareISK_EET2_T4_E12temp_storage+104];
	add.f64 	%fd279, %fd278, %fd277;
	selp.f64 	%fd280, %fd279, %fd277, %p51;
	setp.gt.u32 	%p52, %r6, 352;
	ld.shared.f64 	%fd281, [_ZZN3cub18CUB_300001_SM_10006detail6reduce18DeviceReduceKernelINS2_10policy_hubIdjN4cuda3std3__44plusIdEEE10Policy1000EN6thrust24THRUST_300001_SM_1000_NS10device_ptrIdEEjS9_d14square_functorEEvT0_PT3_T1_NS0_13GridEvenShareISK_EET2_T4_E12temp_storage+112];
	add.f64 	%fd282, %fd281, %fd280;
	selp.f64 	%fd283, %fd282, %fd280, %p52;
	setp.gt.u32 	%p53, %r6, 384;
	ld.shared.f64 	%fd284, [_ZZN3cub18CUB_300001_SM_10006detail6reduce18DeviceReduceKernelINS2_10policy_hubIdjN4cuda3std3__44plusIdEEE10Policy1000EN6thrust24THRUST_300001_SM_1000_NS10device_ptrIdEEjS9_d14square_functorEEvT0_PT3_T1_NS0_13GridEvenShareISK_EET2_T4_E12temp_storage+120];
	add.f64 	%fd285, %fd284, %fd283;
	selp.f64 	%fd286, %fd285, %fd283, %p53;
	setp.gt.u32 	%p54, %r6, 416;
	ld.shared.f64 	%fd287, [_ZZN3cub18CUB_300001_SM_10006detail6reduce18DeviceReduceKernelINS2_10policy_hubIdjN4cuda3std3__44plusIdEEE10Policy1000EN6thrust24THRUST_300001_SM_1000_NS10device_ptrIdEEjS9_d14square_functorEEvT0_PT3_T1_NS0_13GridEvenShareISK_EET2_T4_E12temp_storage+128];
	add.f64 	%fd288, %fd287, %fd286;
	selp.f64 	%fd289, %fd288, %fd286, %p54;
	setp.gt.u32 	%p55, %r6, 448;
	ld.shared.f64 	%fd290, [_ZZN3cub18CUB_300001_SM_10006detail6reduce18DeviceReduceKernelINS2_10policy_hubIdjN4cuda3std3__44plusIdEEE10Policy1000EN6thrust24THRUST_300001_SM_1000_NS10device_ptrIdEEjS9_d14square_functorEEvT0_PT3_T1_NS0_13GridEvenShareISK_EET2_T4_E12temp_storage+136];
	add.f64 	%fd291, %fd290, %fd289;
	selp.f64 	%fd292, %fd291, %fd289, %p55;
	setp.gt.u32 	%p56, %r6, 480;
	ld.shared.f64 	%fd293, [_ZZN3cub18CUB_300001_SM_10006detail6reduce18DeviceReduceKernelINS2_10policy_hubIdjN4cuda3std3__44plusIdEEE10Policy1000EN6thrust24THRUST_300001_SM_1000_NS10device_ptrIdEEjS9_d14square_functorEEvT0_PT3_T1_NS0_13GridEvenShareISK_EET2_T4_E12temp_storage+144];
	add.f64 	%fd294, %fd293, %fd292;
	selp.f64 	%fd295, %fd294, %fd292, %p56;
	setp.gt.u32 	%p57, %r6, 512;
	ld.shared.f64 	%fd296, [_ZZN3cub18CUB_300001_SM_10006detail6reduce18DeviceReduceKernelINS2_10policy_hubIdjN4cuda3std3__44plusIdEEE10Policy1000EN6thrust24THRUST_300001_SM_1000_NS10device_ptrIdEEjS9_d14square_functorEEvT0_PT3_T1_NS0_13GridEvenShareISK_EET2_T4_E12temp_storage+152];
	add.f64 	%fd297, %fd296, %fd295;
	selp.f64 	%fd298, %fd297, %fd295, %p57;
	setp.gt.u32 	%p58, %r6, 544;
	ld.shared.f64 	%fd299, [_ZZN3cub18CUB_300001_SM_10006detail6reduce18DeviceReduceKernelINS2_10policy_hubIdjN4cuda3std3__44plusIdEEE10Policy1000EN6thrust24THRUST_300001_SM_1000_NS10device_ptrIdEEjS9_d14square_functorEEvT0_PT3_T1_NS0_13GridEvenShareISK_EET2_T4_E12temp_storage+160];
	add.f64 	%fd300, %fd299, %fd298;
	selp.f64 	%fd301, %fd300, %fd298, %p58;
	setp.gt.u32 	%p59, %r6, 576;
	ld.shared.f64 	%fd302, [_ZZN3cub18CUB_300001_SM_10006detail6reduce18DeviceReduceKernelINS2_10policy_hubIdjN4cuda3std3__44plusIdEEE10Policy1000EN6thrust24THRUST_300001_SM_1000_NS10device_ptrIdEEjS9_d14square_functorEEvT0_PT3_T1_NS0_13GridEvenShareISK_EET2_T4_E12temp_storage+168];
	add.f64 	%fd303, %fd302, %fd301;
	selp.f64 	%fd304, %fd303, %fd301, %p59;
	setp.gt.u32 	%p60, %r6, 608;
	ld.shared.f64 	%fd305, [_ZZN3cub18CUB_300001_SM_10006detail6reduce18DeviceReduceKernelINS2_10policy_hubIdjN4cuda3std3__44plusIdEEE10Policy1000EN6thrust24THRUST_300001_SM_1000_NS10device_ptrIdEEjS9_d14square_functorEEvT0_PT3_T1_NS0_13GridEvenShareISK_EET2_T4_E12temp_storage+176];
	add.f64 	%fd306, %fd305, %fd304;
	selp.f64 	%fd377, %fd306, %fd304, %p60;
	bra.uni 	$L__BB20_48;
$L__BB20_26:
	mov.u32 	%r35, %tid.x;
	add.s32 	%r73, %r346, %r35;
	mul.wide.u32 	%rd4, %r73, 8;
	add.s64 	%rd5, %rd1, %rd4;
	ld.global.f64 	%fd41, [%rd5];
	ld.global.f64 	%fd42, [%rd5+5120];
	mul.f64 	%fd43, %fd42, %fd42;
	ld.global.f64 	%fd44, [%rd5+10240];
	ld.global.f64 	%fd45, [%rd5+15360];
	ld.global.f64 	%fd46, [%rd5+20480];
	ld.global.f64 	%fd47, [%rd5+25600];
	ld.global.f64 	%fd48, [%rd5+30720];
	ld.global.f64 	%fd49, [%rd5+35840];
	fma.rn.f64 	%fd50, %fd41, %fd41, %fd43;
	fma.rn.f64 	%fd51, %fd44, %fd44, %fd50;
	fma.rn.f64 	%fd52, %fd45, %fd45, %fd51;
	fma.rn.f64 	%fd53, %fd46, %fd46, %fd52;
	fma.rn.f64 	%fd54, %fd47, %fd47, %fd53;
	fma.rn.f64 	%fd55, %fd48, %fd48, %fd54;
	fma.rn.f64 	%fd376, %fd49, %fd49, %fd55;
	setp.lt.u32 	%p2, %r6, %r4;
	@%p2 bra 	$L__BB20_44;
	add.s32 	%r36, %r1, -5120;
	add.s32 	%r37, %r4, %r346;
	not.b32 	%r75, %r35;
	add.s32 	%r76, %r75, %r1;
	sub.s32 	%r77, %r76, %r4;
	sub.s32 	%r343, %r77, %r346;
	add.s32 	%r78, %r37, %r35;
	add.s32 	%r342, %r78, 5120;
	mov.b32 	%r345, 0;
	mov.u32 	%r344, %r37;
$L__BB20_28:
	add.s32 	%r346, %r346, %r4;
	setp.gt.u32 	%p3, %r346, %r36;
	@%p3 bra 	$L__BB20_30;
	add.s32 	%r79, %r35, %r346;
	mul.wide.u32 	%rd6, %r79, 8;
	add.s64 	%rd7, %rd1, %rd6;
	ld.global.f64 	%fd56, [%rd7];
	ld.global.f64 	%fd57, [%rd7+5120];
	ld.global.f64 	%fd58, [%rd7+10240];
	ld.global.f64 	%fd59, [%rd7+15360];
	ld.global.f64 	%fd60, [%rd7+20480];
	ld.global.f64 	%fd61, [%rd7+25600];
	ld.global.f64 	%fd62, [%rd7+30720];
	ld.global.f64 	%fd63, [%rd7+35840];
	fma.rn.f64 	%fd64, %fd56, %fd56, %fd376;
	fma.rn.f64 	%fd65, %fd57, %fd57, %fd64;
	fma.rn.f64 	%fd66, %fd58, %fd58, %fd65;
	fma.rn.f64 	%fd67, %fd59, %fd59, %fd66;
	fma.rn.f64 	%fd68, %fd60, %fd60, %fd67;
	fma.rn.f64 	%fd69, %fd61, %fd61, %fd68;
	fma.rn.f64 	%fd70, %fd62, %fd62, %fd69;
	fma.rn.f64 	%fd376, %fd63, %fd63, %fd70;
	sub.s32 	%r80, %r1, %r346;
	setp.lt.u32 	%p4, %r80, %r4;
	add.s32 	%r345, %r345, 1;
	add.s32 	%r344, %r344, %r4;
	sub.s32 	%r343, %r343, %r4;
	add.s32 	%r342, %r342, %r4;
	@%p4 bra 	$L__BB20_44;
	bra.uni 	$L__BB20_28;
$L__BB20_30:
	setp.le.u32 	%p5, %r1, %r346;
	sub.s32 	%r81, %r1, %r346;
	setp.ge.s32 	%p6, %r35, %r81;
	or.pred  	%p7, %p5, %p6;
	@%p7 bra 	$L__BB20_44;
	not.b32 	%r83, %r35;
	add.s32 	%r84, %r1, %r83;
	sub.s32 	%r85, %r84, %r37;
	mul.lo.s32 	%r86, %r2, %r345;
	mad.lo.s32 	%r87, %r86, -5120, %r85;
	mul.hi.u32 	%r88, %r87, -858993459;
	shr.u32 	%r89, %r88, 9;
	add.s32 	%r50, %r89, 1;
	and.b32  	%r51, %r50, 15;
	setp.lt.u32 	%p8, %r87, 9600;
	mov.u32 	%r351, %r35;
	@%p8 bra 	$L__BB20_35;
	or.b32  	%r349, %r35, 5120;
	mul.hi.u32 	%r90, %r343, -858993459;
	shr.u32 	%r91, %r90, 9;
	add.s32 	%r92, %r91, 1;
	and.b32  	%r93, %r92, 16777200;
	neg.s32 	%r347, %r93;
$L__BB20_33:
	.pragma "nounroll";
	add.s32 	%r94, %r342, -5120;
	mul.wide.u32 	%rd8, %r94, 8;
	add.s64 	%rd9, %rd1, %rd8;
	ld.global.f64 	%fd72, [%rd9];
	fma.rn.f64 	%fd73, %fd72, %fd72, %fd376;
	add.s32 	%r95, %r342, -4480;
	mul.wide.u32 	%rd10, %r95, 8;
	add.s64 	%rd11, %rd1, %rd10;
	ld.global.f64 	%fd74, [%rd11];
	fma.rn.f64 	%fd75, %fd74, %fd74, %fd73;
	add.s32 	%r96, %r342, -3840;
	mul.wide.u32 	%rd12, %r96, 8;
	add.s64 	%rd13, %rd1, %rd12;
	ld.global.f64 	%fd76, [%rd13];
	fma.rn.f64 	%fd77, %fd76, %fd76, %fd75;
	add.s32 	%r97, %r342, -3200;
	mul.wide.u32 	%rd14, %r97, 8;
	add.s64 	%rd15, %rd1, %rd14;
	ld.global.f64 	%fd78, [%rd15];
	fma.rn.f64 	%fd79, %fd78, %fd78, %fd77;
	add.s32 	%r98, %r342, -2560;
	mul.wide.u32 	%rd16, %r98, 8;
	add.s64 	%rd17, %rd1, %rd16;
	ld.global.f64 	%fd80, [%rd17];
	fma.rn.f64 	%fd81, %fd80, %fd80, %fd79;
	add.s32 	%r99, %r342, -1920;
	mul.wide.u32 	%rd18, %r99, 8;
	add.s64 	%rd19, %rd1, %rd18;
	ld.global.f64 	%fd82, [%rd19];
	fma.rn.f64 	%fd83, %fd82, %fd82, %fd81;
	add.s32 	%r100, %r342, -1280;
	mul.wide.u32 	%rd20, %r100, 8;
	add.s64 	%rd21, %rd1, %rd20;
	ld.global.f64 	%fd84, [%rd21];
	fma.rn.f64 	%fd85, %fd84, %fd84, %fd83;
	add.s32 	%r101, %r342, 4480;
	add.s32 	%r102, %r342, -640;
	mul.wide.u32 	%rd22, %r102, 8;
	add.s64 	%rd23, %rd1, %rd22;
	ld.global.f64 	%fd86, [%rd23];
	fma.rn.f64 	%fd87, %fd86, %fd86, %fd85;
	mul.wide.u32 	%rd24, %r342, 8;
	add.s64 	%rd25, %rd1, %rd24;
	ld.global.f64 	%fd88, [%rd25];
	fma.rn.f64 	%fd89, %fd88, %fd88, %fd87;
	add.s32 	%r103, %r342, 640;
	mul.wide.u32 	%rd26, %r103, 8;
	add.s64 	%rd27, %rd1, %rd26;
	ld.global.f64 	%fd90, [%rd27];
	fma.rn.f64 	%fd91, %fd90, %fd90, %fd89;
	add.s32 	%r104, %r342, 1280;
	mul.wide.u32 	%rd28, %r104, 8;
	add.s64 	%rd29, %rd1, %rd28;
	ld.global.f64 	%fd92, [%rd29];
	fma.rn.f64 	%fd93, %fd92, %fd92, %fd91;
	add.s32 	%r105, %r342, 1920;
	mul.wide.u32 	%rd30, %r105, 8;
	add.s64 	%rd31, %rd1, %rd30;
	ld.global.f64 	%fd94, [%rd31];
	fma.rn.f64 	%fd95, %fd94, %fd94, %fd93;
	add.s32 	%r106, %r342, 2560;
	mul.wide.u32 	%rd32, %r106, 8;
	add.s64 	%rd33, %rd1, %rd32;
	ld.global.f64 	%fd96, [%rd33];
	fma.rn.f64 	%fd97, %fd96, %fd96, %fd95;
	add.s32 	%r107, %r342, 3200;
	mul.wide.u32 	%rd34, %r107, 8;
	add.s64 	%rd35, %rd1, %rd34;
	ld.global.f64 	%fd98, [%rd35];
	fma.rn.f64 	%fd99, %fd98, %fd98, %fd97;
	add.s32 	%r108, %r342, 3840;
	mul.wide.u32 	%rd36, %r108, 8;
	add.s64 	%rd37, %rd1, %rd36;
	ld.global.f64 	%fd100, [%rd37];
	fma.rn.f64 	%fd101, %fd100, %fd100, %fd99;
	mul.wide.u32 	%rd38, %r101, 8;
	add.s64 	%rd39, %rd1, %rd38;
	ld.global.f64 	%fd102, [%rd39];
	fma.rn.f64 	%fd376, %fd102, %fd102, %fd101;
	add.s32 	%r349, %r349, 10240;
	add.s32 	%r342, %r342, 10240;
	add.s32 	%r347, %r347, 16;
	setp.ne.s32 	%p9, %r347, 0;
	@%p9 bra 	$L__BB20_33;
	add.s32 	%r351, %r349, -5120;
$L__BB20_35:
	setp.eq.s32 	%p10, %r51, 0;
	@%p10 bra 	$L__BB20_44;
	and.b32  	%r62, %r50, 7;
	setp.lt.u32 	%p11, %r51, 8;
	@%p11 bra 	$L__BB20_38;
	add.s32 	%r109, %r351, %r346;
	mul.wide.u32 	%rd40, %r109, 8;
	add.s64 	%rd41, %rd1, %rd40;
	ld.global.f64 	%fd104, [%rd41];
	fma.rn.f64 	%fd105, %fd104, %fd104, %fd376;
	add.s32 	%r110, %r109, 640;
	mul.wide.u32 	%rd42, %r110, 8;
	add.s64 	%rd43, %rd1, %rd42;
	ld.global.f64 	%fd106, [%rd43];
	fma.rn.f64 	%fd107, %fd106, %fd106, %fd105;
	add.s32 	%r111, %r109, 1280;
	mul.wide.u32 	%rd44, %r111, 8;
	add.s64 	%rd45, %rd1, %rd44;
	ld.global.f64 	%fd108, [%rd45];
	fma.rn.f64 	%fd109, %fd108, %fd108, %fd107;
	add.s32 	%r112, %r109, 1920;
	mul.wide.u32 	%rd46, %r112, 8;
	add.s64 	%rd47, %rd1, %rd46;
	ld.global.f64 	%fd110, [%rd47];
	fma.rn.f64 	%fd111, %fd110, %fd110, %fd109;
	add.s32 	%r113, %r109, 2560;
	mul.wide.u32 	%rd48, %r113, 8;
	add.s64 	%rd49, %rd1, %rd48;
	ld.global.f64 	%fd112, [%rd49];
	fma.rn.f64 	%fd113, %fd112, %fd112, %fd111;
	add.s32 	%r114, %r109, 3200;
	mul.wide.u32 	%rd50, %r114, 8;
	add.s64 	%rd51, %rd1, %rd50;
	ld.global.f64 	%fd114, [%rd51];
	fma.rn.f64 	%fd115, %fd114, %fd114, %fd113;
	add.s32 	%r115, %r109, 3840;
	mul.wide.u32 	%rd52, %r115, 8;
	add.s64 	%rd53, %rd1, %rd52;
	ld.global.f64 	%fd116, [%rd53];
	fma.rn.f64 	%fd117, %fd116, %fd116, %fd115;
	add.s32 	%r116, %r109, 4480;
	mul.wide.u32 	%rd54, %r116, 8;
	add.s64 	%rd55, %rd1, %rd54;
	ld.global.f64 	%fd118, [%rd55];
	fma.rn.f64 	%fd376, %fd118, %fd118, %fd117;
	add.s32 	%r351, %r351, 5120;
$L__BB20_38:
	setp.eq.s32 	%p12, %r62, 0;
	@%p12 bra 	$L__BB20_44;
	setp.lt.u32 	%p13, %r62, 4;
	@%p13 bra 	$L__BB20_41;
	add.s32 	%r117, %r351, %r346;
	mul.wide.u32 	%rd56, %r117, 8;
	add.s64 	%rd57, %rd1, %rd56;
	ld.global.f64 	%fd120, [%rd57];
	fma.rn.f64 	%fd121, %fd120, %fd120, %fd376;
	add.s32 	%r118, %r117, 640;
	mul.wide.u32 	%rd58, %r118, 8;
	add.s64 	%rd59, %rd1, %rd58;
	ld.global.f64 	%fd122, [%rd59];
	fma.rn.f64 	%fd123, %fd122, %fd122, %fd121;
	add.s32 	%r119, %r117, 1280;
	mul.wide.u32 	%rd60, %r119, 8;
	add.s64 	%rd61, %rd1, %rd60;
	ld.global.f64 	%fd124, [%rd61];
	fma.rn.f64 	%fd125, %fd124, %fd124, %fd123;
	add.s32 	%r120, %r117, 1920;
	mul.wide.u32 	%rd62, %r120, 8;
	add.s64 	%rd63, %rd1, %rd62;
	ld.global.f64 	%fd126, [%rd63];
	fma.rn.f64 	%fd376, %fd126, %fd126, %fd125;
	add.s32 	%r351, %r351, 2560;
$L__BB20_41:
	and.b32  	%r121, %r50, 3;
	setp.eq.s32 	%p14, %r121, 0;
	@%p14 bra 	$L__BB20_44;
	add.s32 	%r354, %r351, %r344;
	mul.hi.u32 	%r122, %r343, -858993459;
	cvt.u16.u32 	%rs1, %r122;
	shr.u16 	%rs2, %rs1, 9;
	add.s16 	%rs3, %rs2, 1;
	cvt.u32.u16 	%r123, %rs3;
	and.b32  	%r124, %r123, 3;
	neg.s32 	%r353, %r124;
$L__BB20_43:
	.pragma "nounroll";
	mul.wide.u32 	%rd64, %r354, 8;
	add.s64 	%rd65, %rd1, %rd64;
	ld.global.f64 	%fd127, [%rd65];
	fma.rn.f64 	%fd376, %fd127, %fd127, %fd376;
	add.s32 	%r354, %r354, 640;
	add.s32 	%r353, %r353, 1;
	setp.ne.s32 	%p15, %r353, 0;
	@%p15 bra 	$L__BB20_43;
$L__BB20_44:
	// begin inline asm
	mov.u32 %r125, %laneid;
	// end inline asm
	mov.b64 	%rd66, %fd376;
	mov.b64 	{%r127, %r132}, %rd66;
	mov.b32 	%r133, 1;
	mov.b32 	%r174, 31;
	mov.b32 	%r175, -1;
	// begin inline asm
	shfl.sync.down.b32 %r126, %r127, %r133, %r174, %r175;
	// end inline asm
	// begin inline asm
	shfl.sync.down.b32 %r131, %r132, %r133, %r174, %r175;
	// end inline asm
	mov.b64 	%rd67, {%r126, %r131};
	mov.b64 	%fd128, %rd67;
	setp.gt.s32 	%p16, %r125, 30;
	add.f64 	%fd129, %fd376, %fd128;
	selp.f64 	%fd130, %fd376, %fd129, %p16;
	mov.b64 	%rd68, %fd130;
	mov.b64 	{%r137, %r142}, %rd68;
	mov.b32 	%r143, 2;
	// begin inline asm
	shfl.sync.down.b32 %r136, %r137, %r143, %r174, %r175;
	// end inline asm
	// begin inline asm
	shfl.sync.down.b32 %r141, %r142, %r143, %r174, %r175;
	// end inline asm
	mov.b64 	%rd69, {%r136, %r141};
	mov.b64 	%fd131, %rd69;
	setp.gt.s32 	%p17, %r125, 29;
	add.f64 	%fd132, %fd130, %fd131;
	selp.f64 	%fd133, %fd130, %fd132, %p17;
	mov.b64 	%rd70, %fd133;
	mov.b64 	{%r147, %r152}, %rd70;
	mov.b32 	%r153, 4;
	// begin inline asm
	shfl.sync.down.b32 %r146, %r147, %r153, %r174, %r175;
	// end inline asm
	// begin inline asm
	shfl.sync.down.b32 %r151, %r152, %r153, %r174, %r175;
	// end inline asm
	mov.b64 	%rd71, {%r146, %r151};
	mov.b64 	%fd134, %rd71;
	setp.gt.s32 	%p18, %r125, 27;
	add.f64 	%fd135, %fd133, %fd134;
	selp.f64 	%fd136, %fd133, %fd135, %p18;
	mov.b64 	%rd72, %fd136;
	mov.b64 	{%r157, %r162}, %rd72;
	mov.b32 	%r163, 8;
	// begin inline asm
	shfl.sync.down.b32 %r156, %r157, %r163, %r174, %r175;
	// end inline asm
	// begin inline asm
	shfl.sync.down.b32 %r161, %r162, %r163, %r174, %r175;
	// end inline asm
	mov.b64 	%rd73, {%r156, %r161};
	mov.b64 	%fd137, %rd73;
	setp.gt.s32 	%p19, %r125, 23;
	add.f64 	%fd138, %fd136, %fd137;
	selp.f64 	%fd139, %fd136, %fd138, %p19;
	mov.b64 	%rd74, %fd139;
	mov.b64 	{%r167, %r172}, %rd74;
	mov.b32 	%r173, 16;
	// begin inline asm
	shfl.sync.down.b32 %r166, %r167, %r173, %r174, %r175;
	// end inline asm
	// begin inline asm
	shfl.sync.down.b32 %r171, %r172, %r173, %r174, %r175;
	// end inline asm
	mov.b64 	%rd75, {%r166, %r171};
	mov.b64 	%fd140, %rd75;
	setp.gt.s32 	%p20, %r125, 15;
	add.f64 	%fd37, %fd139, %fd140;
	selp.f64 	%fd377, %fd139, %fd37, %p20;
	setp.ne.s32 	%p21, %r125, 0;
	@%p21 bra 	$L__BB20_46;
	shr.u32 	%r176, %r35, 2;
	and.b32  	%r177, %r176, 248;
	mov.u32 	%r178, _ZZN3cub18CUB_300001_SM_10006detail6reduce18DeviceReduceKernelINS2_10policy_hubIdjN4cuda3std3__44plusIdEEE10Policy1000EN6thrust24THRUST_300001_SM_1000_NS10device_ptrIdEEjS9_d14square_functorEEvT0_PT3_T1_NS0_13GridEvenShareISK_EET2_T4_E12temp_storage;
	add.s32 	%r179, %r178, %r177;
	st.shared.f64 	[%r179+24], %fd37;
$L__BB20_46:
	bar.sync 	0;
	setp.ne.s32 	%p22, %r35, 0;
	@%p22 bra 	$L__BB20_48;
	ld.shared.f64 	%fd141, [_ZZN3cub18CUB_300001_SM_10006detail6reduce18DeviceReduceKernelINS2_10policy_hubIdjN4cuda3std3__44plusIdEEE10Policy1000EN6thrust24THRUST_300001_SM_1000_NS10device_ptrIdEEjS9_d14square_functorEEvT0_PT3_T1_NS0_13GridEvenShareISK_EET2_T4_E12temp_storage+32];
	add.f64 	%fd142, %fd377, %fd141;
	ld.shared.f64 	%fd143, [_ZZN3cub18CUB_300001_SM_10006detail6reduce18DeviceReduceKernelINS2_10policy_hubIdjN4cuda3std3__44plusIdEEE10Policy1000EN6thrust24THRUST_300001_SM_1000_NS10device_ptrIdEEjS9_d14square_functorEEvT0_PT3_T1_NS0_13GridEvenShareISK_EET2_T4_E12temp_storage+40];
	add.f64 	%fd144, %fd142, %fd143;
	ld.shared.f64 	%fd145, [_ZZN3cub18CUB_300001_SM_10006detail6reduce18DeviceReduceKernelINS2_10policy_hubIdjN4cuda3std3__44plusIdEEE10Policy1000EN6thrust24THRUST_300001_SM_1000_NS10device_ptrIdEEjS9_d14square_functorEEvT0_PT3_T1_NS0_13GridEvenShareISK_EET2_T4_E12temp_storage+48];
	add.f64 	%fd146, %fd144, %fd145;
	ld.shared.f64 	%fd147, [_ZZN3cub18CUB_300001_SM_10006detail6reduce18DeviceReduceKernelINS2_10policy_hubIdjN4cuda3std3__44plusIdEEE10Policy1000EN6thrust24THRUST_300001_SM_1000_NS10device_ptrIdEEjS9_d14square_functorEEvT0_PT3_T1_NS0_13GridEvenShareISK_EET2_T4_E12temp_storage+56];
	add.f64 	%fd148, %fd146, %fd147;
	ld.shared.f64 	%fd149, [_ZZN3cub18CUB_300001_SM_10006detail6reduce18DeviceReduceKernelINS2_10policy_hubIdjN4cuda3std3__44plusIdEEE10Policy1000EN6thrust24THRUST_300001_SM_1000_NS10device_ptrIdEEjS9_d14square_functorEEvT0_PT3_T1_NS0_13GridEvenShareISK_EET2_T4_E12temp_storage+64];
	add.f64 	%fd150, %fd148, %fd149;
	ld.shared.f64 	%fd151, [_ZZN3cub18CUB_300001_SM_10006detail6reduce18DeviceReduceKernelINS2_10policy_hubIdjN4cuda3std3__44plusIdEEE10Policy1000EN6thrust24THRUST_300001_SM_1000_NS10device_ptrIdEEjS9_d14square_functorEEvT0_PT3_T1_NS0_13GridEvenShareISK_EET2_T4_E12temp_storage+72];
	add.f64 	%fd152, %fd150, %fd151;
	ld.shared.f64 	%fd153, [_ZZN3cub18CUB_300001_SM_10006detail6reduce18DeviceReduceKernelINS2_10policy_hubIdjN4cuda3std3__44plusIdEEE10Policy1000EN6thrust24THRUST_300001_SM_1000_NS10device_ptrIdEEjS9_d14square_functorEEvT0_PT3_T1_NS0_13GridEvenShareISK_EET2_T4_E12temp_storage+80];
	add.f64 	%fd154, %fd152, %fd153;
	ld.shared.f64 	%fd155, [_ZZN3cub18CUB_300001_SM_10006detail6reduce18DeviceReduceKernelINS2_10policy_hubIdjN4cuda3std3__44plusIdEEE10Policy1000EN6thrust24THRUST_300001_SM_1000_NS10device_ptrIdEEjS9_d14square_functorEEvT0_PT3_T1_NS0_13GridEvenShareISK_EET2_T4_E12temp_storage+88];
	add.f64 	%fd156, %fd154, %fd155;
	ld.shared.f64 	%fd157, [_ZZN3cub18CUB_300001_SM_10006detail6reduce18DeviceReduceKernelINS2_10policy_hubIdjN4cuda3std3__44plusIdEEE10Policy1000EN6thrust24THRUST_300001_SM_1000_NS10device_ptrIdEEjS9_d14square_functorEEvT0_PT3_T1_NS0_13GridEvenShareISK_EET2_T4_E12temp_storage+96];
	add.f64 	%fd158, %fd156, %fd157;
	ld.shared.f64 	%fd159, [_ZZN3cub18CUB_300001_SM_10006detail6reduce18DeviceReduceKernelINS2_10policy_hubIdjN4cuda3std3__44plusIdEEE10Policy1000EN6thrust24THRUST_300001_SM_1000_NS10device_ptrIdEEjS9_d14square_functorEEvT0_PT3_T1_NS0_13GridEvenShareISK_EET2_T4_E12temp_storage+104];
	add.f64 	%fd160, %fd158, %fd159;
	ld.shared.f64 	%fd161, [_ZZN3cub18CUB_300001_SM_10006detail6reduce18DeviceReduceKernelINS2_10policy_hubIdjN4cuda3std3__44plusIdEEE10Policy1000EN6thrust24THRUST_300001_SM_1000_NS10device_ptrIdEEjS9_d14square_functorEEvT0_PT3_T1_NS0_13GridEvenShareISK_EET2_T4_E12temp_storage+112];
	add.f64 	%fd162, %fd160, %fd161;
	ld.shared.f64 	%fd163, [_ZZN3cub18CUB_300001_SM_10006detail6reduce18DeviceReduceKernelINS2_10policy_hubIdjN4cuda3std3__44plusIdEEE10Policy1000EN6thrust24THRUST_300001_SM_1000_NS10device_ptrIdEEjS9_d14square_functorEEvT0_PT3_T1_NS0_13GridEvenShareISK_EET2_T4_E12temp_storage+120];
	add.f64 	%fd164, %fd162, %fd163;
	ld.shared.f64 	%fd165, [_ZZN3cub18CUB_300001_SM_10006detail6reduce18DeviceReduceKernelINS2_10policy_hubIdjN4cuda3std3__44plusIdEEE10Policy1000EN6thrust24THRUST_300001_SM_1000_NS10device_ptrIdEEjS9_d14square_functorEEvT0_PT3_T1_NS0_13GridEvenShareISK_EET2_T4_E12temp_storage+128];
	add.f64 	%fd166, %fd164, %fd165;
	ld.shared.f64 	%fd167, [_ZZN3cub18CUB_300001_SM_10006detail6reduce18DeviceReduceKernelINS2_10policy_hubIdjN4cuda3std3__44plusIdEEE10Policy1000EN6thrust24THRUST_300001_SM_1000_NS10device_ptrIdEEjS9_d14square_functorEEvT0_PT3_T1_NS0_13GridEvenShareISK_EET2_T4_E12temp_storage+136];
	add.f64 	%fd168, %fd166, %fd167;
	ld.shared.f64 	%fd169, [_ZZN3cub18CUB_300001_SM_10006detail6reduce18DeviceReduceKernelINS2_10policy_hubIdjN4cuda3std3__44plusIdEEE10Policy1000EN6thrust24THRUST_300001_SM_1000_NS10device_ptrIdEEjS9_d14square_functorEEvT0_PT3_T1_NS0_13GridEvenShareISK_EET2_T4_E12temp_storage+144];
	add.f64 	%fd170, %fd168, %fd169;
	ld.shared.f64 	%fd171, [_ZZN3cub18CUB_300001_SM_10006detail6reduce18DeviceReduceKernelINS2_10policy_hubIdjN4cuda3std3__44plusIdEEE10Policy1000EN6thrust24THRUST_300001_SM_1000_NS10device_ptrIdEEjS9_d14square_functorEEvT0_PT3_T1_NS0_13GridEvenShareISK_EET2_T4_E12temp_storage+152];
	add.f64 	%fd172, %fd170, %fd171;
	ld.shared.f64 	%fd173, [_ZZN3cub18CUB_300001_SM_10006detail6reduce18DeviceReduceKernelINS2_10policy_hubIdjN4cuda3std3__44plusIdEEE10Policy1000EN6thrust24THRUST_300001_SM_1000_NS10device_ptrIdEEjS9_d14square_functorEEvT0_PT3_T1_NS0_13GridEvenShareISK_EET2_T4_E12temp_storage+160];
	add.f64 	%fd174, %fd172, %fd173;
	ld.shared.f64 	%fd175, [_ZZN3cub18CUB_300001_SM_10006detail6reduce18DeviceReduceKernelINS2_10policy_hubIdjN4cuda3std3__44plusIdEEE10Policy1000EN6thrust24THRUST_300001_SM_1000_NS10device_ptrIdEEjS9_d14square_functorEEvT0_PT3_T1_NS0_13GridEvenShareISK_EET2_T4_E12temp_storage+168];
	add.f64 	%fd176, %fd174, %fd175;
	ld.shared.f64 	%fd177, [_ZZN3cub18CUB_300001_SM_10006detail6reduce18DeviceReduceKernelINS2_10policy_hubIdjN4cuda3std3__44plusIdEEE10Policy1000EN6thrust24THRUST_300001_SM_1000_NS10device_ptrIdEEjS9_d14square_functorEEvT0_PT3_T1_NS0_13GridEvenShareISK_EET2_T4_E12temp_storage+176];
	add.f64 	%fd377, %fd176, %fd177;
$L__BB20_48:
	mov.u32 	%r332, %tid.x;
	setp.ne.s32 	%p68, %r332, 0;
	@%p68 bra 	$L__BB20_50;
	cvta.to.global.u64 	%rd156, %rd2;
	mul.wide.u32 	%rd157, %r3, 8;
	add.s64 	%rd158, %rd156, %rd157;
	st.global.f64 	[%rd158], %fd377;
$L__BB20_50:
	ret;

}
	// .globl	_ZN3cub18CUB_300001_SM_10006detail6reduce28DeviceReduceSingleTileKernelINS2_10policy_hubIdjN4cuda3std3__44plusIdEEE10Policy1000EPdSC_iS9_ddNS7_10__identityEEEvT0_T1_T2_T3_T4_T6_
.visible .entry _ZN3cub18CUB_300001_SM_10006detail6reduce28DeviceReduceSingleTileKernelINS2_10policy_hubIdjN4cuda3std3__44plusIdEEE10Policy1000EPdSC_iS9_ddNS7_10__identityEEEvT0_T1_T2_T3_T4_T6_(
	.param .u64 .ptr .align 1 _ZN3cub18CUB_300001_SM_10006detail6reduce28DeviceReduceSingleTileKernelINS2_10policy_hubIdjN4cuda3std3__44plusIdEEE10Policy1000EPdSC_iS9_ddNS7_10__identityEEEvT0_T1_T2_T3_T4_T6__param_0,
	.param .u64 .ptr .align 1 _ZN3cub18CUB_300001_SM_10006detail6reduce28DeviceReduceSingleTileKernelINS2_10policy_hubIdjN4cuda3std3__44plusIdEEE10Policy1000EPdSC_iS9_ddNS7_10__identityEEEvT0_T1_T2_T3_T4_T6__param_1,
	.param .u32 _ZN3cub18CUB_300001_SM_10006detail6reduce28DeviceReduceSingleTileKernelINS2_10policy_hubIdjN4cuda3std3__44plusIdEEE10Policy1000EPdSC_iS9_ddNS7_10__identityEEEvT0_T1_T2_T3_T4_T6__param_2,
	.param .align 1 .b8 _ZN3cub18CUB_300001_SM_10006detail6reduce28DeviceReduceSingleTileKernelINS2_10policy_hubIdjN4cuda3std3__44plusIdEEE10Policy1000EPdSC_iS9_ddNS7_10__identityEEEvT0_T1_T2_T3_T4_T6__param_3[1],
	.param .f64 _ZN3cub18CUB_300001_SM_10006detail6reduce28DeviceReduceSingleTileKernelINS2_10policy_hubIdjN4cuda3std3__44plusIdEEE10Policy1000EPdSC_iS9_ddNS7_10__identityEEEvT0_T1_T2_T3_T4_T6__param_4,
	.param .align 1 .b8 _ZN3cub18CUB_300001_SM_10006detail6reduce28DeviceReduceSingleTileKernelINS2_10policy_hubIdjN4cuda3std3__44plusIdEEE10Policy1000EPdSC_iS9_ddNS7_10__identityEEEvT0_T1_T2_T3_T4_T6__param_5[1]
)
.maxntid 640
.minnctapersm 1
{
	.reg .pred 	%p<62>;
	.reg .b32 	%r<239>;
	.reg .b64 	%rd<109>;
	.reg .b64 	%fd<264>;
	// demoted variable
	.shared .align 8 .b8 _ZZN3cub18CUB_300001_SM_10006detail6reduce28DeviceReduceSingleTileKernelINS2_10policy_hubIdjN4cuda3std3__44plusIdEEE10Policy1000EPdSC_iS9_ddNS7_10__identityEEEvT0_T1_T2_T3_T4_T6_E12temp_storage[192];
	ld.param.u64 	%rd9, [_ZN3cub18CUB_300001_SM_10006detail6reduce28DeviceReduceSingleTileKernelINS2_10policy_hubIdjN4cuda3std3__44plusIdEEE10Policy1000EPdSC_iS9_ddNS7_10__identityEEEvT0_T1_T2_T3_T4_T6__param_0];
	ld.param.u64 	%rd10, [_ZN3cub18CUB_300001_SM_10006detail6reduce28DeviceReduceSingleTileKernelINS2_10policy_hubIdjN4cuda3std3__44plusIdEEE10Policy1000EPdSC_iS9_ddNS7_10__identityEEEvT0_T1_T2_T3_T4_T6__param_1];
	ld.param.u32 	%r36, [_ZN3cub18CUB_300001_SM_10006detail6reduce28DeviceReduceSingleTileKernelINS2_10policy_hubIdjN4cuda3std3__44plusIdEEE10Policy1000EPdSC_iS9_ddNS7_10__identityEEEvT0_T1_T2_T3_T4_T6__param_2];
	ld.param.f64 	%fd30, [_ZN3cub18CUB_300001_SM_10006detail6reduce28DeviceReduceSingleTileKernelINS2_10policy_hubIdjN4cuda3std3__44plusIdEEE10Policy1000EPdSC_iS9_ddNS7_10__identityEEEvT0_T1_T2_T3_T4_T6__param_4];
	cvta.to.global.u64 	%rd1, %rd10;
	setp.ne.s32 	%p1, %r36, 0;
	@%p1 bra 	$L__BB21_3;
	mov.u32 	%r225, %tid.x;
	setp.ne.s32 	%p61, %r225, 0;
	@%p61 bra 	$L__BB21_39;
	st.global.f64 	[%rd1], %fd30;
	bra.uni 	$L__BB21_39;
$L__BB21_3:
	setp.gt.s32 	%p2, %r36, 5119;
	@%p2 bra 	$L__BB21_21;
	mov.u32 	%r1, %tid.x;
	setp.ge.s32 	%p19, %r1, %r36;
	mov.f64 	%fd255, 0d0000000000000000;
	mov.u32 	%r229, %r1;
	@%p19 bra 	$L__BB21_6;
	mul.wide.u32 	%rd74, %r1, 8;
	add.s64 	%rd73, %rd9, %rd74;
	// begin inline asm
	ld.global.nc.u64 %rd72, [%rd73];
	// end inline asm
	mov.b64 	%fd255, %rd72;
	add.s32 	%r229, %r1, 640;
$L__BB21_6:
	setp.ge.s32 	%p20, %r229, %r36;
	@%p20 bra 	$L__BB21_12;
	not.b32 	%r101, %r229;
	add.s32 	%r4, %r36, %r101;
	mul.hi.u32 	%r102, %r4, -858993459;
	shr.u32 	%r103, %r102, 9;
	add.s32 	%r5, %r103, 1;
	and.b32  	%r104, %r103, 3;
	setp.eq.s32 	%p21, %r104, 3;
	@%p21 bra 	$L__BB21_10;
	mul.wide.u32 	%rd75, %r229, 8;
	add.s64 	%rd107, %rd9, %rd75;
	and.b32  	%r105, %r5, 3;
	neg.s32 	%r227, %r105;
$L__BB21_9:
	.pragma "nounroll";
	// begin inline asm
	ld.global.nc.u64 %rd76, [%rd107];
	// end inline asm
	mov.b64 	%fd121, %rd76;
	add.f64 	%fd255, %fd255, %fd121;
	add.s32 	%r229, %r229, 640;
	add.s64 	%rd107, %rd107, 5120;
	add.s32 	%r227, %r227, 1;
	setp.ne.s32 	%p22, %r227, 0;
	@%p22 bra 	$L__BB21_9;
$L__BB21_10:
	setp.lt.u32 	%p23, %r4, 1920;
	@%p23 bra 	$L__BB21_12;
$L__BB21_11:
	mul.wide.s32 	%rd86, %r229, 8;
	add.s64 	%rd79, %rd9, %rd86;
	// begin inline asm
	ld.global.nc.u64 %rd78, [%rd79];
	// end inline asm
	mov.b64 	%fd122, %rd78;
	add.f64 	%fd123, %fd255, %fd122;
	add.s64 	%rd81, %rd79, 5120;
	// begin inline asm
	ld.global.nc.u64 %rd80, [%rd81];
	// end inline asm
	mov.b64 	%fd124, %rd80;
	add.f64 	%fd125, %fd123, %fd124;
	add.s64 	%rd83, %rd79, 10240;
	// begin inline asm
	ld.global.nc.u64 %rd82, [%rd83];
	// end inline asm
	mov.b64 	%fd126, %rd82;
	add.f64 	%fd127, %fd125, %fd126;
	add.s64 	%rd85, %rd79, 15360;
	// begin inline asm
	ld.global.nc.u64 %rd84, [%rd85];
	// end inline asm
	mov.b64 	%fd128, %rd84;
	add.f64 	%fd255, %fd127, %fd128;
	add.s32 	%r229, %r229, 2560;
	setp.lt.s32 	%p24, %r229, %r36;
	@%p24 bra 	$L__BB21_11;
$L__BB21_12:
	setp.lt.s32 	%p25, %r36, 640;
	@%p25 bra 	$L__BB21_17;
	// begin inline asm
	mov.u32 %r169, %laneid;
	// end inline asm
	mov.b64 	%rd97, %fd255;
	mov.b64 	{%r171, %r176}, %rd97;
	mov.b32 	%r177, 1;
	mov.b32 	%r218, 31;
	mov.b32 	%r219, -1;
	// begin inline asm
	shfl.sync.down.b32 %r170, %r171, %r177, %r218, %r219;
	// end inline asm
	// begin inline asm
	shfl.sync.down.b32 %r175, %r176, %r177, %r218, %r219;
	// end inline asm
	mov.b64 	%rd98, {%r170, %r175};
	mov.b64 	%fd199, %rd98;
	setp.gt.s32 	%p53, %r169, 30;
	add.f64 	%fd200, %fd255, %fd199;
	selp.f64 	%fd201, %fd255, %fd200, %p53;
	mov.b64 	%rd99, %fd201;
	mov.b64 	{%r181, %r186}, %rd99;
	mov.b32 	%r187, 2;
	// begin inline asm
	shfl.sync.down.b32 %r180, %r181, %r187, %r218, %r219;
	// end inline asm
	// begin inline asm
	shfl.sync.down.b32 %r185, %r186, %r187, %r218, %r219;
	// end inline asm
	mov.b64 	%rd100, {%r180, %r185};
	mov.b64 	%fd202, %rd100;
	setp.gt.s32 	%p54, %r169, 29;
	add.f64 	%fd203, %fd201, %fd202;
	selp.f64 	%fd204, %fd201, %fd203, %p54;
	mov.b64 	%rd101, %fd204;
	mov.b64 	{%r191, %r196}, %rd101;
	mov.b32 	%r197, 4;
	// begin inline asm
	shfl.sync.down.b32 %r190, %r191, %r197, %r218, %r219;
	// end inline asm
	// begin inline asm
	shfl.sync.down.b32 %r195, %r196, %r197, %r218, %r219;
	// end inline asm
	mov.b64 	%rd102, {%r190, %r195};
	mov.b64 	%fd205, %rd102;
	setp.gt.s32 	%p55, %r169, 27;
	add.f64 	%fd206, %fd204, %fd205;
	selp.f64 	%fd207, %fd204, %fd206, %p55;
	mov.b64 	%rd103, %fd207;
	mov.b64 	{%r201, %r206}, %rd103;
	mov.b32 	%r207, 8;
	// begin inline asm
	shfl.sync.down.b32 %r200, %r201, %r207, %r218, %r219;
	// end inline asm
	// begin inline asm
	shfl.sync.down.b32 %r205, %r206, %r207, %r218, %r219;
	// end inline asm
	mov.b64 	%rd104, {%r200, %r205};
	mov.b64 	%fd208, %rd104;
	setp.gt.s32 	%p56, %r169, 23;
	add.f64 	%fd209, %fd207, %fd208;
	selp.f64 	%fd210, %fd207, %fd209, %p56;
	mov.b64 	%rd105, %fd210;
	mov.b64 	{%r211, %r216}, %rd105;
	mov.b32 	%r217, 16;
	// begin inline asm
	shfl.sync.down.b32 %r210, %r211, %r217, %r218, %r219;
	// end inline asm
	// begin inline asm
	shfl.sync.down.b32 %r215, %r216, %r217, %r218, %r219;
	// end inline asm
	mov.b64 	%rd106, {%r210, %r215};
	mov.b64 	%fd211, %rd106;
	setp.gt.s32 	%p57, %r169, 15;
	add.f64 	%fd10, %fd210, %fd211;
	selp.f64 	%fd263, %fd210, %fd10, %p57;
	setp.ne.s32 	%p58, %r169, 0;
	@%p58 bra 	$L__BB21_15;
	shr.u32 	%r220, %r1, 2;
	and.b32  	%r221, %r220, 248;
	mov.u32 	%r222, _ZZN3cub18CUB_300001_SM_10006detail6reduce28DeviceReduceSingleTileKernelINS2_10policy_hubIdjN4cuda3std3__44plusIdEEE10Policy1000EPdSC_iS9_ddNS7_10__identityEEEvT0_T1_T2_T3_T4_T6_E12temp_storage;
	add.s32 	%r223, %r222, %r221;
	st.shared.f64 	[%r223+24], %fd10;
$L__BB21_15:
	bar.sync 	0;
	setp.ne.s32 	%p59, %r1, 0;
	@%p59 bra 	$L__BB21_37;
	ld.shared.f64 	%fd212, [_ZZN3cub18CUB_300001_SM_10006detail6reduce28DeviceReduceSingleTileKernelINS2_10policy_hubIdjN4cuda3std3__44plusIdEEE10Policy1000EPdSC_iS9_ddNS7_10__identityEEEvT0_T1_T2_T3_T4_T6_E12temp_storage+32];
	add.f64 	%fd213, %fd263, %fd212;
	ld.shared.f64 	%fd214, [_ZZN3cub18CUB_300001_SM_10006detail6reduce28DeviceReduceSingleTileKernelINS2_10policy_hubIdjN4cuda3std3__44plusIdEEE10Policy1000EPdSC_iS9_ddNS7_10__identityEEEvT0_T1_T2_T3_T4_T6_E12temp_storage+40];
	add.f64 	%fd215, %fd213, %fd214;
	ld.shared.f64 	%fd216, [_ZZN3cub18CUB_300001_SM_10006detail6reduce28DeviceReduceSingleTileKernelINS2_10policy_hubIdjN4cuda3std3__44plusIdEEE10Policy1000EPdSC_iS9_ddNS7_10__identityEEEvT0_T1_T2_T3_T4_T6_E12temp_storage+48];
	add.f64 	%fd217, %fd215, %fd216;
	ld.shared.f64 	%fd218, [_ZZN3cub18CUB_300001_SM_10006detail6reduce28DeviceReduceSingleTileKernelINS2_10policy_hubIdjN4cuda3std3__44plusIdEEE10Policy1000EPdSC_iS9_ddNS7_10__identityEEEvT0_T1_T2_T3_T4_T6_E12temp_storage+56];
	add.f64 	%fd219, %fd217, %fd218;
	ld.shared.f64 	%fd220, [_ZZN3cub18CUB_300001_SM_10006detail6reduce28DeviceReduceSingleTileKernelINS2_10policy_hubIdjN4cuda3std3__44plusIdEEE10Policy1000EPdSC_iS9_ddNS7_10__identityEEEvT0_T1_T2_T3_T4_T6_E12temp_storage+64];
	add.f64 	%fd221, %fd219, %fd220;
	ld.shared.f64 	%fd222, [_ZZN3cub18CUB_300001_SM_10006detail6reduce28DeviceReduceSingleTileKernelINS2_10policy_hubIdjN4cuda3std3__44plusIdEEE10Policy1000EPdSC_iS9_ddNS7_10__identityEEEvT0_T1_T2_T3_T4_T6_E12temp_storage+72];
	add.f64 	%fd223, %fd221, %fd222;
	ld.shared.f64 	%fd224, [_ZZN3cub18CUB_300001_SM_10006detail6reduce28DeviceReduceSingleTileKernelINS2_10policy_hubIdjN4cuda3std3__44plusIdEEE10Policy1000EPdSC_iS9_ddNS7_10__identityEEEvT0_T1_T2_T3_T4_T6_E12temp_storage+80];
	add.f64 	%fd225, %fd223, %fd224;
	ld.shared.f64 	%fd226, [_ZZN3cub18CUB_300001_SM_10006detail6reduce28DeviceReduceSingleTileKernelINS2_10policy_hubIdjN4cuda3std3__44plusIdEEE10Policy1000EPdSC_iS9_ddNS7_10__identityEEEvT0_T1_T2_T3_T4_T6_E12temp_storage+88];
	add.f64 	%fd227, %fd225, %fd226;
	ld.shared.f64 	%fd228, [_ZZN3cub18CUB_300001_SM_10006detail6reduce28DeviceReduceSingleTileKernelINS2_10policy_hubIdjN4cuda3std3__44plusIdEEE10Policy1000EPdSC_iS9_ddNS7_10__identityEEEvT0_T1_T2_T3_T4_T6_E12temp_storage+96];
	add.f64 	%fd229, %fd227, %fd228;
	ld.shared.f64 	%fd230, [_ZZN3cub18CUB_300001_SM_10006detail6reduce28DeviceReduceSingleTileKernelINS2_10policy_hubIdjN4cuda3std3__44plusIdEEE10Policy1000EPdSC_iS9_ddNS7_10__identityEEEvT0_T1_T2_T3_T4_T6_E12temp_storage+104];
	add.f64 	%fd231, %fd229, %fd230;
	ld.shared.f64 	%fd232, [_ZZN3cub18CUB_300001_SM_10006detail6reduce28DeviceReduceSingleTileKernelINS2_10policy_hubIdjN4cuda3std3__44plusIdEEE10Policy1000EPdSC_iS9_ddNS7_10__identityEEEvT0_T1_T2_T3_T4_T6_E12temp_storage+112];
	add.f64 	%fd233, %fd231, %fd232;
	ld.shared.f64 	%fd234, [_ZZN3cub18CUB_300001_SM_10006detail6reduce28DeviceReduceSingleTileKernelINS2_10policy_hubIdjN4cuda3std3__44plusIdEEE10Policy1000EPdSC_iS9_ddNS7_10__identityEEEvT0_T1_T2_T3_T4_T6_E12temp_storage+120];
	add.f64 	%fd235, %fd233, %fd234;
	ld.shared.f64 	%fd236, [_ZZN3cub18CUB_300001_SM_10006detail6reduce28DeviceReduceSingleTileKernelINS2_10policy_hubIdjN4cuda3std3__44plusIdEEE10Policy1000EPdSC_iS9_ddNS7_10__identityEEEvT0_T1_T2_T3_T4_T6_E12temp_storage+128];
	add.f64 	%fd237, %fd235, %fd236;
	ld.shared.f64 	%fd238, [_ZZN3cub18CUB_300001_SM_10006detail6reduce28DeviceReduceSingleTileKernelINS2_10policy_hubIdjN4cuda3std3__44plusIdEEE10Policy1000EPdSC_iS9_ddNS7_10__identityEEEvT0_T1_T2_T3_T4_T6_E12temp_storage+136];
	add.f64 	%fd239, %fd237, %fd238;
	ld.shared.f64 	%fd240, [_ZZN3cub18CUB_300001_SM_10006detail6reduce28DeviceReduceSingleTileKernelINS2_10policy_hubIdjN4cuda3std3__44plusIdEEE10Policy1000EPdSC_iS9_ddNS7_10__identityEEEvT0_T1_T2_T3_T4_T6_E12temp_storage+144];
	add.f64 	%fd241, %fd239, %fd240;
	ld.shared.f64 	%fd242, [_ZZN3cub18CUB_300001_SM_10006detail6reduce28DeviceReduceSingleTileKernelINS2_10policy_hubIdjN4cuda3std3__44plusIdEEE10Policy1000EPdSC_iS9_ddNS7_10__identityEEEvT0_T1_T2_T3_T4_T6_E12temp_storage+152];
	add.f64 	%fd243, %fd241, %fd242;
	ld.shared.f64 	%fd244, [_ZZN3cub18CUB_300001_SM_10006detail6reduce28DeviceReduceSingleTileKernelINS2_10policy_hubIdjN4cuda3std3__44plusIdEEE10Policy1000EPdSC_iS9_ddNS7_10__identityEEEvT0_T1_T2_T3_T4_T6_E12temp_storage+160];
	add.f64 	%fd245, %fd243, %fd244;
	ld.shared.f64 	%fd246, [_ZZN3cub18CUB_300001_SM_10006detail6reduce28DeviceReduceSingleTileKernelINS2_10policy_hubIdjN4cuda3std3__44plusIdEEE10Policy1000EPdSC_iS9_ddNS7_10__identityEEEvT0_T1_T2_T3_T4_T6_E12temp_storage+168];
	add.f64 	%fd247, %fd245, %fd246;
	ld.shared.f64 	%fd248, [_ZZN3cub18CUB_300001_SM_10006detail6reduce28DeviceReduceSingleTileKernelINS2_10policy_hubIdjN4cuda3std3__44plusIdEEE10Policy1000EPdSC_iS9_ddNS7_10__identityEEEvT0_T1_T2_T3_T4_T6_E12temp_storage+176];
	add.f64 	%fd263, %fd247, %fd248;
	bra.uni 	$L__BB21_37;
$L__BB21_17:
	// begin inline asm
	mov.u32 %r106, %laneid;
	// end inline asm
	and.b32  	%r157, %r1, 992;
	add.s32 	%r158, %r157, 32;
	setp.gt.s32 	%p26, %r158, %r36;
	not.b32 	%r159, %r157;
	add.s32 	%r160, %r36, %r159;
	selp.b32 	%r155, %r160, 31, %p26;
	mov.b64 	%rd87, %fd255;
	mov.b64 	{%r108, %r113}, %rd87;
	mov.b32 	%r114, 1;
	mov.b32 	%r156, -1;
	// begin inline asm
	shfl.sync.down.b32 %r107, %r108, %r114, %r155, %r156;
	// end inline asm
	// begin inline asm
	shfl.sync.down.b32 %r112, %r113, %r114, %r155, %r156;
	// end inline asm
	mov.b64 	%rd88, {%r107, %r112};
	mov.b64 	%fd129, %rd88;
	setp.lt.s32 	%p27, %r106, %r155;
	add.f64 	%fd130, %fd255, %fd129;
	selp.f64 	%fd131, %fd130, %fd255, %p27;
	mov.b64 	%rd89, %fd131;
	mov.b64 	{%r118, %r123}, %rd89;
	mov.b32 	%r124, 2;
	// begin inline asm
	shfl.sync.down.b32 %r117, %r118, %r124, %r155, %r156;
	// end inline asm
	// begin inline asm
	shfl.sync.down.b32 %r122, %r123, %r124, %r155, %r156;
	// end inline asm
	mov.b64 	%rd90, {%r117, %r122};
	mov.b64 	%fd132, %rd90;
	add.s32 	%r161, %r106, 2;
	setp.gt.s32 	%p28, %r161, %r155;
	add.f64 	%fd133, %fd131, %fd132;
	selp.f64 	%fd134, %fd131, %fd133, %p28;
	mov.b64 	%rd91, %fd134;
	mov.b64 	{%r128, %r133}, %rd91;
	mov.b32 	%r134, 4;
	// begin inline asm
	shfl.sync.down.b32 %r127, %r128, %r134, %r155, %r156;
	// end inline asm
	// begin inline asm
	shfl.sync.down.b32 %r132, %r133, %r134, %r155, %r156;
	// end inline asm
	mov.b64 	%rd92, {%r127, %r132};
	mov.b64 	%fd135, %rd92;
	add.s32 	%r162, %r106, 4;
	setp.gt.s32 	%p29, %r162, %r155;
	add.f64 	%fd136, %fd134, %fd135;
	selp.f64 	%fd137, %fd134, %fd136, %p29;
	mov.b64 	%rd93, %fd137;
	mov.b64 	{%r138, %r143}, %rd93;
	mov.b32 	%r144, 8;
	// begin inline asm
	shfl.sync.down.b32 %r137, %r138, %r144, %r155, %r156;
	// end inline asm
	// begin inline asm
	shfl.sync.down.b32 %r142, %r143, %r144, %r155, %r156;
	// end inline asm
	mov.b64 	%rd94, {%r137, %r142};
	mov.b64 	%fd138, %rd94;
	add.s32 	%r163, %r106, 8;
	setp.gt.s32 	%p30, %r163, %r155;
	add.f64 	%fd139, %fd137, %fd138;
	selp.f64 	%fd140, %fd137, %fd139, %p30;
	mov.b64 	%rd95, %fd140;
	mov.b64 	{%r148, %r153}, %rd95;
	mov.b32 	%r154, 16;
	// begin inline asm
	shfl.sync.down.b32 %r147, %r148, %r154, %r155, %r156;
	// end inline asm
	// begin inline asm
	shfl.sync.down.b32 %r152, %r153, %r154, %r155, %r156;
	// end inline asm
	mov.b64 	%rd96, {%r147, %r152};
	mov.b64 	%fd141, %rd96;
	add.s32 	%r164, %r106, 16;
	setp.gt.s32 	%p31, %r164, %r155;
	add.f64 	%fd142, %fd140, %fd141;
	selp.f64 	%fd263, %fd140, %fd142, %p31;
	setp.ne.s32 	%p32, %r106, 0;
	@%p32 bra 	$L__BB21_19;
	shr.u32 	%r165, %r1, 2;
	and.b32  	%r166, %r165, 248;
	mov.u32 	%r167, _ZZN3cub18CUB_300001_SM_10006detail6reduce28DeviceReduceSingleTileKernelINS2_10policy_hubIdjN4cuda3std3__44plusIdEEE10Policy1000EPdSC_iS9_ddNS7_10__identityEEEvT0_T1_T2_T3_T4_T6_E12temp_storage;
	add.s32 	%r168, %r167, %r166;
	st.shared.f64 	[%r168+24], %fd263;
$L__BB21_19:
	bar.sync 	0;
	setp.ne.s32 	%p33, %r1, 0;
	@%p33 bra 	$L__BB21_37;
	setp.gt.s32 	%p34, %r36, 32;
	ld.shared.f64 	%fd143, [_ZZN3cub18CUB_300001_SM_10006detail6reduce28DeviceReduceSingleTileKernelINS2_10policy_hubIdjN4cuda3std3__44plusIdEEE10Policy1000EPdSC_iS9_ddNS7_10__identityEEEvT0_T1_T2_T3_T4_T6_E12temp_storage+32];
	add.f64 	%fd144, %fd263, %fd143;
	selp.f64 	%fd145, %fd144, %fd263, %p34;
	setp.gt.s32 	%p35, %r36, 64;
	ld.shared.f64 	%fd146, [_ZZN3cub18CUB_300001_SM_10006detail6reduce28DeviceReduceSingleTileKernelINS2_10policy_hubIdjN4cuda3std3__44plusIdEEE10Policy1000EPdSC_iS9_ddNS7_10__identityEEEvT0_T1_T2_T3_T4_T6_E12temp_storage+40];
	add.f64 	%fd147, %fd146, %fd145;
	selp.f64 	%fd148, %fd147, %fd145, %p35;
	setp.gt.s32 	%p36, %r36, 96;
	ld.shared.f64 	%fd149, [_ZZN3cub18CUB_300001_SM_10006detail6reduce28DeviceReduceSingleTileKernelINS2_10policy_hubIdjN4cuda3std3__44plusIdEEE10Policy1000EPdSC_iS9_ddNS7_10__identityEEEvT0_T1_T2_T3_T4_T6_E12temp_storage+48];
	add.f64 	%fd150, %fd149, %fd148;
	selp.f64 	%fd151, %fd150, %fd148, %p36;
	setp.gt.s32 	%p37, %r36, 128;
	ld.shared.f64 	%fd152, [_ZZN3cub18CUB_300001_SM_10006detail6reduce28DeviceReduceSingleTileKernelINS2_10policy_hubIdjN4cuda3std3__44plusIdEEE10Policy1000EPdSC_iS9_ddNS7_10__identityEEEvT0_T1_T2_T3_T4_T6_E12temp_storage+56];
	add.f64 	%fd153, %fd152, %fd151;
	selp.f64 	%fd154, %fd153, %fd151, %p37;
	setp.gt.s32 	%p38, %r36, 160;
	ld.shared.f64 	%fd155, [_ZZN3cub18CUB_300001_SM_10006detail6reduce28DeviceReduceSingleTileKernelINS2_10policy_hubIdjN4cuda3std3__44plusIdEEE10Policy1000EPdSC_iS9_ddNS7_10__identityEEEvT0_T1_T2_T3_T4_T6_E12temp_storage+64];
	add.f64 	%fd156, %fd155, %fd154;
	selp.f64 	%fd157, %fd156, %fd154, %p38;
	setp.gt.s32 	%p39, %r36, 192;
	ld.shared.f64 	%fd158, [_ZZN3cub18CUB_300001_SM_10006detail6reduce28DeviceReduceSingleTileKernelINS2_10policy_hubIdjN4cuda3std3__44plusIdEEE10Policy1000EPdSC_iS9_ddNS7_10__identityEEEvT0_T1_T2_T3_T4_T6_E12temp_storage+72];
	add.f64 	%fd159, %fd158, %fd157;
	selp.f64 	%fd160, %fd159, %fd157, %p39;
	setp.gt.s32 	%p40, %r36, 224;
	ld.shared.f64 	%fd161, [_ZZN3cub18CUB_300001_SM_10006detail6reduce28DeviceReduceSingleTileKernelINS2_10policy_hubIdjN4cuda3std3__44plusIdEEE10Policy1000EPdSC_iS9_ddNS7_10__identityEEEvT0_T1_T2_T3_T4_T6_E12temp_storage+80];
	add.f64 	%fd162, %fd161, %fd160;
	selp.f64 	%fd163, %fd162, %fd160, %p40;
	setp.gt.s32 	%p41, %r36, 256;
	ld.shared.f64 	%fd164, [_ZZN3cub18CUB_300001_SM_10006detail6reduce28DeviceReduceSingleTileKernelINS2_10policy_hubIdjN4cuda3std3__44plusIdEEE10Policy1000EPdSC_iS9_ddNS7_10__identityEEEvT0_T1_T2_T3_T4_T6_E12temp_storage+88];
	add.f64 	%fd165, %fd164, %fd163;
	selp.f64 	%fd166, %fd165, %fd163, %p41;
	setp.gt.s32 	%p42, %r36, 288;
	ld.shared.f64 	%fd167, [_ZZN3cub18CUB_300001_SM_10006detail6reduce28DeviceReduceSingleTileKernelINS2_10policy_hubIdjN4cuda3std3__44plusIdEEE10Policy1000EPdSC_iS9_ddNS7_10__identityEEEvT0_T1_T2_T3_T4_T6_E12temp_storage+96];
	add.f64 	%fd168, %fd167, %fd166;
	selp.f64 	%fd169, %fd168, %fd166, %p42;
	setp.gt.s32 	%p43, %r36, 320;
	ld.shared.f64 	%fd170, [_ZZN3cub18CUB_300001_SM_10006detail6reduce28DeviceReduceSingleTileKernelINS2_10policy_hubIdjN4cuda3std3__44plusIdEEE10Policy1000EPdSC_iS9_ddNS7_10__identityEEEvT0_T1_T2_T3_T4_T6_E12temp_storage+104];
	add.f64 	%fd171, %fd170, %fd169;
	selp.f64 	%fd172, %fd171, %fd169, %p43;
	setp.gt.s32 	%p44, %r36, 352;
	ld.shared.f64 	%fd173, [_ZZN3cub18CUB_300001_SM_10006detail6reduce28DeviceReduceSingleTileKernelINS2_10policy_hubIdjN4cuda3std3__44plusIdEEE10Policy1000EPdSC_iS9_ddNS7_10__identityEEEvT0_T1_T2_T3_T4_T6_E12temp_storage+112];
	add.f64 	%fd174, %fd173, %fd172;
	selp.f64 	%fd175, %fd174, %fd172, %p44;
	setp.gt.s32 	%p45, %r36, 384;
	ld.shared.f64 	%fd176, [_ZZN3cub18CUB_300001_SM_10006detail6reduce28DeviceReduceSingleTileKernelINS2_10policy_hubIdjN4cuda3std3__44plusIdEEE10Policy1000EPdSC_iS9_ddNS7_10__identityEEEvT0_T1_T2_T3_T4_T6_E12temp_storage+120];
	add.f64 	%fd177, %fd176, %fd175;
	selp.f64 	%fd178, %fd177, %fd175, %p45;
	setp.gt.s32 	%p46, %r36, 416;
	ld.shared.f64 	%fd179, [_ZZN3cub18CUB_300001_SM_10006detail6reduce28DeviceReduceSingleTileKernelINS2_10policy_hubIdjN4cuda3std3__44plusIdEEE10Policy1000EPdSC_iS9_ddNS7_10__identityEEEvT0_T1_T2_T3_T4_T6_E12temp_storage+128];
	add.f64 	%fd180, %fd179, %fd178;
	selp.f64 	%fd181, %fd180, %fd178, %p46;
	setp.gt.s32 	%p47, %r36, 448;
	ld.shared.f64 	%fd182, [_ZZN3cub18CUB_300001_SM_10006detail6reduce28DeviceReduceSingleTileKernelINS2_10policy_hubIdjN4cuda3std3__44plusIdEEE10Policy1000EPdSC_iS9_ddNS7_10__identityEEEvT0_T1_T2_T3_T4_T6_E12temp_storage+136];
	add.f64 	%fd183, %fd182, %fd181;
	selp.f64 	%fd184, %fd183, %fd181, %p47;
	setp.gt.s32 	%p48, %r36, 480;
	ld.shared.f64 	%fd185, [_ZZN3cub18CUB_300001_SM_10006detail6reduce28DeviceReduceSingleTileKernelINS2_10policy_hubIdjN4cuda3std3__44plusIdEEE10Policy1000EPdSC_iS9_ddNS7_10__identityEEEvT0_T1_T2_T3_T4_T6_E12temp_storage+144];
	add.f64 	%fd186, %fd185, %fd184;
	selp.f64 	%fd187, %fd186, %fd184, %p48;
	setp.gt.s32 	%p49, %r36, 512;
	ld.shared.f64 	%fd188, [_ZZN3cub18CUB_300001_SM_10006detail6reduce28DeviceReduceSingleTileKernelINS2_10policy_hubIdjN4cuda3std3__44plusIdEEE10Policy1000EPdSC_iS9_ddNS7_10__identityEEEvT0_T1_T2_T3_T4_T6_E12temp_storage+152];
	add.f64 	%fd189, %fd188, %fd187;
	selp.f64 	%fd190, %fd189, %fd187, %p49;
	setp.gt.s32 	%p50, %r36, 544;
	ld.shared.f64 	%fd191, [_ZZN3cub18CUB_300001_SM_10006detail6reduce28DeviceReduceSingleTileKernelINS2_10policy_hubIdjN4cuda3std3__44plusIdEEE10Policy1000EPdSC_iS9_ddNS7_10__identityEEEvT0_T1_T2_T3_T4_T6_E12temp_storage+160];
	add.f64 	%fd192, %fd191, %fd190;
	selp.f64 	%fd193, %fd192, %fd190, %p50;
	setp.gt.s32 	%p51, %r36, 576;
	ld.shared.f64 	%fd194, [_ZZN3cub18CUB_300001_SM_10006detail6reduce28DeviceReduceSingleTileKernelINS2_10policy_hubIdjN4cuda3std3__44plusIdEEE10Policy1000EPdSC_iS9_ddNS7_10__identityEEEvT0_T1_T2_T3_T4_T6_E12temp_storage+168];
	add.f64 	%fd195, %fd194, %fd193;
	selp.f64 	%fd196, %fd195, %fd193, %p51;
	setp.gt.s32 	%p52, %r36, 608;
	ld.shared.f64 	%fd197, [_ZZN3cub18CUB_300001_SM_10006detail6reduce28DeviceReduceSingleTileKernelINS2_10policy_hubIdjN4cuda3std3__44plusIdEEE10Policy1000EPdSC_iS9_ddNS7_10__identityEEEvT0_T1_T2_T3_T4_T6_E12temp_storage+176];
	add.f64 	%fd198, %fd197, %fd196;
	selp.f64 	%fd263, %fd198, %fd196, %p52;
	bra.uni 	$L__BB21_37;
$L__BB21_21:
	mov.u32 	%r14, %tid.x;
	mul.wide.u32 	%rd27, %r14, 8;
	add.s64 	%rd12, %rd9, %rd27;
	// begin inline asm
	ld.global.nc.u64 %rd11, [%rd12];
	// end inline asm
	mov.b64 	%fd31, %rd11;
	add.s64 	%rd14, %rd12, 5120;
	// begin inline asm
	ld.global.nc.u64 %rd13, [%rd14];
	// end inline asm
	mov.b64 	%fd32, %rd13;
	add.s64 	%rd16, %rd12, 10240;
	// begin inline asm
	ld.global.nc.u64 %rd15, [%rd16];
	// end inline asm
	mov.b64 	%fd33, %rd15;
	add.s64 	%rd18, %rd12, 15360;
	// begin inline asm
	ld.global.nc.u64 %rd17, [%rd18];
	// end inline asm
	mov.b64 	%fd34, %rd17;
	add.s64 	%rd20, %rd12, 20480;
	// begin inline asm
	ld.global.nc.u64 %rd19, [%rd20];
	// end inline asm
	mov.b64 	%fd35, %rd19;
	add.s64 	%rd22, %rd12, 25600;
	// begin inline asm
	ld.global.nc.u64 %rd21, [%rd22];
	// end inline asm
	mov.b64 	%fd36, %rd21;
	add.s64 	%rd24, %rd12, 30720;
	// begin inline asm
	ld.global.nc.u64 %rd23, [%rd24];
	// end inline asm
	mov.b64 	%fd37, %rd23;
	add.s64 	%rd26, %rd12, 35840;
	// begin inline asm
	ld.global.nc.u64 %rd25, [%rd26];
	// end inline asm
	mov.b64 	%fd38, %rd25;
	add.f64 	%fd39, %fd31, %fd32;
	add.f64 	%fd40, %fd39, %fd33;
	add.f64 	%fd41, %fd40, %fd34;
	add.f64 	%fd42, %fd41, %fd35;
	add.f64 	%fd43, %fd42, %fd36;
	add.f64 	%fd44, %fd43, %fd37;
	add.f64 	%fd262, %fd44, %fd38;
	setp.lt.u32 	%p3, %r36, 10240;
	mov.b32 	%r232, 5120;
	@%p3 bra 	$L__BB21_25;
	add.s32 	%r15, %r36, -5120;
	mov.b32 	%r232, 5120;
$L__BB21_23:
	mul.wide.s32 	%rd44, %r232, 8;
	add.s64 	%rd29, %rd12, %rd44;
	// begin inline asm
	ld.global.nc.u64 %rd28, [%rd29];
	// end inline asm
	mov.b64 	%fd45, %rd28;
	add.s64 	%rd31, %rd29, 5120;
	// begin inline asm
	ld.global.nc.u64 %rd30, [%rd31];
	// end inline asm
	mov.b64 	%fd46, %rd30;
	add.s64 	%rd33, %rd29, 10240;
	// begin inline asm
	ld.global.nc.u64 %rd32, [%rd33];
	// end inline asm
	mov.b64 	%fd47, %rd32;
	add.s64 	%rd35, %rd29, 15360;
	// begin inline asm
	ld.global.nc.u64 %rd34, [%rd35];
	// end inline asm
	mov.b64 	%fd48, %rd34;
	add.s64 	%rd37, %rd29, 20480;
	// begin inline asm
	ld.global.nc.u64 %rd36, [%rd37];
	// end inline asm
	mov.b64 	%fd49, %rd36;
	add.s64 	%rd39, %rd29, 25600;
	// begin inline asm
	ld.global.nc.u64 %rd38, [%rd39];
	// end inline asm
	mov.b64 	%fd50, %rd38;
	add.s64 	%rd41, %rd29, 30720;
	// begin inline asm
	ld.global.nc.u64 %rd40, [%rd41];
	// end inline asm
	mov.b64 	%fd51, %rd40;
	add.s64 	%rd43, %rd29, 35840;
	// begin inline asm
	ld.global.nc.u64 %rd42, [%rd43];
	// end inline asm
	mov.b64 	%fd52, %rd42;
	add.f64 	%fd53, %fd262, %fd45;
	add.f64 	%fd54, %fd53, %fd46;
	add.f64 	%fd55, %fd54, %fd47;
	add.f64 	%fd56, %fd55, %fd48;
	add.f64 	%fd57, %fd56, %fd49;
	add.f64 	%fd58, %fd57, %fd50;
	add.f64 	%fd59, %fd58, %fd51;
	add.f64 	%fd262, %fd59, %fd52;
	sub.s32 	%r39, %r36, %r232;
	setp.lt.s32 	%p4, %r39, 5120;
	@%p4 bra 	$L__BB21_33;
	add.s32 	%r232, %r232, 5120;
	setp.le.s32 	%p5, %r232, %r15;
	@%p5 bra 	$L__BB21_23;
$L__BB21_25:
	setp.le.s32 	%p6, %r36, %r232;
	@%p6 bra 	$L__BB21_33;
	sub.s32 	%r19, %r36, %r232;
	setp.ge.s32 	%p7, %r14, %r19;
	@%p7 bra 	$L__BB21_33;
	not.b32 	%r40, %r14;
	add.s32 	%r41, %r36, %r40;
	sub.s32 	%r20, %r41, %r232;
	mul.hi.u32 	%r42, %r20, -858993459;
	shr.u32 	%r43, %r42, 9;
	add.s32 	%r21, %r43, 1;
	and.b32  	%r44, %r43, 3;
	setp.eq.s32 	%p8, %r44, 3;
	mov.u32 	%r236, %r14;
	@%p8 bra 	$L__BB21_30;
	add.s32 	%r234, %r14, %r232;
	and.b32  	%r45, %r21, 3;
	neg.s32 	%r233, %r45;
	mov.u32 	%r236, %r14;
$L__BB21_29:
	.pragma "nounroll";
	mul.wide.u32 	%rd47, %r234, 8;
	add.s64 	%rd46, %rd9, %rd47;
	// begin inline asm
	ld.global.nc.u64 %rd45, [%rd46];
	// end inline asm
	mov.b64 	%fd61, %rd45;
	add.f64 	%fd262, %fd262, %fd61;
	add.s32 	%r236, %r236, 640;
	add.s32 	%r234, %r234, 640;
	add.s32 	%r233, %r233, 1;
	setp.ne.s32 	%p9, %r233, 0;
	@%p9 bra 	$L__BB21_29;
$L__BB21_30:
	setp.lt.u32 	%p10, %r20, 1920;
	@%p10 bra 	$L__BB21_33;
	cvt.u64.u32 	%rd48, %r236;
	cvt.u64.u32 	%rd49, %r232;
	add.s64 	%rd50, %rd48, %rd49;
	shl.b64 	%rd51, %rd50, 3;
	add.s64 	%rd52, %rd51, %rd9;
	add.s64 	%rd108, %rd52, 10240;
	add.s32 	%r237, %r236, %r232;
$L__BB21_32:
	mul.wide.u32 	%rd61, %r237, 8;
	add.s64 	%rd54, %rd9, %rd61;
	// begin inline asm
	ld.global.nc.u64 %rd53, [%rd54];
	// end inline asm
	mov.b64 	%fd62, %rd53;
	add.f64 	%fd63, %fd262, %fd62;
	add.s64 	%rd56, %rd108, -5120;
	// begin inline asm
	ld.global.nc.u64 %rd55, [%rd56];
	// end inline asm
	mov.b64 	%fd64, %rd55;
	add.f64 	%fd65, %fd63, %fd64;
	// begin inline asm
	ld.global.nc.u64 %rd57, [%rd108];
	// end inline asm
	mov.b64 	%fd66, %rd57;
	add.f64 	%fd67, %fd65, %fd66;
	add.s64 	%rd60, %rd108, 5120;
	// begin inline asm
	ld.global.nc.u64 %rd59, [%rd60];
	// end inline asm
	mov.b64 	%fd68, %rd59;
	add.f64 	%fd262, %fd67, %fd68;
	add.s32 	%r236, %r236, 2560;
	add.s64 	%rd108, %rd108, 20480;
	add.s32 	%r237, %r237, 2560;
	setp.lt.s32 	%p11, %r236, %r19;
	@%p11 bra 	$L__BB21_32;
$L__BB21_33:
	// begin inline asm
	mov.u32 %r46, %laneid;
	// end inline asm
	mov.b64 	%rd62, %fd262;
	mov.b64 	{%r48, %r53}, %rd62;
	mov.b32 	%r54, 1;
	mov.b32 	%r95, 31;
	mov.b32 	%r96, -1;
	// begin inline asm
	shfl.sync.down.b32 %r47, %r48, %r54, %r95, %r96;
	// end inline asm
	// begin inline asm
	shfl.sync.down.b32 %r52, %r53, %r54, %r95, %r96;
	// end inline asm
	mov.b64 	%rd63, {%r47, %r52};
	mov.b64 	%fd69, %rd63;
	setp.gt.s32 	%p12, %r46, 30;
	add.f64 	%fd70, %fd262, %fd69;
	selp.f64 	%fd71, %fd262, %fd70, %p12;
	mov.b64 	%rd64, %fd71;
	mov.b64 	{%r58, %r63}, %rd64;
	mov.b32 	%r64, 2;
	// begin inline asm
	shfl.sync.down.b32 %r57, %r58, %r64, %r95, %r96;
	// end inline asm
	// begin inline asm
	shfl.sync.down.b32 %r62, %r63, %r64, %r95, %r96;
	// end inline asm
	mov.b64 	%rd65, {%r57, %r62};
	mov.b64 	%fd72, %rd65;
	setp.gt.s32 	%p13, %r46, 29;
	add.f64 	%fd73, %fd71, %fd72;
	selp.f64 	%fd74, %fd71, %fd73, %p13;
	mov.b64 	%rd66, %fd74;
	mov.b64 	{%r68, %r73}, %rd66;
	mov.b32 	%r74, 4;
	// begin inline asm
	shfl.sync.down.b32 %r67, %r68, %r74, %r95, %r96;
	// end inline asm
	// begin inline asm
	shfl.sync.down.b32 %r72, %r73, %r74, %r95, %r96;
	// end inline asm
	mov.b64 	%rd67, {%r67, %r72};
	mov.b64 	%fd75, %rd67;
	setp.gt.s32 	%p14, %r46, 27;
	add.f64 	%fd76, %fd74, %fd75;
	selp.f64 	%fd77, %fd74, %fd76, %p14;
	mov.b64 	%rd68, %fd77;
	mov.b64 	{%r78, %r83}, %rd68;
	mov.b32 	%r84, 8;
	// begin inline asm
	shfl.sync.down.b32 %r77, %r78, %r84, %r95, %r96;
	// end inline asm
	// begin inline asm
	shfl.sync.down.b32 %r82, %r83, %r84, %r95, %r96;
	// end inline asm
	mov.b64 	%rd69, {%r77, %r82};
	mov.b64 	%fd78, %rd69;
	setp.gt.s32 	%p15, %r46, 23;
	add.f64 	%fd79, %fd77, %fd78;
	selp.f64 	%fd80, %fd77, %fd79, %p15;
	mov.b64 	%rd70, %fd80;
	mov.b64 	{%r88, %r93}, %rd70;
	mov.b32 	%r94, 16;
	// begin inline asm
	shfl.sync.down.b32 %r87, %r88, %r94, %r95, %r96;
	// end inline asm
	// begin inline asm
	shfl.sync.down.b32 %r92, %r93, %r94, %r95, %r96;
	// end inline asm
	mov.b64 	%rd71, {%r87, %r92};
	mov.b64 	%fd81, %rd71;
	setp.gt.s32 	%p16, %r46, 15;
	add.f64 	%fd26, %fd80, %fd81;
	selp.f64 	%fd263, %fd80, %fd26, %p16;
	setp.ne.s32 	%p17, %r46, 0;
	@%p17 bra 	$L__BB21_35;
	shr.u32 	%r97, %r14, 2;
	and.b32  	%r98, %r97, 248;
	mov.u32 	%r99, _ZZN3cub18CUB_300001_SM_10006detail6reduce28DeviceReduceSingleTileKernelINS2_10policy_hubIdjN4cuda3std3__44plusIdEEE10Policy1000EPdSC_iS9_ddNS7_10__identityEEEvT0_T1_T2_T3_T4_T6_E12temp_storage;
	add.s32 	%r100, %r99, %r98;
	st.shared.f64 	[%r100+24], %fd26;
$L__BB21_35:
	bar.sync 	0;
	setp.ne.s32 	%p18, %r14, 0;
	@%p18 bra 	$L__BB21_37;
	ld.shared.f64 	%fd82, [_ZZN3cub18CUB_300001_SM_10006detail6reduce28DeviceReduceSingleTileKernelINS2_10policy_hubIdjN4cuda3std3__44plusIdEEE10Policy1000EPdSC_iS9_ddNS7_10__identityEEEvT0_T1_T2_T3_T4_T6_E12temp_storage+32];
	add.f64 	%fd83, %fd263, %fd82;
	ld.shared.f64 	%fd84, [_ZZN3cub18CUB_300001_SM_10006detail6reduce28DeviceReduceSingleTileKernelINS2_10policy_hubIdjN4cuda3std3__44plusIdEEE10Policy1000EPdSC_iS9_ddNS7_10__identityEEEvT0_T1_T2_T3_T4_T6_E12temp_storage+40];
	add.f64 	%fd85, %fd83, %fd84;
	ld.shared.f64 	%fd86, [_ZZN3cub18CUB_300001_SM_10006detail6reduce28DeviceReduceSingleTileKernelINS2_10policy_hubIdjN4cuda3std3__44plusIdEEE10Policy1000EPdSC_iS9_ddNS7_10__identityEEEvT0_T1_T2_T3_T4_T6_E12temp_storage+48];
	add.f64 	%fd87, %fd85, %fd86;
	ld.shared.f64 	%fd88, [_ZZN3cub18CUB_300001_SM_10006detail6reduce28DeviceReduceSingleTileKernelINS2_10policy_hubIdjN4cuda3std3__44plusIdEEE10Policy1000EPdSC_iS9_ddNS7_10__identityEEEvT0_T1_T2_T3_T4_T6_E12temp_storage+56];
	add.f64 	%fd89, %fd87, %fd88;
	ld.shared.f64 	%fd90, [_ZZN3cub18CUB_300001_SM_10006detail6reduce28DeviceReduceSingleTileKernelINS2_10policy_hubIdjN4cuda3std3__44plusIdEEE10Policy1000EPdSC_iS9_ddNS7_10__identityEEEvT0_T1_T2_T3_T4_T6_E12temp_storage+64];
	add.f64 	%fd91, %fd89, %fd90;
	ld.shared.f64 	%fd92, [_ZZN3cub18CUB_300001_SM_10006detail6reduce28DeviceReduceSingleTileKernelINS2_10policy_hubIdjN4cuda3std3__44plusIdEEE10Policy1000EPdSC_iS9_ddNS7_10__identityEEEvT0_T1_T2_T3_T4_T6_E12temp_storage+72];
	add.f64 	%fd93, %fd91, %fd92;
	ld.shared.f64 	%fd94, [_ZZN3cub18CUB_300001_SM_10006detail6reduce28DeviceReduceSingleTileKernelINS2_10policy_hubIdjN4cuda3std3__44plusIdEEE10Policy1000EPdSC_iS9_ddNS7_10__identityEEEvT0_T1_T2_T3_T4_T6_E12temp_storage+80];
	add.f64 	%fd95, %fd93, %fd94;
	ld.shared.f64 	%fd96, [_ZZN3cub18CUB_300001_SM_10006detail6reduce28DeviceReduceSingleTileKernelINS2_10policy_hubIdjN4cuda3std3__44plusIdEEE10Policy1000EPdSC_iS9_ddNS7_10__identityEEEvT0_T1_T2_T3_T4_T6_E12temp_storage+88];
	add.f64 	%fd97, %fd95, %fd96;
	ld.shared.f64 	%fd98, [_ZZN3cub18CUB_300001_SM_10006detail6reduce28DeviceReduceSingleTileKernelINS2_10policy_hubIdjN4cuda3std3__44plusIdEEE10Policy1000EPdSC_iS9_ddNS7_10__identityEEEvT0_T1_T2_T3_T4_T6_E12temp_storage+96];
	add.f64 	%fd99, %fd97, %fd98;
	ld.shared.f64 	%fd100, [_ZZN3cub18CUB_300001_SM_10006detail6reduce28DeviceReduceSingleTileKernelINS2_10policy_hubIdjN4cuda3std3__44plusIdEEE10Policy1000EPdSC_iS9_ddNS7_10__identityEEEvT0_T1_T2_T3_T4_T6_E12temp_storage+104];
	add.f64 	%fd101, %fd99, %fd100;
	ld.shared.f64 	%fd102, [_ZZN3cub18CUB_300001_SM_10006detail6reduce28DeviceReduceSingleTileKernelINS2_10policy_hubIdjN4cuda3std3__44plusIdEEE10Policy1000EPdSC_iS9_ddNS7_10__identityEEEvT0_T1_T2_T3_T4_T6_E12temp_storage+112];
	add.f64 	%fd103, %fd101, %fd102;
	ld.shared.f64 	%fd104, [_ZZN3cub18CUB_300001_SM_10006detail6reduce28DeviceReduceSingleTileKernelINS2_10policy_hubIdjN4cuda3std3__44plusIdEEE10Policy1000EPdSC_iS9_ddNS7_10__identityEEEvT0_T1_T2_T3_T4_T6_E12temp_storage+120];
	add.f64 	%fd105, %fd103, %fd104;
	ld.shared.f64 	%fd106, [_ZZN3cub18CUB_300001_SM_10006detail6reduce28DeviceReduceSingleTileKernelINS2_10policy_hubIdjN4cuda3std3__44plusIdEEE10Policy1000EPdSC_iS9_ddNS7_10__identityEEEvT0_T1_T2_T3_T4_T6_E12temp_storage+128];
	add.f64 	%fd107, %fd105, %fd106;
	ld.shared.f64 	%fd108, [_ZZN3cub18CUB_300001_SM_10006detail6reduce28DeviceReduceSingleTileKernelINS2_10policy_hubIdjN4cuda3std3__44plusIdEEE10Policy1000EPdSC_iS9_ddNS7_10__identityEEEvT0_T1_T2_T3_T4_T6_E12temp_storage+136];
	add.f64 	%fd109, %fd107, %fd108;
	ld.shared.f64 	%fd110, [_ZZN3cub18CUB_300001_SM_10006detail6reduce28DeviceReduceSingleTileKernelINS2_10policy_hubIdjN4cuda3std3__44plusIdEEE10Policy1000EPdSC_iS9_ddNS7_10__identityEEEvT0_T1_T2_T3_T4_T6_E12temp_storage+144];
	add.f64 	%fd111, %fd109, %fd110;
	ld.shared.f64 	%fd112, [_ZZN3cub18CUB_300001_SM_10006detail6reduce28DeviceReduceSingleTileKernelINS2_10policy_hubIdjN4cuda3std3__44plusIdEEE10Policy1000EPdSC_iS9_ddNS7_10__identityEEEvT0_T1_T2_T3_T4_T6_E12temp_storage+152];
	add.f64 	%fd113, %fd111, %fd112;
	ld.shared.f64 	%fd114, [_ZZN3cub18CUB_300001_SM_10006detail6reduce28DeviceReduceSingleTileKernelINS2_10policy_hubIdjN4cuda3std3__44plusIdEEE10Policy1000EPdSC_iS9_ddNS7_10__identityEEEvT0_T1_T2_T3_T4_T6_E12temp_storage+160];
	add.f64 	%fd115, %fd113, %fd114;
	ld.shared.f64 	%fd116, [_ZZN3cub18CUB_300001_SM_10006detail6reduce28DeviceReduceSingleTileKernelINS2_10policy_hubIdjN4cuda3std3__44plusIdEEE10Policy1000EPdSC_iS9_ddNS7_10__identityEEEvT0_T1_T2_T3_T4_T6_E12temp_storage+168];
	add.f64 	%fd117, %fd115, %fd116;
	ld.shared.f64 	%fd118, [_ZZN3cub18CUB_300001_SM_10006detail6reduce28DeviceReduceSingleTileKernelINS2_10policy_hubIdjN4cuda3std3__44plusIdEEE10Policy1000EPdSC_iS9_ddNS7_10__identityEEEvT0_T1_T2_T3_T4_T6_E12temp_storage+176];
	add.f64 	%fd263, %fd117, %fd118;
$L__BB21_37:
	mov.u32 	%r224, %tid.x;
	setp.ne.s32 	%p60, %r224, 0;
	@%p60 bra 	$L__BB21_39;
	add.f64 	%fd249, %fd30, %fd263;
	st.global.f64 	[%rd1], %fd249;
$L__BB21_39:
	ret;

}
	// .globl	_ZN3cub18CUB_300001_SM_10006detail6reduce28DeviceReduceSingleTileKernelINS2_10policy_hubIdyN4cuda3std3__44plusIdEEE10Policy1000EN6thrust24THRUST_300001_SM_1000_NS10device_ptrIdEEPdyS9_dd14square_functorEEvT0_T1_T2_T3_T4_T6_
.visible .entry _ZN3cub18CUB_300001_SM_10006detail6reduce28DeviceReduceSingleTileKernelINS2_10policy_hubIdyN4cuda3std3__44plusIdEEE10Policy1000EN6thrust24THRUST_300001_SM_1000_NS10device_ptrIdEEPdyS9_dd14square_functorEEvT0_T1_T2_T3_T4_T6_(
	.param .align 8 .b8 _ZN3cub18CUB_300001_SM_10006detail6reduce28DeviceReduceSingleTileKernelINS2_10policy_hubIdyN4cuda3std3__44plusIdEEE10Policy1000EN6thrust24THRUST_300001_SM_1000_NS10device_ptrIdEEPdyS9_dd14square_functorEEvT0_T1_T2_T3_T4_T6__param_0[8],
	.param .u64 .ptr .align 1 _ZN3cub18CUB_300001_SM_10006detail6reduce28DeviceReduceSingleTileKernelINS2_10policy_hubIdyN4cuda3std3__44plusIdEEE10Policy1000EN6thrust24THRUST_300001_SM_1000_NS10device_ptrIdEEPdyS9_dd14square_functorEEvT0_T1_T2_T3_T4_T6__param_1,
	.param .u64 _ZN3cub18CUB_300001_SM_10006detail6reduce28DeviceReduceSingleTileKernelINS2_10policy_hubIdyN4cuda3std3__44plusIdEEE10Policy1000EN6thrust24THRUST_300001_SM_1000_NS10device_ptrIdEEPdyS9_dd14square_functorEEvT0_T1_T2_T3_T4_T6__param_2,
	.param .align 1 .b8 _ZN3cub18CUB_300001_SM_10006detail6reduce28DeviceReduceSingleTileKernelINS2_10policy_hubIdyN4cuda3std3__44plusIdEEE10Policy1000EN6thrust24THRUST_300001_SM_1000_NS10device_ptrIdEEPdyS9_dd14square_functorEEvT0_T1_T2_T3_T4_T6__param_3[1],
	.param .f64 _ZN3cub18CUB_300001_SM_10006detail6reduce28DeviceReduceSingleTileKernelINS2_10policy_hubIdyN4cuda3std3__44plusIdEEE10Policy1000EN6thrust24THRUST_300001_SM_1000_NS10device_ptrIdEEPdyS9_dd14square_functorEEvT0_T1_T2_T3_T4_T6__param_4,
	.param .align 1 .b8 _ZN3cub18CUB_300001_SM_10006detail6reduce28DeviceReduceSingleTileKernelINS2_10policy_hubIdyN4cuda3std3__44plusIdEEE10Policy1000EN6thrust24THRUST_300001_SM_1000_NS10device_ptrIdEEPdyS9_dd14square_functorEEvT0_T1_T2_T3_T4_T6__param_5[1]
)
.maxntid 512
.minnctapersm 1
{
	.reg .pred 	%p<67>;
	.reg .b32 	%r<246>;
	.reg .b64 	%rd<86>;
	.reg .b64 	%fd<350>;
	// demoted variable
	.shared .align 8 .b8 _ZZN3cub18CUB_300001_SM_10006detail6reduce28DeviceReduceSingleTileKernelINS2_10policy_hubIdyN4cuda3std3__44plusIdEEE10Policy1000EN6thrust24THRUST_300001_SM_1000_NS10device_ptrIdEEPdyS9_dd14square_functorEEvT0_T1_T2_T3_T4_T6_E12temp_storage[152];
	ld.param.u64 	%rd18, [_ZN3cub18CUB_300001_SM_10006detail6reduce28DeviceReduceSingleTileKernelINS2_10policy_hubIdyN4cuda3std3__44plusIdEEE10Policy1000EN6thrust24THRUST_300001_SM_1000_NS10device_ptrIdEEPdyS9_dd14square_functorEEvT0_T1_T2_T3_T4_T6__param_0];
	ld.param.u64 	%rd20, [_ZN3cub18CUB_300001_SM_10006detail6reduce28DeviceReduceSingleTileKernelINS2_10policy_hubIdyN4cuda3std3__44plusIdEEE10Policy1000EN6thrust24THRUST_300001_SM_1000_NS10device_ptrIdEEPdyS9_dd14square_functorEEvT0_T1_T2_T3_T4_T6__param_1];
	ld.param.u64 	%rd19, [_ZN3cub18CUB_300001_SM_10006detail6reduce28DeviceReduceSingleTileKernelINS2_10policy_hubIdyN4cuda3std3__44plusIdEEE10Policy1000EN6thrust24THRUST_300001_SM_1000_NS10device_ptrIdEEPdyS9_dd14square_functorEEvT0_T1_T2_T3_T4_T6__param_2];
	ld.param.f64 	%fd42, [_ZN3cub18CUB_300001_SM_10006detail6reduce28DeviceReduceSingleTileKernelINS2_10policy_hubIdyN4cuda3std3__44plusIdEEE10Policy1000EN6thrust24THRUST_300001_SM_1000_NS10device_ptrIdEEPdyS9_dd14square_functorEEvT0_T1_T2_T3_T4_T6__param_4];
	cvta.to.global.u64 	%rd1, %rd20;
	setp.ne.s64 	%p1, %rd19, 0;
	@%p1 bra 	$L__BB22_3;
	mov.u32 	%r231, %tid.x;
	setp.ne.s32 	%p66, %r231, 0;
	@%p66 bra 	$L__BB22_51;
	st.global.f64 	[%rd1], %fd42;
	bra.uni 	$L__BB22_51;
$L__BB22_3:
	cvta.to.global.u64 	%rd2, %rd18;
	setp.gt.u64 	%p2, %rd19, 3583;
	@%p2 bra 	$L__BB22_28;
	cvt.u32.u64 	%r1, %rd19;
	mov.u32 	%r2, %tid.x;
	setp.ge.u32 	%p24, %r2, %r1;
	mov.f64 	%fd337, 0d0000000000000000;
	mov.u32 	%r235, %r2;
	@%p24 bra 	$L__BB22_6;
	mul.wide.u32 	%rd51, %r2, 8;
	add.s64 	%rd52, %rd2, %rd51;
	ld.global.f64 	%fd169, [%rd52];
	mul.f64 	%fd337, %fd169, %fd169;
	add.s32 	%r235, %r2, 512;
$L__BB22_6:
	setp.ge.u32 	%p25, %r235, %r1;
	@%p25 bra 	$L__BB22_19;
	not.b32 	%r108, %r235;
	add.s32 	%r109, %r108, %r1;
	shr.u32 	%r110, %r109, 9;
	add.s32 	%r5, %r110, 1;
	and.b32  	%r6, %r5, 15;
	setp.lt.u32 	%p26, %r109, 7680;
	@%p26 bra 	$L__BB22_10;
	and.b32  	%r111, %r5, 16777200;
	neg.s32 	%r233, %r111;
	mul.wide.u32 	%rd53, %r235, 8;
	add.s64 	%rd54, %rd53, %rd2;
	add.s64 	%rd81, %rd54, 32768;
$L__BB22_9:
	.pragma "nounroll";
	ld.global.f64 	%fd171, [%rd81+-32768];
	fma.rn.f64 	%fd172, %fd171, %fd171, %fd337;
	ld.global.f64 	%fd173, [%rd81+-28672];
	fma.rn.f64 	%fd174, %fd173, %fd173, %fd172;
	ld.global.f64 	%fd175, [%rd81+-24576];
	fma.rn.f64 	%fd176, %fd175, %fd175, %fd174;
	ld.global.f64 	%fd177, [%rd81+-20480];
	fma.rn.f64 	%fd178, %fd177, %fd177, %fd176;
	ld.global.f64 	%fd179, [%rd81+-16384];
	fma.rn.f64 	%fd180, %fd179, %fd179, %fd178;
	ld.global.f64 	%fd181, [%rd81+-12288];
	fma.rn.f64 	%fd182, %fd181, %fd181, %fd180;
	ld.global.f64 	%fd183, [%rd81+-8192];
	fma.rn.f64 	%fd184, %fd183, %fd183, %fd182;
	ld.global.f64 	%fd185, [%rd81+-4096];
	fma.rn.f64 	%fd186, %fd185, %fd185, %fd184;
	ld.global.f64 	%fd187, [%rd81];
	fma.rn.f64 	%fd188, %fd187, %fd187, %fd186;
	ld.global.f64 	%fd189, [%rd81+4096];
	fma.rn.f64 	%fd190, %fd189, %fd189, %fd188;
	ld.global.f64 	%fd191, [%rd81+8192];
	fma.rn.f64 	%fd192, %fd191, %fd191, %fd190;
	ld.global.f64 	%fd193, [%rd81+12288];
	fma.rn.f64 	%fd194, %fd193, %fd193, %fd192;
	ld.global.f64 	%fd195, [%rd81+16384];
	fma.rn.f64 	%fd196, %fd195, %fd195, %fd194;
	ld.global.f64 	%fd197, [%rd81+20480];
	fma.rn.f64 	%fd198, %fd197, %fd197, %fd196;
	ld.global.f64 	%fd199, [%rd81+24576];
	fma.rn.f64 	%fd200, %fd199, %fd199, %fd198;
	ld.global.f64 	%fd201, [%rd81+28672];
	fma.rn.f64 	%fd337, %fd201, %fd201, %fd200;
	add.s32 	%r235, %r235, 8192;
	add.s32 	%r233, %r233, 16;
	add.s64 	%rd81, %rd81, 65536;
	setp.ne.s32 	%p27, %r233, 0;
	@%p27 bra 	$L__BB22_9;
$L__BB22_10:
	setp.eq.s32 	%p28, %r6, 0;
	@%p28 bra 	$L__BB22_19;
	and.b32  	%r13, %r5, 7;
	setp.lt.u32 	%p29, %r6, 8;
	@%p29 bra 	$L__BB22_13;
	mul.wide.s32 	%rd55, %r235, 8;
	add.s64 	%rd56, %rd2, %rd55;
	ld.global.f64 	%fd203, [%rd56];
	fma.rn.f64 	%fd204, %fd203, %fd203, %fd337;
	ld.global.f64 	%fd205, [%rd56+4096];
	fma.rn.f64 	%fd206, %fd205, %fd205, %fd204;
	ld.global.f64 	%fd207, [%rd56+8192];
	fma.rn.f64 	%fd208, %fd207, %fd207, %fd206;
	ld.global.f64 	%fd209, [%rd56+12288];
	fma.rn.f64 	%fd210, %fd209, %fd209, %fd208;
	ld.global.f64 	%fd211, [%rd56+16384];
	fma.rn.f64 	%fd212, %fd211, %fd211, %fd210;
	ld.global.f64 	%fd213, [%rd56+20480];
	fma.rn.f64 	%fd214, %fd213, %fd213, %fd212;
	ld.global.f64 	%fd215, [%rd56+24576];
	fma.rn.f64 	%fd216, %fd215, %fd215, %fd214;
	ld.global.f64 	%fd217, [%rd56+28672];
	fma.rn.f64 	%fd337, %fd217, %fd217, %fd216;
	add.s32 	%r235, %r235, 4096;
$L__BB22_13:
	setp.eq.s32 	%p30, %r13, 0;
	@%p30 bra 	$L__BB22_19;
	and.b32  	%r16, %r5, 3;
	setp.lt.u32 	%p31, %r13, 4;
	@%p31 bra 	$L__BB22_16;
	mul.wide.s32 	%rd57, %r235, 8;
	add.s64 	%rd58, %rd2, %rd57;
	ld.global.f64 	%fd219, [%rd58];
	fma.rn.f64 	%fd220, %fd219, %fd219, %fd337;
	ld.global.f64 	%fd221, [%rd58+4096];
	fma.rn.f64 	%fd222, %fd221, %fd221, %fd220;
	ld.global.f64 	%fd223, [%rd58+8192];
	fma.rn.f64 	%fd224, %fd223, %fd223, %fd222;
	ld.global.f64 	%fd225, [%rd58+12288];
	fma.rn.f64 	%fd337, %fd225, %fd225, %fd224;
	add.s32 	%r235, %r235, 2048;
$L__BB22_16:
	setp.eq.s32 	%p32, %r16, 0;
	@%p32 bra 	$L__BB22_19;
	neg.s32 	%r238, %r16;
$L__BB22_18:
	.pragma "nounroll";
	mul.wide.s32 	%rd59, %r235, 8;
	add.s64 	%rd60, %rd2, %rd59;
	ld.global.f64 	%fd226, [%rd60];
	fma.rn.f64 	%fd337, %fd226, %fd226, %fd337;
	add.s32 	%r235, %r235, 512;
	add.s32 	%r238, %r238, 1;
	setp.ne.s32 	%p33, %r238, 0;
	@%p33 bra 	$L__BB22_18;
$L__BB22_19:
	setp.lt.u64 	%p34, %rd19, 512;
	@%p34 bra 	$L__BB22_24;
	// begin inline asm
	mov.u32 %r175, %laneid;
	// end inline asm
	mov.b64 	%rd71, %fd337;
	mov.b64 	{%r177, %r182}, %rd71;
	mov.b32 	%r183, 1;
	mov.b32 	%r224, 31;
	mov.b32 	%r225, -1;
	// begin inline asm
	shfl.sync.down.b32 %r176, %r177, %r183, %r224, %r225;
	// end inline asm
	// begin inline asm
	shfl.sync.down.b32 %r181, %r182, %r183, %r224, %r225;
	// end inline asm
	mov.b64 	%rd72, {%r176, %r181};
	mov.b64 	%fd285, %rd72;
	setp.gt.s32 	%p58, %r175, 30;
	add.f64 	%fd286, %fd337, %fd285;
	selp.f64 	%fd287, %fd337, %fd286, %p58;
	mov.b64 	%rd73, %fd287;
	mov.b64 	{%r187, %r192}, %rd73;
	mov.b32 	%r193, 2;
	// begin inline asm
	shfl.sync.down.b32 %r186, %r187, %r193, %r224, %r225;
	// end inline asm
	// begin inline asm
	shfl.sync.down.b32 %r191, %r192, %r193, %r224, %r225;
	// end inline asm
	mov.b64 	%rd74, {%r186, %r191};
	mov.b64 	%fd288, %rd74;
	setp.gt.s32 	%p59, %r175, 29;
	add.f64 	%fd289, %fd287, %fd288;
	selp.f64 	%fd290, %fd287, %fd289, %p59;
	mov.b64 	%rd75, %fd290;
	mov.b64 	{%r197, %r202}, %rd75;
	mov.b32 	%r203, 4;
	// begin inline asm
	shfl.sync.down.b32 %r196, %r197, %r203, %r224, %r225;
	// end inline asm
	// begin inline asm
	shfl.sync.down.b32 %r201, %r202, %r203, %r224, %r225;
	// end inline asm
	mov.b64 	%rd76, {%r196, %r201};
	mov.b64 	%fd291, %rd76;
	setp.gt.s32 	%p60, %r175, 27;
	add.f64 	%fd292, %fd290, %fd291;
	selp.f64 	%fd293, %fd290, %fd292, %p60;
	mov.b64 	%rd77, %fd293;
	mov.b64 	{%r207, %r212}, %rd77;
	mov.b32 	%r213, 8;
	// begin inline asm
	shfl.sync.down.b32 %r206, %r207, %r213, %r224, %r225;
	// end inline asm
	// begin inline asm
	shfl.sync.down.b32 %r211, %r212, %r213, %r224, %r225;
	// end inline asm
	mov.b64 	%rd78, {%r206, %r211};
	mov.b64 	%fd294, %rd78;
	setp.gt.s32 	%p61, %r175, 23;
	add.f64 	%fd295, %fd293, %fd294;
	selp.f64 	%fd296, %fd293, %fd295, %p61;
	mov.b64 	%rd79, %fd296;
	mov.b64 	{%r217, %r222}, %rd79;
	mov.b32 	%r223, 16;
	// begin inline asm
	shfl.sync.down.b32 %r216, %r217, %r223, %r224, %r225;
	// end inline asm
	// begin inline asm
	shfl.sync.down.b32 %r221, %r222, %r223, %r224, %r225;
	// end inline asm
	mov.b64 	%rd80, {%r216, %r221};
	mov.b64 	%fd297, %rd80;
	setp.gt.s32 	%p62, %r175, 15;
	add.f64 	%fd16, %fd296, %fd297;
	selp.f64 	%fd349, %fd296, %fd16, %p62;
	setp.ne.s32 	%p63, %r175, 0;
	@%p63 bra 	$L__BB22_22;
	shr.u32 	%r226, %r2, 2;
	and.b32  	%r227, %r226, 248;
	mov.u32 	%r228, _ZZN3cub18CUB_300001_SM_10006detail6reduce28DeviceReduceSingleTileKernelINS2_10policy_hubIdyN4cuda3std3__44plusIdEEE10Policy1000EN6thrust24THRUST_300001_SM_1000_NS10device_ptrIdEEPdyS9_dd14square_functorEEvT0_T1_T2_T3_T4_T6_E12temp_storage;
	add.s32 	%r229, %r228, %r227;
	st.shared.f64 	[%r229+16], %fd16;
$L__BB22_22:
	bar.sync 	0;
	setp.ne.s32 	%p64, %r2, 0;
	@%p64 bra 	$L__BB22_49;
	ld.shared.f64 	%fd298, [_ZZN3cub18CUB_300001_SM_10006detail6reduce28DeviceReduceSingleTileKernelINS2_10policy_hubIdyN4cuda3std3__44plusIdEEE10Policy1000EN6thrust24THRUST_300001_SM_1000_NS10device_ptrIdEEPdyS9_dd14square_functorEEvT0_T1_T2_T3_T4_T6_E12temp_storage+24];
	add.f64 	%fd299, %fd349, %fd298;
	ld.shared.f64 	%fd300, [_ZZN3cub18CUB_300001_SM_10006detail6reduce28DeviceReduceSingleTileKernelINS2_10policy_hubIdyN4cuda3std3__44plusIdEEE10Policy1000EN6thrust24THRUST_300001_SM_1000_NS10device_ptrIdEEPdyS9_dd14square_functorEEvT0_T1_T2_T3_T4_T6_E12temp_storage+32];
	add.f64 	%fd301, %fd299, %fd300;
	ld.shared.f64 	%fd302, [_ZZN3cub18CUB_300001_SM_10006detail6reduce28DeviceReduceSingleTileKernelINS2_10policy_hubIdyN4cuda3std3__44plusIdEEE10Policy1000EN6thrust24THRUST_300001_SM_1000_NS10device_ptrIdEEPdyS9_dd14square_functorEEvT0_T1_T2_T3_T4_T6_E12temp_storage+40];
	add.f64 	%fd303, %fd301, %fd302;
	ld.shared.f64 	%fd304, [_ZZN3cub18CUB_300001_SM_10006detail6reduce28DeviceReduceSingleTileKernelINS2_10policy_hubIdyN4cuda3std3__44plusIdEEE10Policy1000EN6thrust24THRUST_300001_SM_1000_NS10device_ptrIdEEPdyS9_dd14square_functorEEvT0_T1_T2_T3_T4_T6_E12temp_storage+48];
	add.f64 	%fd305, %fd303, %fd304;
	ld.shared.f64 	%fd306, [_ZZN3cub18CUB_300001_SM_10006detail6reduce28DeviceReduceSingleTileKernelINS2_10policy_hubIdyN4cuda3std3__44plusIdEEE10Policy1000EN6thrust24THRUST_300001_SM_1000_NS10device_ptrIdEEPdyS9_dd14square_functorEEvT0_T1_T2_T3_T4_T6_E12temp_storage+56];
	add.f64 	%fd307, %fd305, %fd306;
	ld.shared.f64 	%fd308, [_ZZN3cub18CUB_300001_SM_10006detail6reduce28DeviceReduceSingleTileKernelINS2_10policy_hubIdyN4cuda3std3__44plusIdEEE10Policy1000EN6thrust24THRUST_300001_SM_1000_NS10device_ptrIdEEPdyS9_dd14square_functorEEvT0_T1_T2_T3_T4_T6_E12temp_storage+64];
	add.f64 	%fd309, %fd307, %fd308;
	ld.shared.f64 	%fd310, [_ZZN3cub18CUB_300001_SM_10006detail6reduce28DeviceReduceSingleTileKernelINS2_10policy_hubIdyN4cuda3std3__44plusIdEEE10Policy1000EN6thrust24THRUST_300001_SM_1000_NS10device_ptrIdEEPdyS9_dd14square_functorEEvT0_T1_T2_T3_T4_T6_E12temp_storage+72];
	add.f64 	%fd311, %fd309, %fd310;
	ld.shared.f64 	%fd312, [_ZZN3cub18CUB_300001_SM_10006detail6reduce28DeviceReduceSingleTileKernelINS2_10policy_hubIdyN4cuda3std3__44plusIdEEE10Policy1000EN6thrust24THRUST_300001_SM_1000_NS10device_ptrIdEEPdyS9_dd14square_functorEEvT0_T1_T2_T3_T4_T6_E12temp_storage+80];
	add.f64 	%fd313, %fd311, %fd312;
	ld.shared.f64 	%fd314, [_ZZN3cub18CUB_300001_SM_10006detail6reduce28DeviceReduceSingleTileKernelINS2_10policy_hubIdyN4cuda3std3__44plusIdEEE10Policy1000EN6thrust24THRUST_300001_SM_1000_NS10device_ptrIdEEPdyS9_dd14square_functorEEvT0_T1_T2_T3_T4_T6_E12temp_storage+88];
	add.f64 	%fd315, %fd313, %fd314;
	ld.shared.f64 	%fd316, [_ZZN3cub18CUB_300001_SM_10006detail6reduce28DeviceReduceSingleTileKernelINS2_10policy_hubIdyN4cuda3std3__44plusIdEEE10Policy1000EN6thrust24THRUST_300001_SM_1000_NS10device_ptrIdEEPdyS9_dd14square_functorEEvT0_T1_T2_T3_T4_T6_E12temp_storage+96];
	add.f64 	%fd317, %fd315, %fd316;
	ld.shared.f64 	%fd318, [_ZZN3cub18CUB_300001_SM_10006detail6reduce28DeviceReduceSingleTileKernelINS2_10policy_hubIdyN4cuda3std3__44plusIdEEE10Policy1000EN6thrust24THRUST_300001_SM_1000_NS10device_ptrIdEEPdyS9_dd14square_functorEEvT0_T1_T2_T3_T4_T6_E12temp_storage+104];
	add.f64 	%fd319, %fd317, %fd318;
	ld.shared.f64 	%fd320, [_ZZN3cub18CUB_300001_SM_10006detail6reduce28DeviceReduceSingleTileKernelINS2_10policy_hubIdyN4cuda3std3__44plusIdEEE10Policy1000EN6thrust24THRUST_300001_SM_1000_NS10device_ptrIdEEPdyS9_dd14square_functorEEvT0_T1_T2_T3_T4_T6_E12temp_storage+112];
	add.f64 	%fd321, %fd319, %fd320;
	ld.shared.f64 	%fd322, [_ZZN3cub18CUB_300001_SM_10006detail6reduce28DeviceReduceSingleTileKernelINS2_10policy_hubIdyN4cuda3std3__44plusIdEEE10Policy1000EN6thrust24THRUST_300001_SM_1000_NS10device_ptrIdEEPdyS9_dd14square_functorEEvT0_T1_T2_T3_T4_T6_E12temp_storage+120];
	add.f64 	%fd323, %fd321, %fd322;
	ld.shared.f64 	%fd324, [_ZZN3cub18CUB_300001_SM_10006detail6reduce28DeviceReduceSingleTileKernelINS2_10policy_hubIdyN4cuda3std3__44plusIdEEE10Policy1000EN6thrust24THRUST_300001_SM_1000_NS10device_ptrIdEEPdyS9_dd14square_functorEEvT0_T1_T2_T3_T4_T6_E12temp_storage+128];
	add.f64 	%fd325, %fd323, %fd324;
	ld.shared.f64 	%fd326, [_ZZN3cub18CUB_300001_SM_10006detail6reduce28DeviceReduceSingleTileKernelINS2_10policy_hubIdyN4cuda3std3__44plusIdEEE10Policy1000EN6thrust24THRUST_300001_SM_1000_NS10device_ptrIdEEPdyS9_dd14square_functorEEvT0_T1_T2_T3_T4_T6_E12temp_storage+136];
	add.f64 	%fd349, %fd325, %fd326;
	bra.uni 	$L__BB22_49;
$L__BB22_24:
	// begin inline asm
	mov.u32 %r112, %laneid;
	// end inline asm
	and.b32  	%r163, %r2, 992;
	add.s32 	%r164, %r163, 32;
	setp.gt.u32 	%p35, %r164, %r1;
	not.b32 	%r165, %r163;
	add.s32 	%r166, %r1, %r165;
	selp.b32 	%r161, %r166, 31, %p35;
	mov.b64 	%rd61, %fd337;
	mov.b64 	{%r114, %r119}, %rd61;
	mov.b32 	%r120, 1;
	mov.b32 	%r162, -1;
	// begin inline asm
	shfl.sync.down.b32 %r113, %r114, %r120, %r161, %r162;
	// end inline asm
	// begin inline asm
	shfl.sync.down.b32 %r118, %r119, %r120, %r161, %r162;
	// end inline asm
	mov.b64 	%rd62, {%r113, %r118};
	mov.b64 	%fd227, %rd62;
	setp.lt.s32 	%p36, %r112, %r161;
	add.f64 	%fd228, %fd337, %fd227;
	selp.f64 	%fd229, %fd228, %fd337, %p36;
	mov.b64 	%rd63, %fd229;
	mov.b64 	{%r124, %r129}, %rd63;
	mov.b32 	%r130, 2;
	// begin inline asm
	shfl.sync.down.b32 %r123, %r124, %r130, %r161, %r162;
	// end inline asm
	// begin inline asm
	shfl.sync.down.b32 %r128, %r129, %r130, %r161, %r162;
	// end inline asm
	mov.b64 	%rd64, {%r123, %r128};
	mov.b64 	%fd230, %rd64;
	add.s32 	%r167, %r112, 2;
	setp.gt.s32 	%p37, %r167, %r161;
	add.f64 	%fd231, %fd229, %fd230;
	selp.f64 	%fd232, %fd229, %fd231, %p37;
	mov.b64 	%rd65, %fd232;
	mov.b64 	{%r134, %r139}, %rd65;
	mov.b32 	%r140, 4;
	// begin inline asm
	shfl.sync.down.b32 %r133, %r134, %r140, %r161, %r162;
	// end inline asm
	// begin inline asm
	shfl.sync.down.b32 %r138, %r139, %r140, %r161, %r162;
	// end inline asm
	mov.b64 	%rd66, {%r133, %r138};
	mov.b64 	%fd233, %rd66;
	add.s32 	%r168, %r112, 4;
	setp.gt.s32 	%p38, %r168, %r161;
	add.f64 	%fd234, %fd232, %fd233;
	selp.f64 	%fd235, %fd232, %fd234, %p38;
	mov.b64 	%rd67, %fd235;
	mov.b64 	{%r144, %r149}, %rd67;
	mov.b32 	%r150, 8;
	// begin inline asm
	shfl.sync.down.b32 %r143, %r144, %r150, %r161, %r162;
	// end inline asm
	// begin inline asm
	shfl.sync.down.b32 %r148, %r149, %r150, %r161, %r162;
	// end inline asm
	mov.b64 	%rd68, {%r143, %r148};
	mov.b64 	%fd236, %rd68;
	add.s32 	%r169, %r112, 8;
	setp.gt.s32 	%p39, %r169, %r161;
	add.f64 	%fd237, %fd235, %fd236;
	selp.f64 	%fd238, %fd235, %fd237, %p39;
	mov.b64 	%rd69, %fd238;
	mov.b64 	{%r154, %r159}, %rd69;
	mov.b32 	%r160, 16;
	// begin inline asm
	shfl.sync.down.b32 %r153, %r154, %r160, %r161, %r162;
	// end inline asm
	// begin inline asm
	shfl.sync.down.b32 %r158, %r159, %r160, %r161, %r162;
	// end inline asm
	mov.b64 	%rd70, {%r153, %r158};
	mov.b64 	%fd239, %rd70;
	add.s32 	%r170, %r112, 16;
	setp.gt.s32 	%p40, %r170, %r161;
	add.f64 	%fd240, %fd238, %fd239;
	selp.f64 	%fd349, %fd238, %fd240, %p40;
	setp.ne.s32 	%p41, %r112, 0;
	@%p41 bra 	$L__BB22_26;
	shr.u32 	%r171, %r2, 2;
	and.b32  	%r172, %r171, 248;
	mov.u32 	%r173, _ZZN3cub18CUB_300001_SM_10006detail6reduce28DeviceReduceSingleTileKernelINS2_10policy_hubIdyN4cuda3std3__44plusIdEEE10Policy1000EN6thrust24THRUST_300001_SM_1000_NS10device_ptrIdEEPdyS9_dd14square_functorEEvT0_T1_T2_T3_T4_T6_E12temp_storage;
	add.s32 	%r174, %r173, %r172;
	st.shared.f64 	[%r174+16], %fd349;
$L__BB22_26:
	bar.sync 	0;
	setp.ne.s32 	%p42, %r2, 0;
	@%p42 bra 	$L__BB22_49;
	setp.gt.u64 	%p43, %rd19, 32;
	ld.shared.f64 	%fd241, [_ZZN3cub18CUB_300001_SM_10006detail6reduce28DeviceReduceSingleTileKernelINS2_10policy_hubIdyN4cuda3std3__44plusIdEEE10Policy1000EN6thrust24THRUST_300001_SM_1000_NS10device_ptrIdEEPdyS9_dd14square_functorEEvT0_T1_T2_T3_T4_T6_E12temp_storage+24];
	add.f64 	%fd242, %fd349, %fd241;
	selp.f64 	%fd243, %fd242, %fd349, %p43;
	setp.gt.u64 	%p44, %rd19, 64;
	ld.shared.f64 	%fd244, [_ZZN3cub18CUB_300001_SM_10006detail6reduce28DeviceReduceSingleTileKernelINS2_10policy_hubIdyN4cuda3std3__44plusIdEEE10Policy1000EN6thrust24THRUST_300001_SM_1000_NS10device_ptrIdEEPdyS9_dd14square_functorEEvT0_T1_T2_T3_T4_T6_E12temp_storage+32];
	add.f64 	%fd245, %fd244, %fd243;
	selp.f64 	%fd246, %fd245, %fd243, %p44;
	setp.gt.u64 	%p45, %rd19, 96;
	ld.shared.f64 	%fd247, [_ZZN3cub18CUB_300001_SM_10006detail6reduce28DeviceReduceSingleTileKernelINS2_10policy_hubIdyN4cuda3std3__44plusIdEEE10Policy1000EN6thrust24THRUST_300001_SM_1000_NS10device_ptrIdEEPdyS9_dd14square_functorEEvT0_T1_T2_T3_T4_T6_E12temp_storage+40];
	add.f64 	%fd248, %fd247, %fd246;
	selp.f64 	%fd249, %fd248, %fd246, %p45;
	setp.gt.u64 	%p46, %rd19, 128;
	ld.shared.f64 	%fd250, [_ZZN3cub18CUB_300001_SM_10006detail6reduce28DeviceReduceSingleTileKernelINS2_10policy_hubIdyN4cuda3std3__44plusIdEEE10Policy1000EN6thrust24THRUST_300001_SM_1000_NS10device_ptrIdEEPdyS9_dd14square_functorEEvT0_T1_T2_T3_T4_T6_E12temp_storage+48];
	add.f64 	%fd251, %fd250, %fd249;
	selp.f64 	%fd252, %fd251, %fd249, %p46;
	setp.gt.u64 	%p47, %rd19, 160;
	ld.shared.f64 	%fd253, [_ZZN3cub18CUB_300001_SM_10006detail6reduce28DeviceReduceSingleTileKernelINS2_10policy_hubIdyN4cuda3std3__44plusIdEEE10Policy1000EN6thrust24THRUST_300001_SM_1000_NS10device_ptrIdEEPdyS9_dd14square_functorEEvT0_T1_T2_T3_T4_T6_E12temp_storage+56];
	add.f64 	%fd254, %fd253, %fd252;
	selp.f64 	%fd255, %fd254, %fd252, %p47;
	setp.gt.u64 	%p48, %rd19, 192;
	ld.shared.f64 	%fd256, [_ZZN3cub18CUB_300001_SM_10006detail6reduce28DeviceReduceSingleTileKernelINS2_10policy_hubIdyN4cuda3std3__44plusIdEEE10Policy1000EN6thrust24THRUST_300001_SM_1000_NS10device_ptrIdEEPdyS9_dd14square_functorEEvT0_T1_T2_T3_T4_T6_E12temp_storage+64];
	add.f64 	%fd257, %fd256, %fd255;
	selp.f64 	%fd258, %fd257, %fd255, %p48;
	setp.gt.u64 	%p49, %rd19, 224;
	ld.shared.f64 	%fd259, [_ZZN3cub18CUB_300001_SM_10006detail6reduce28DeviceReduceSingleTileKernelINS2_10policy_hubIdyN4cuda3std3__44plusIdEEE10Policy1000EN6thrust24THRUST_300001_SM_1000_NS10device_ptrIdEEPdyS9_dd14square_functorEEvT0_T1_T2_T3_T4_T6_E12temp_storage+72];
	add.f64 	%fd260, %fd259, %fd258;
	selp.f64 	%fd261, %fd260, %fd258, %p49;
	setp.gt.u64 	%p50, %rd19, 256;
	ld.shared.f64 	%fd262, [_ZZN3cub18CUB_300001_SM_10006detail6reduce28DeviceReduceSingleTileKernelINS2_10policy_hubIdyN4cuda3std3__44plusIdEEE10Policy1000EN6thrust24THRUST_300001_SM_1000_NS10device_ptrIdEEPdyS9_dd14square_functorEEvT0_T1_T2_T3_T4_T6_E12temp_storage+80];
	add.f64 	%fd263, %fd262, %fd261;
	selp.f64 	%fd264, %fd263, %fd261, %p50;
	setp.gt.u64 	%p51, %rd19, 288;
	ld.shared.f64 	%fd265, [_ZZN3cub18CUB_300001_SM_10006detail6reduce28DeviceReduceSingleTileKernelINS2_10policy_hubIdyN4cuda3std3__44plusIdEEE10Policy1000EN6thrust24THRUST_300001_SM_1000_NS10device_ptrIdEEPdyS9_dd14square_functorEEvT0_T1_T2_T3_T4_T6_E12temp_storage+88];
	add.f64 	%fd266, %fd265, %fd264;
	selp.f64 	%fd267, %fd266, %fd264, %p51;
	setp.gt.u64 	%p52, %rd19, 320;
	ld.shared.f64 	%fd268, [_ZZN3cub18CUB_300001_SM_10006detail6reduce28DeviceReduceSingleTileKernelINS2_10policy_hubIdyN4cuda3std3__44plusIdEEE10Policy1000EN6thrust24THRUST_300001_SM_1000_NS10device_ptrIdEEPdyS9_dd14square_functorEEvT0_T1_T2_T3_T4_T6_E12temp_storage+96];
	add.f64 	%fd269, %fd268, %fd267;
	selp.f64 	%fd270, %fd269, %fd267, %p52;
	setp.gt.u64 	%p53, %rd19, 352;
	ld.shared.f64 	%fd271, [_ZZN3cub18CUB_300001_SM_10006detail6reduce28DeviceReduceSingleTileKernelINS2_10policy_hubIdyN4cuda3std3__44plusIdEEE10Policy1000EN6thrust24THRUST_300001_SM_1000_NS10device_ptrIdEEPdyS9_dd14square_functorEEvT0_T1_T2_T3_T4_T6_E12temp_storage+104];
	add.f64 	%fd272, %fd271, %fd270;
	selp.f64 	%fd273, %fd272, %fd270, %p53;
	setp.gt.u64 	%p54, %rd19, 384;
	ld.shared.f64 	%fd274, [_ZZN3cub18CUB_300001_SM_10006detail6reduce28DeviceReduceSingleTileKernelINS2_10policy_hubIdyN4cuda3std3__44plusIdEEE10Policy1000EN6thrust24THRUST_300001_SM_1000_NS10device_ptrIdEEPdyS9_dd14square_functorEEvT0_T1_T2_T3_T4_T6_E12temp_storage+112];
	add.f64 	%fd275, %fd274, %fd273;
	selp.f64 	%fd276, %fd275, %fd273, %p54;
	setp.gt.u64 	%p55, %rd19, 416;
	ld.shared.f64 	%fd277, [_ZZN3cub18CUB_300001_SM_10006detail6reduce28DeviceReduceSingleTileKernelINS2_10policy_hubIdyN4cuda3std3__44plusIdEEE10Policy1000EN6thrust24THRUST_300001_SM_1000_NS10device_ptrIdEEPdyS9_dd14square_functorEEvT0_T1_T2_T3_T4_T6_E12temp_storage+120];
	add.f64 	%fd278, %fd277, %fd276;
	selp.f64 	%fd279, %fd278, %fd276, %p55;
	setp.gt.u64 	%p56, %rd19, 448;
	ld.shared.f64 	%fd280, [_ZZN3cub18CUB_300001_SM_10006detail6reduce28DeviceReduceSingleTileKernelINS2_10policy_hubIdyN4cuda3std3__44plusIdEEE10Policy1000EN6thrust24THRUST_300001_SM_1000_NS10device_ptrIdEEPdyS9_dd14square_functorEEvT0_T1_T2_T3_T4_T6_E12temp_storage+128];
	add.f64 	%fd281, %fd280, %fd279;
	selp.f64 	%fd282, %fd281, %fd279, %p56;
	setp.gt.u64 	%p57, %rd19, 480;
	ld.shared.f64 	%fd283, [_ZZN3cub18CUB_300001_SM_10006detail6reduce28DeviceReduceSingleTileKernelINS2_10policy_hubIdyN4cuda3std3__44plusIdEEE10Policy1000EN6thrust24THRUST_300001_SM_1000_NS10device_ptrIdEEPdyS9_dd14square_functorEEvT0_T1_T2_T3_T4_T6_E12temp_storage+136];
	add.f64 	%fd284, %fd283, %fd282;
	selp.f64 	%fd349, %fd284, %fd282, %p57;
	bra.uni 	$L__BB22_49;
$L__BB22_28:
	mov.u32 	%r24, %tid.x;
	cvt.u64.u32 	%rd6, %r24;
	mul.wide.u32 	%rd22, %r24, 8;
	add.s64 	%rd7, %rd2, %rd22;
	ld.global.f64 	%fd43, [%rd7];
	ld.global.f64 	%fd44, [%rd7+4096];
	mul.f64 	%fd45, %fd44, %fd44;
	ld.global.f64 	%fd46, [%rd7+8192];
	ld.global.f64 	%fd47, [%rd7+12288];
	ld.global.f64 	%fd48, [%rd7+16384];
	ld.global.f64 	%fd49, [%rd7+20480];
	ld.global.f64 	%fd50, [%rd7+24576];
	fma.rn.f64 	%fd51, %fd43, %fd43, %fd45;
	fma.rn.f64 	%fd52, %fd46, %fd46, %fd51;
	fma.rn.f64 	%fd53, %fd47, %fd47, %fd52;
	fma.rn.f64 	%fd54, %fd48, %fd48, %fd53;
	fma.rn.f64 	%fd55, %fd49, %fd49, %fd54;
	fma.rn.f64 	%fd348, %fd50, %fd50, %fd55;
	add.s64 	%rd8, %rd19, -3584;
	setp.lt.u64 	%p3, %rd8, 3584;
	mov.b64 	%rd83, 3584;
	@%p3 bra 	$L__BB22_32;
	mov.b64 	%rd83, 3584;
$L__BB22_30:
	shl.b64 	%rd24, %rd83, 3;
	add.s64 	%rd25, %rd7, %rd24;
	ld.global.f64 	%fd56, [%rd25];
	ld.global.f64 	%fd57, [%rd25+4096];
	ld.global.f64 	%fd58, [%rd25+8192];
	ld.global.f64 	%fd59, [%rd25+12288];
	ld.global.f64 	%fd60, [%rd25+16384];
	ld.global.f64 	%fd61, [%rd25+20480];
	ld.global.f64 	%fd62, [%rd25+24576];
	fma.rn.f64 	%fd63, %fd56, %fd56, %fd348;
	fma.rn.f64 	%fd64, %fd57, %fd57, %fd63;
	fma.rn.f64 	%fd65, %fd58, %fd58, %fd64;
	fma.rn.f64 	%fd66, %fd59, %fd59, %fd65;
	fma.rn.f64 	%fd67, %fd60, %fd60, %fd66;
	fma.rn.f64 	%fd68, %fd61, %fd61, %fd67;
	fma.rn.f64 	%fd348, %fd62, %fd62, %fd68;
	sub.s64 	%rd26, %rd19, %rd83;
	setp.lt.u64 	%p4, %rd26, 3584;
	@%p4 bra 	$L__BB22_45;
	add.s64 	%rd83, %rd83, 3584;
	setp.le.u64 	%p5, %rd83, %rd8;
	@%p5 bra 	$L__BB22_30;
$L__BB22_32:
	setp.le.u64 	%p6, %rd19, %rd83;
	cvt.u32.u64 	%r42, %rd83;
	cvt.u32.u64 	%r43, %rd19;
	sub.s32 	%r44, %r43, %r42;
	setp.ge.s32 	%p7, %r24, %r44;
	or.pred  	%p8, %p6, %p7;
	@%p8 bra 	$L__BB22_45;
	not.b32 	%r47, %r24;
	add.s32 	%r48, %r47, %r43;
	sub.s32 	%r50, %r48, %r42;
	shr.u32 	%r51, %r50, 9;
	add.s32 	%r25, %r51, 1;
	and.b32  	%r26, %r25, 15;
	setp.lt.u32 	%p9, %r50, 7680;
	mov.u32 	%r242, %r24;
	@%p9 bra 	$L__BB22_36;
	and.b32  	%r52, %r25, 16777200;
	neg.s32 	%r240, %r52;
	add.s64 	%rd27, %rd83, %rd6;
	shl.b64 	%rd28, %rd27, 3;
	add.s64 	%rd29, %rd28, %rd2;
	add.s64 	%rd84, %rd29, 32768;
	mov.u32 	%r242, %r24;
$L__BB22_35:
	.pragma "nounroll";
	ld.global.f64 	%fd70, [%rd84+-32768];
	fma.rn.f64 	%fd71, %fd70, %fd70, %fd348;
	ld.global.f64 	%fd72, [%rd84+-28672];
	fma.rn.f64 	%fd73, %fd72, %fd72, %fd71;
	ld.global.f64 	%fd74, [%rd84+-24576];
	fma.rn.f64 	%fd75, %fd74, %fd74, %fd73;
	ld.global.f64 	%fd76, [%rd84+-20480];
	fma.rn.f64 	%fd77, %fd76, %fd76, %fd75;
	ld.global.f64 	%fd78, [%rd84+-16384];
	fma.rn.f64 	%fd79, %fd78, %fd78, %fd77;
	ld.global.f64 	%fd80, [%rd84+-12288];
	fma.rn.f64 	%fd81, %fd80, %fd80, %fd79;
	ld.global.f64 	%fd82, [%rd84+-8192];
	fma.rn.f64 	%fd83, %fd82, %fd82, %fd81;
	ld.global.f64 	%fd84, [%rd84+-4096];
	fma.rn.f64 	%fd85, %fd84, %fd84, %fd83;
	ld.global.f64 	%fd86, [%rd84];
	fma.rn.f64 	%fd87, %fd86, %fd86, %fd85;
	ld.global.f64 	%fd88, [%rd84+4096];
	fma.rn.f64 	%fd89, %fd88, %fd88, %fd87;
	ld.global.f64 	%fd90, [%rd84+8192];
	fma.rn.f64 	%fd91, %fd90, %fd90, %fd89;
	ld.global.f64 	%fd92, [%rd84+12288];
	fma.rn.f64 	%fd93, %fd92, %fd92, %fd91;
	ld.global.f64 	%fd94, [%rd84+16384];
	fma.rn.f64 	%fd95, %fd94, %fd94, %fd93;
	ld.global.f64 	%fd96, [%rd84+20480];
	fma.rn.f64 	%fd97, %fd96, %fd96, %fd95;
	ld.global.f64 	%fd98, [%rd84+24576];
	fma.rn.f64 	%fd99, %fd98, %fd98, %fd97;
	ld.global.f64 	%fd100, [%rd84+28672];
	fma.rn.f64 	%fd348, %fd100, %fd100, %fd99;
	add.s32 	%r242, %r242, 8192;
	add.s32 	%r240, %r240, 16;
	add.s64 	%rd84, %rd84, 65536;
	setp.ne.s32 	%p10, %r240, 0;
	@%p10 bra 	$L__BB22_35;
$L__BB22_36:
	setp.eq.s32 	%p11, %r26, 0;
	@%p11 bra 	$L__BB22_45;
	and.b32  	%r33, %r25, 7;
	setp.lt.u32 	%p12, %r26, 8;
	@%p12 bra 	$L__BB22_39;
	cvt.u64.u32 	%rd30, %r242;
	add.s64 	%rd31, %rd83, %rd30;
	shl.b64 	%rd32, %rd31, 3;
	add.s64 	%rd33, %rd2, %rd32;
	ld.global.f64 	%fd102, [%rd33];
	fma.rn.f64 	%fd103, %fd102, %fd102, %fd348;
	ld.global.f64 	%fd104, [%rd33+4096];
	fma.rn.f64 	%fd105, %fd104, %fd104, %fd103;
	ld.global.f64 	%fd106, [%rd33+8192];
	fma.rn.f64 	%fd107, %fd106, %fd106, %fd105;
	ld.global.f64 	%fd108, [%rd33+12288];
	fma.rn.f64 	%fd109, %fd108, %fd108, %fd107;
	ld.global.f64 	%fd110, [%rd33+16384];
	fma.rn.f64 	%fd111, %fd110, %fd110, %fd109;
	ld.global.f64 	%fd112, [%rd33+20480];
	fma.rn.f64 	%fd113, %fd112, %fd112, %fd111;
	ld.global.f64 	%fd114, [%rd33+24576];
	fma.rn.f64 	%fd115, %fd114, %fd114, %fd113;
	ld.global.f64 	%fd116, [%rd33+28672];
	fma.rn.f64 	%fd348, %fd116, %fd116, %fd115;
	add.s32 	%r242, %r242, 4096;
$L__BB22_39:
	setp.eq.s32 	%p13, %r33, 0;
	@%p13 bra 	$L__BB22_45;
	and.b32  	%r36, %r25, 3;
	setp.lt.u32 	%p14, %r33, 4;
	@%p14 bra 	$L__BB22_42;
	cvt.u64.u32 	%rd34, %r242;
	add.s64 	%rd35, %rd83, %rd34;
	shl.b64 	%rd36, %rd35, 3;
	add.s64 	%rd37, %rd2, %rd36;
	ld.global.f64 	%fd118, [%rd37];
	fma.rn.f64 	%fd119, %fd118, %fd118, %fd348;
	ld.global.f64 	%fd120, [%rd37+4096];
	fma.rn.f64 	%fd121, %fd120, %fd120, %fd119;
	ld.global.f64 	%fd122, [%rd37+8192];
	fma.rn.f64 	%fd123, %fd122, %fd122, %fd121;
	ld.global.f64 	%fd124, [%rd37+12288];
	fma.rn.f64 	%fd348, %fd124, %fd124, %fd123;
	add.s32 	%r242, %r242, 2048;
$L__BB22_42:
	setp.eq.s32 	%p15, %r36, 0;
	@%p15 bra 	$L__BB22_45;
	cvt.u64.u32 	%rd38, %r242;
	add.s64 	%rd39, %rd83, %rd38;
	shl.b64 	%rd40, %rd39, 3;
	add.s64 	%rd85, %rd2, %rd40;
	neg.s32 	%r245, %r36;
$L__BB22_44:
	.pragma "nounroll";
	ld.global.f64 	%fd125, [%rd85];
	fma.rn.f64 	%fd348, %fd125, %fd125, %fd348;
	add.s64 	%rd85, %rd85, 4096;
	add.s32 	%r245, %r245, 1;
	setp.ne.s32 	%p16, %r245, 0;
	@%p16 bra 	$L__BB22_44;
$L__BB22_45:
	// begin inline asm
	mov.u32 %r53, %laneid;
	// end inline asm
	mov.b64 	%rd41, %fd348;
	mov.b64 	{%r55, %r60}, %rd41;
	mov.b32 	%r61, 1;
	mov.b32 	%r102, 31;
	mov.b32 	%r103, -1;
	// begin inline asm
	shfl.sync.down.b32 %r54, %r55, %r61, %r102, %r103;
	// end inline asm
	// begin inline asm
	shfl.sync.down.b32 %r59, %r60, %r61, %r102, %r103;
	// end inline asm
	mov.b64 	%rd42, {%r54, %r59};
	mov.b64 	%fd126, %rd42;
	setp.gt.s32 	%p17, %r53, 30;
	add.f64 	%fd127, %fd348, %fd126;
	selp.f64 	%fd128, %fd348, %fd127, %p17;
	mov.b64 	%rd43, %fd128;
	mov.b64 	{%r65, %r70}, %rd43;
	mov.b32 	%r71, 2;
	// begin inline asm
	shfl.sync.down.b32 %r64, %r65, %r71, %r102, %r103;
	// end inline asm
	// begin inline asm
	shfl.sync.down.b32 %r69, %r70, %r71, %r102, %r103;
	// end inline asm
	mov.b64 	%rd44, {%r64, %r69};
	mov.b64 	%fd129, %rd44;
	setp.gt.s32 	%p18, %r53, 29;
	add.f64 	%fd130, %fd128, %fd129;
	selp.f64 	%fd131, %fd128, %fd130, %p18;
	mov.b64 	%rd45, %fd131;
	mov.b64 	{%r75, %r80}, %rd45;
	mov.b32 	%r81, 4;
	// begin inline asm
	shfl.sync.down.b32 %r74, %r75, %r81, %r102, %r103;
	// end inline asm
	// begin inline asm
	shfl.sync.down.b32 %r79, %r80, %r81, %r102, %r103;
	// end inline asm
	mov.b64 	%rd46, {%r74, %r79};
	mov.b64 	%fd132, %rd46;
	setp.gt.s32 	%p19, %r53, 27;
	add.f64 	%fd133, %fd131, %fd132;
	selp.f64 	%fd134, %fd131, %fd133, %p19;
	mov.b64 	%rd47, %fd134;
	mov.b64 	{%r85, %r90}, %rd47;
	mov.b32 	%r91, 8;
	// begin inline asm
	shfl.sync.down.b32 %r84, %r85, %r91, %r102, %r103;
	// end inline asm
	// begin inline asm
	shfl.sync.down.b32 %r89, %r90, %r91, %r102, %r103;
	// end inline asm
	mov.b64 	%rd48, {%r84, %r89};
	mov.b64 	%fd135, %rd48;
	setp.gt.s32 	%p20, %r53, 23;
	add.f64 	%fd136, %fd134, %fd135;
	selp.f64 	%fd137, %fd134, %fd136, %p20;
	mov.b64 	%rd49, %fd137;
	mov.b64 	{%r95, %r100}, %rd49;
	mov.b32 	%r101, 16;
	// begin inline asm
	shfl.sync.down.b32 %r94, %r95, %r101, %r102, %r103;
	// end inline asm
	// begin inline asm
	shfl.sync.down.b32 %r99, %r100, %r101, %r102, %r103;
	// end inline asm
	mov.b64 	%rd50, {%r94, %r99};
	mov.b64 	%fd138, %rd50;
	setp.gt.s32 	%p21, %r53, 15;
	add.f64 	%fd38, %fd137, %fd138;
	selp.f64 	%fd349, %fd137, %fd38, %p21;
	setp.ne.s32 	%p22, %r53, 0;
	@%p22 bra 	$L__BB22_47;
	shr.u32 	%r104, %r24, 2;
	and.b32  	%r105, %r104, 248;
	mov.u32 	%r106, _ZZN3cub18CUB_300001_SM_10006detail6reduce28DeviceReduceSingleTileKernelINS2_10policy_hubIdyN4cuda3std3__44plusIdEEE10Policy1000EN6thrust24THRUST_300001_SM_1000_NS10device_ptrIdEEPdyS9_dd14square_functorEEvT0_T1_T2_T3_T4_T6_E12temp_storage;
	add.s32 	%r107, %r106, %r105;
	st.shared.f64 	[%r107+16], %fd38;
$L__BB22_47:
	bar.sync 	0;
	setp.ne.s32 	%p23, %r24, 0;
	@%p23 bra 	$L__BB22_49;
	ld.shared.f64 	%fd139, [_ZZN3cub18CUB_300001_SM_10006detail6reduce28DeviceReduceSingleTileKernelINS2_10policy_hubIdyN4cuda3std3__44plusIdEEE10Policy1000EN6thrust24THRUST_300001_SM_1000_NS10device_ptrIdEEPdyS9_dd14square_functorEEvT0_T1_T2_T3_T4_T6_E12temp_storage+24];
	add.f64 	%fd140, %fd349, %fd139;
	ld.shared.f64 	%fd141, [_ZZN3cub18CUB_300001_SM_10006detail6reduce28DeviceReduceSingleTileKernelINS2_10policy_hubIdyN4cuda3std3__44plusIdEEE10Policy1000EN6thrust24THRUST_300001_SM_1000_NS10device_ptrIdEEPdyS9_dd14square_functorEEvT0_T1_T2_T3_T4_T6_E12temp_storage+32];
	add.f64 	%fd142, %fd140, %fd141;
	ld.shared.f64 	%fd143, [_ZZN3cub18CUB_300001_SM_10006detail6reduce28DeviceReduceSingleTileKernelINS2_10policy_hubIdyN4cuda3std3__44plusIdEEE10Policy1000EN6thrust24THRUST_300001_SM_1000_NS10device_ptrIdEEPdyS9_dd14square_functorEEvT0_T1_T2_T3_T4_T6_E12temp_storage+40];
	add.f64 	%fd144, %fd142, %fd143;
	ld.shared.f64 	%fd145, [_ZZN3cub18CUB_300001_SM_10006detail6reduce28DeviceReduceSingleTileKernelINS2_10policy_hubIdyN4cuda3std3__44plusIdEEE10Policy1000EN6thrust24THRUST_300001_SM_1000_NS10device_ptrIdEEPdyS9_dd14square_functorEEvT0_T1_T2_T3_T4_T6_E12temp_storage+48];
	add.f64 	%fd146, %fd144, %fd145;
	ld.shared.f64 	%fd147, [_ZZN3cub18CUB_300001_SM_10006detail6reduce28DeviceReduceSingleTileKernelINS2_10policy_hubIdyN4cuda3std3__44plusIdEEE10Policy1000EN6thrust24THRUST_300001_SM_1000_NS10device_ptrIdEEPdyS9_dd14square_functorEEvT0_T1_T2_T3_T4_T6_E12temp_storage+56];
	add.f64 	%fd148, %fd146, %fd147;
	ld.shared.f64 	%fd149, [_ZZN3cub18CUB_300001_SM_10006detail6reduce28DeviceReduceSingleTileKernelINS2_10policy_hubIdyN4cuda3std3__44plusIdEEE10Policy1000EN6thrust24THRUST_300001_SM_1000_NS10device_ptrIdEEPdyS9_dd14square_functorEEvT0_T1_T2_T3_T4_T6_E12temp_storage+64];
	add.f64 	%fd150, %fd148, %fd149;
	ld.shared.f64 	%fd151, [_ZZN3cub18CUB_300001_SM_10006detail6reduce28DeviceReduceSingleTileKernelINS2_10policy_hubIdyN4cuda3std3__44plusIdEEE10Policy1000EN6thrust24THRUST_300001_SM_1000_NS10device_ptrIdEEPdyS9_dd14square_functorEEvT0_T1_T2_T3_T4_T6_E12temp_storage+72];
	add.f64 	%fd152, %fd150, %fd151;
	ld.shared.f64 	%fd153, [_ZZN3cub18CUB_300001_SM_10006detail6reduce28DeviceReduceSingleTileKernelINS2_10policy_hubIdyN4cuda3std3__44plusIdEEE10Policy1000EN6thrust24THRUST_300001_SM_1000_NS10device_ptrIdEEPdyS9_dd14square_functorEEvT0_T1_T2_T3_T4_T6_E12temp_storage+80];
	add.f64 	%fd154, %fd152, %fd153;
	ld.shared.f64 	%fd155, [_ZZN3cub18CUB_300001_SM_10006detail6reduce28DeviceReduceSingleTileKernelINS2_10policy_hubIdyN4cuda3std3__44plusIdEEE10Policy1000EN6thrust24THRUST_300001_SM_1000_NS10device_ptrIdEEPdyS9_dd14square_functorEEvT0_T1_T2_T3_T4_T6_E12temp_storage+88];
	add.f64 	%fd156, %fd154, %fd155;
	ld.shared.f64 	%fd157, [_ZZN3cub18CUB_300001_SM_10006detail6reduce28DeviceReduceSingleTileKernelINS2_10policy_hubIdyN4cuda3std3__44plusIdEEE10Policy1000EN6thrust24THRUST_300001_SM_1000_NS10device_ptrIdEEPdyS9_dd14square_functorEEvT0_T1_T2_T3_T4_T6_E12temp_storage+96];
	add.f64 	%fd158, %fd156, %fd157;
	ld.shared.f64 	%fd159, [_ZZN3cub18CUB_300001_SM_10006detail6reduce28DeviceReduceSingleTileKernelINS2_10policy_hubIdyN4cuda3std3__44plusIdEEE10Policy1000EN6thrust24THRUST_300001_SM_1000_NS10device_ptrIdEEPdyS9_dd14square_functorEEvT0_T1_T2_T3_T4_T6_E12temp_storage+104];
	add.f64 	%fd160, %fd158, %fd159;
	ld.shared.f64 	%fd161, [_ZZN3cub18CUB_300001_SM_10006detail6reduce28DeviceReduceSingleTileKernelINS2_10policy_hubIdyN4cuda3std3__44plusIdEEE10Policy1000EN6thrust24THRUST_300001_SM_1000_NS10device_ptrIdEEPdyS9_dd14square_functorEEvT0_T1_T2_T3_T4_T6_E12temp_storage+112];
	add.f64 	%fd162, %fd160, %fd161;
	ld.shared.f64 	%fd163, [_ZZN3cub18CUB_300001_SM_10006detail6reduce28DeviceReduceSingleTileKernelINS2_10policy_hubIdyN4cuda3std3__44plusIdEEE10Policy1000EN6thrust24THRUST_300001_SM_1000_NS10device_ptrIdEEPdyS9_dd14square_functorEEvT0_T1_T2_T3_T4_T6_E12temp_storage+120];
	add.f64 	%fd164, %fd162, %fd163;
	ld.shared.f64 	%fd165, [_ZZN3cub18CUB_300001_SM_10006detail6reduce28DeviceReduceSingleTileKernelINS2_10policy_hubIdyN4cuda3std3__44plusIdEEE10Policy1000EN6thrust24THRUST_300001_SM_1000_NS10device_ptrIdEEPdyS9_dd14square_functorEEvT0_T1_T2_T3_T4_T6_E12temp_storage+128];
	add.f64 	%fd166, %fd164, %fd165;
	ld.shared.f64 	%fd167, [_ZZN3cub18CUB_300001_SM_10006detail6reduce28DeviceReduceSingleTileKernelINS2_10policy_hubIdyN4cuda3std3__44plusIdEEE10Policy1000EN6thrust24THRUST_300001_SM_1000_NS10device_ptrIdEEPdyS9_dd14square_functorEEvT0_T1_T2_T3_T4_T6_E12temp_storage+136];
	add.f64 	%fd349, %fd166, %fd167;
$L__BB22_49:
	mov.u32 	%r230, %tid.x;
	setp.ne.s32 	%p65, %r230, 0;
	@%p65 bra 	$L__BB22_51;
	add.f64 	%fd327, %fd42, %fd349;
	st.global.f64 	[%rd1], %fd327;
$L__BB22_51:
	ret;

}
	// .globl	_ZN3cub18CUB_300001_SM_10006detail6reduce18DeviceReduceKernelINS2_10policy_hubIdyN4cuda3std3__44plusIdEEE10Policy1000EN6thrust24THRUST_300001_SM_1000_NS10device_ptrIdEEyS9_d14square_functorEEvT0_PT3_T1_NS0_13GridEvenShareISK_EET2_T4_
.visible .entry _ZN3cub18CUB_300001_SM_10006detail6reduce18DeviceReduceKernelINS2_10policy_hubIdyN4cuda3std3__44plusIdEEE10Policy1000EN6thrust24THRUST_300001_SM_1000_NS10device_ptrIdEEyS9_d14square_functorEEvT0_PT3_T1_NS0_13GridEvenShareISK_EET2_T4_(
	.param .align 8 .b8 _ZN3cub18CUB_300001_SM_10006detail6reduce18DeviceReduceKernelINS2_10policy_hubIdyN4cuda3std3__44plusIdEEE10Policy1000EN6thrust24THRUST_300001_SM_1000_NS10device_ptrIdEEyS9_d14square_functorEEvT0_PT3_T1_NS0_13GridEvenShareISK_EET2_T4__param_0[8],
	.param .u64 .ptr .align 1 _ZN3cub18CUB_300001_SM_10006detail6reduce18DeviceReduceKernelINS2_10policy_hubIdyN4cuda3std3__44plusIdEEE10Policy1000EN6thrust24THRUST_300001_SM_1000_NS10device_ptrIdEEyS9_d14square_functorEEvT0_PT3_T1_NS0_13GridEvenShareISK_EET2_T4__param_1,
	.param .u64 _ZN3cub18CUB_300001_SM_10006detail6reduce18DeviceReduceKernelINS2_10policy_hubIdyN4cuda3std3__44plusIdEEE10Policy1000EN6thrust24THRUST_300001_SM_1000_NS10device_ptrIdEEyS9_d14square_functorEEvT0_PT3_T1_NS0_13GridEvenShareISK_EET2_T4__param_2,
	.param .align 8 .b8 _ZN3cub18CUB_300001_SM_10006detail6reduce18DeviceReduceKernelINS2_10policy_hubIdyN4cuda3std3__44plusIdEEE10Policy1000EN6thrust24THRUST_300001_SM_1000_NS10device_ptrIdEEyS9_d14square_functorEEvT0_PT3_T1_NS0_13GridEvenShareISK_EET2_T4__param_3[72],
	.param .align 1 .b8 _ZN3cub18CUB_300001_SM_10006detail6reduce18DeviceReduceKernelINS2_10policy_hubIdyN4cuda3std3__44plusIdEEE10Policy1000EN6thrust24THRUST_300001_SM_1000_NS10device_ptrIdEEyS9_d14square_functorEEvT0_PT3_T1_NS0_13GridEvenShareISK_EET2_T4__param_4[1],
	.param .align 1 .b8 _ZN3cub18CUB_300001_SM_10006detail6reduce18DeviceReduceKernelINS2_10policy_hubIdyN4cuda3std3__44plusIdEEE10Policy1000EN6thrust24THRUST_300001_SM_1000_NS10device_ptrIdEEyS9_d14square_functorEEvT0_PT3_T1_NS0_13GridEvenShareISK_EET2_T4__param_5[1]
)
.maxntid 512
{
	.reg .pred 	%p<65>;
	.reg .b16 	%rs<4>;
	.reg .b32 	%r<279>;
	.reg .b64 	%rd<105>;
	.reg .b64 	%fd<346>;
	// demoted variable
	.shared .align 8 .b8 _ZZN3cub18CUB_300001_SM_10006detail6reduce18DeviceReduceKernelINS2_10policy_hubIdyN4cuda3std3__44plusIdEEE10Policy1000EN6thrust24THRUST_300001_SM_1000_NS10device_ptrIdEEyS9_d14square_functorEEvT0_PT3_T1_NS0_13GridEvenShareISK_EET2_T4_E12temp_storage[152];
	ld.param.u64 	%rd1, [_ZN3cub18CUB_300001_SM_10006detail6reduce18DeviceReduceKernelINS2_10policy_hubIdyN4cuda3std3__44plusIdEEE10Policy1000EN6thrust24THRUST_300001_SM_1000_NS10device_ptrIdEEyS9_d14square_functorEEvT0_PT3_T1_NS0_13GridEvenShareISK_EET2_T4__param_3+32];
	ld.param.u32 	%r1, [_ZN3cub18CUB_300001_SM_10006detail6reduce18DeviceReduceKernelINS2_10policy_hubIdyN4cuda3std3__44plusIdEEE10Policy1000EN6thrust24THRUST_300001_SM_1000_NS10device_ptrIdEEyS9_d14square_functorEEvT0_PT3_T1_NS0_13GridEvenShareISK_EET2_T4__param_3+40];
	ld.param.u64 	%rd25, [_ZN3cub18CUB_300001_SM_10006detail6reduce18DeviceReduceKernelINS2_10policy_hubIdyN4cuda3std3__44plusIdEEE10Policy1000EN6thrust24THRUST_300001_SM_1000_NS10device_ptrIdEEyS9_d14square_functorEEvT0_PT3_T1_NS0_13GridEvenShareISK_EET2_T4__param_0];
	cvta.to.global.u64 	%rd2, %rd25;
	mov.u32 	%r2, %ctaid.x;
	mul.lo.s32 	%r50, %r1, 3584;
	cvt.s64.s32 	%rd3, %r50;
	mul.lo.s32 	%r51, %r2, 3584;
	cvt.u64.u32 	%rd4, %r51;
	sub.s64 	%rd5, %rd1, %rd4;
	setp.gt.u64 	%p1, %rd5, 3583;
	@%p1 bra 	$L__BB23_25;
	cvt.u32.u64 	%r135, %rd4;
	cvt.u32.u64 	%r3, %rd1;
	sub.s32 	%r4, %r3, %r135;
	mov.u32 	%r5, %tid.x;
	setp.ge.s32 	%p23, %r5, %r4;
	mov.f64 	%fd334, 0d0000000000000000;
	mov.u32 	%r266, %r5;
	@%p23 bra 	$L__BB23_3;
	add.s32 	%r137, %r135, %r5;
	mul.wide.u32 	%rd58, %r137, 8;
	add.s64 	%rd59, %rd2, %rd58;
	ld.global.f64 	%fd167, [%rd59];
	mul.f64 	%fd334, %fd167, %fd167;
	add.s32 	%r266, %r5, 512;
$L__BB23_3:
	setp.ge.s32 	%p24, %r266, %r4;
	@%p24 bra 	$L__BB23_16;
	not.b32 	%r139, %r266;
	add.s32 	%r140, %r139, %r3;
	sub.s32 	%r141, %r140, %r135;
	shr.u32 	%r142, %r141, 9;
	add.s32 	%r8, %r142, 1;
	and.b32  	%r9, %r8, 15;
	setp.lt.u32 	%p25, %r141, 7680;
	@%p25 bra 	$L__BB23_7;
	and.b32  	%r143, %r8, 16777200;
	neg.s32 	%r264, %r143;
	mul.wide.u32 	%rd60, %r2, 28672;
	mul.wide.u32 	%rd61, %r266, 8;
	add.s64 	%rd62, %rd60, %rd61;
	add.s64 	%rd63, %rd62, %rd2;
	add.s64 	%rd99, %rd63, 32768;
$L__BB23_6:
	.pragma "nounroll";
	ld.global.f64 	%fd169, [%rd99+-32768];
	fma.rn.f64 	%fd170, %fd169, %fd169, %fd334;
	ld.global.f64 	%fd171, [%rd99+-28672];
	fma.rn.f64 	%fd172, %fd171, %fd171, %fd170;
	ld.global.f64 	%fd173, [%rd99+-24576];
	fma.rn.f64 	%fd174, %fd173, %fd173, %fd172;
	ld.global.f64 	%fd175, [%rd99+-20480];
	fma.rn.f64 	%fd176, %fd175, %fd175, %fd174;
	ld.global.f64 	%fd177, [%rd99+-16384];
	fma.rn.f64 	%fd178, %fd177, %fd177, %fd176;
	ld.global.f64 	%fd179, [%rd99+-12288];
	fma.rn.f64 	%fd180, %fd179, %fd179, %fd178;
	ld.global.f64 	%fd181, [%rd99+-8192];
	fma.rn.f64 	%fd182, %fd181, %fd181, %fd180;
	ld.global.f64 	%fd183, [%rd99+-4096];
	fma.rn.f64 	%fd184, %fd183, %fd183, %fd182;
	ld.global.f64 	%fd185, [%rd99];
	fma.rn.f64 	%fd186, %fd185, %fd185, %fd184;
	ld.global.f64 	%fd187, [%rd99+4096];
	fma.rn.f64 	%fd188, %fd187, %fd187, %fd186;
	ld.global.f64 	%fd189, [%rd99+8192];
	fma.rn.f64 	%fd190, %fd189, %fd189, %fd188;
	ld.global.f64 	%fd191, [%rd99+12288];
	fma.rn.f64 	%fd192, %fd191, %fd191, %fd190;
	ld.global.f64 	%fd193, [%rd99+16384];
	fma.rn.f64 	%fd194, %fd193, %fd193, %fd192;
	ld.global.f64 	%fd195, [%rd99+20480];
	fma.rn.f64 	%fd196, %fd195, %fd195, %fd194;
	ld.global.f64 	%fd197, [%rd99+24576];
	fma.rn.f64 	%fd198, %fd197, %fd197, %fd196;
	ld.global.f64 	%fd199, [%rd99+28672];
	fma.rn.f64 	%fd334, %fd199, %fd199, %fd198;
	add.s32 	%r266, %r266, 8192;
	add.s32 	%r264, %r264, 16;
	add.s64 	%rd99, %rd99, 65536;
	setp.ne.s32 	%p26, %r264, 0;
	@%p26 bra 	$L__BB23_6;
$L__BB23_7:
	setp.eq.s32 	%p27, %r9, 0;
	@%p27 bra 	$L__BB23_16;
	and.b32  	%r16, %r8, 7;
	setp.lt.u32 	%p28, %r9, 8;
	@%p28 bra 	$L__BB23_10;
	cvt.s64.s32 	%rd64, %r266;
	add.s64 	%rd65, %rd64, %rd4;
	shl.b64 	%rd66, %rd65, 3;
	add.s64 	%rd67, %rd2, %rd66;
	ld.global.f64 	%fd201, [%rd67];
	fma.rn.f64 	%fd202, %fd201, %fd201, %fd334;
	ld.global.f64 	%fd203, [%rd67+4096];
	fma.rn.f64 	%fd204, %fd203, %fd203, %fd202;
	ld.global.f64 	%fd205, [%rd67+8192];
	fma.rn.f64 	%fd206, %fd205, %fd205, %fd204;
	ld.global.f64 	%fd207, [%rd67+12288];
	fma.rn.f64 	%fd208, %fd207, %fd207, %fd206;
	ld.global.f64 	%fd209, [%rd67+16384];
	fma.rn.f64 	%fd210, %fd209, %fd209, %fd208;
	ld.global.f64 	%fd211, [%rd67+20480];
	fma.rn.f64 	%fd212, %fd211, %fd211, %fd210;
	ld.global.f64 	%fd213, [%rd67+24576];
	fma.rn.f64 	%fd214, %fd213, %fd213, %fd212;
	ld.global.f64 	%fd215, [%rd67+28672];
	fma.rn.f64 	%fd334, %fd215, %fd215, %fd214;
	add.s32 	%r266, %r266, 4096;
$L__BB23_10:
	setp.eq.s32 	%p29, %r16, 0;
	@%p29 bra 	$L__BB23_16;
	and.b32  	%r19, %r8, 3;
	setp.lt.u32 	%p30, %r16, 4;
	@%p30 bra 	$L__BB23_13;
	cvt.s64.s32 	%rd68, %r266;
	add.s64 	%rd69, %rd68, %rd4;
	shl.b64 	%rd70, %rd69, 3;
	add.s64 	%rd71, %rd2, %rd70;
	ld.global.f64 	%fd217, [%rd71];
	fma.rn.f64 	%fd218, %fd217, %fd217, %fd334;
	ld.global.f64 	%fd219, [%rd71+4096];
	fma.rn.f64 	%fd220, %fd219, %fd219, %fd218;
	ld.global.f64 	%fd221, [%rd71+8192];
	fma.rn.f64 	%fd222, %fd221, %fd221, %fd220;
	ld.global.f64 	%fd223, [%rd71+12288];
	fma.rn.f64 	%fd334, %fd223, %fd223, %fd222;
	add.s32 	%r266, %r266, 2048;
$L__BB23_13:
	setp.eq.s32 	%p31, %r19, 0;
	@%p31 bra 	$L__BB23_16;
	mul.wide.u32 	%rd72, %r2, 28672;
	add.s64 	%rd9, %rd2, %rd72;
	neg.s32 	%r269, %r19;
$L__BB23_15:
	.pragma "nounroll";
	mul.wide.s32 	%rd73, %r266, 8;
	add.s64 	%rd74, %rd9, %rd73;
	ld.global.f64 	%fd224, [%rd74];
	fma.rn.f64 	%fd334, %fd224, %fd224, %fd334;
	add.s32 	%r266, %r266, 512;
	add.s32 	%r269, %r269, 1;
	setp.ne.s32 	%p32, %r269, 0;
	@%p32 bra 	$L__BB23_15;
$L__BB23_16:
	setp.lt.s32 	%p33, %r4, 512;
	@%p33 bra 	$L__BB23_21;
	// begin inline asm
	mov.u32 %r207, %laneid;
	// end inline asm
	mov.b64 	%rd85, %fd334;
	mov.b64 	{%r209, %r214}, %rd85;
	mov.b32 	%r215, 1;
	mov.b32 	%r256, 31;
	mov.b32 	%r257, -1;
	// begin inline asm
	shfl.sync.down.b32 %r208, %r209, %r215, %r256, %r257;
	// end inline asm
	// begin inline asm
	shfl.sync.down.b32 %r213, %r214, %r215, %r256, %r257;
	// end inline asm
	mov.b64 	%rd86, {%r208, %r213};
	mov.b64 	%fd283, %rd86;
	setp.gt.s32 	%p57, %r207, 30;
	add.f64 	%fd284, %fd334, %fd283;
	selp.f64 	%fd285, %fd334, %fd284, %p57;
	mov.b64 	%rd87, %fd285;
	mov.b64 	{%r219, %r224}, %rd87;
	mov.b32 	%r225, 2;
	// begin inline asm
	shfl.sync.down.b32 %r218, %r219, %r225, %r256, %r257;
	// end inline asm
	// begin inline asm
	shfl.sync.down.b32 %r223, %r224, %r225, %r256, %r257;
	// end inline asm
	mov.b64 	%rd88, {%r218, %r223};
	mov.b64 	%fd286, %rd88;
	setp.gt.s32 	%p58, %r207, 29;
	add.f64 	%fd287, %fd285, %fd286;
	selp.f64 	%fd288, %fd285, %fd287, %p58;
	mov.b64 	%rd89, %fd288;
	mov.b64 	{%r229, %r234}, %rd89;
	mov.b32 	%r235, 4;
	// begin inline asm
	shfl.sync.down.b32 %r228, %r229, %r235, %r256, %r257;
	// end inline asm
	// begin inline asm
	shfl.sync.down.b32 %r233, %r234, %r235, %r256, %r257;
	// end inline asm
	mov.b64 	%rd90, {%r228, %r233};
	mov.b64 	%fd289, %rd90;
	setp.gt.s32 	%p59, %r207, 27;
	add.f64 	%fd290, %fd288, %fd289;
	selp.f64 	%fd291, %fd288, %fd290, %p59;
	mov.b64 	%rd91, %fd291;
	mov.b64 	{%r239, %r244}, %rd91;
	mov.b32 	%r245, 8;
	// begin inline asm
	shfl.sync.down.b32 %r238, %r239, %r245, %r256, %r257;
	// end inline asm
	// begin inline asm
	shfl.sync.down.b32 %r243, %r244, %r245, %r256, %r257;
	// end inline asm
	mov.b64 	%rd92, {%r238, %r243};
	mov.b64 	%fd292, %rd92;
	setp.gt.s32 	%p60, %r207, 23;
	add.f64 	%fd293, %fd291, %fd292;
	selp.f64 	%fd294, %fd291, %fd293, %p60;
	mov.b64 	%rd93, %fd294;
	mov.b64 	{%r249, %r254}, %rd93;
	mov.b32 	%r255, 16;
	// begin inline asm
	shfl.sync.down.b32 %r248, %r249, %r255, %r256, %r257;
	// end inline asm
	// begin inline asm
	shfl.sync.down.b32 %r253, %r254, %r255, %r256, %r257;
	// end inline asm
	mov.b64 	%rd94, {%r248, %r253};
	mov.b64 	%fd295, %rd94;
	setp.gt.s32 	%p61, %r207, 15;
	add.f64 	%fd16, %fd294, %fd295;
	selp.f64 	%fd345, %fd294, %fd16, %p61;
	setp.ne.s32 	%p62, %r207, 0;
	@%p62 bra 	$L__BB23_19;
	shr.u32 	%r258, %r5, 2;
	and.b32  	%r259, %r258, 248;
	mov.u32 	%r260, _ZZN3cub18CUB_300001_SM_10006detail6reduce18DeviceReduceKernelINS2_10policy_hubIdyN4cuda3std3__44plusIdEEE10Policy1000EN6thrust24THRUST_300001_SM_1000_NS10device_ptrIdEEyS9_d14square_functorEEvT0_PT3_T1_NS0_13GridEvenShareISK_EET2_T4_E12temp_storage;
	add.s32 	%r261, %r260, %r259;
	st.shared.f64 	[%r261+16], %fd16;
$L__BB23_19:
	bar.sync 	0;
	setp.ne.s32 	%p63, %r5, 0;
	@%p63 bra 	$L__BB23_46;
	ld.shared.f64 	%fd296, [_ZZN3cub18CUB_300001_SM_10006detail6reduce18DeviceReduceKernelINS2_10policy_hubIdyN4cuda3std3__44plusIdEEE10Policy1000EN6thrust24THRUST_300001_SM_1000_NS10device_ptrIdEEyS9_d14square_functorEEvT0_PT3_T1_NS0_13GridEvenShareISK_EET2_T4_E12temp_storage+24];
	add.f64 	%fd297, %fd345, %fd296;
	ld.shared.f64 	%fd298, [_ZZN3cub18CUB_300001_SM_10006detail6reduce18DeviceReduceKernelINS2_10policy_hubIdyN4cuda3std3__44plusIdEEE10Policy1000EN6thrust24THRUST_300001_SM_1000_NS10device_ptrIdEEyS9_d14square_functorEEvT0_PT3_T1_NS0_13GridEvenShareISK_EET2_T4_E12temp_storage+32];
	add.f64 	%fd299, %fd297, %fd298;
	ld.shared.f64 	%fd300, [_ZZN3cub18CUB_300001_SM_10006detail6reduce18DeviceReduceKernelINS2_10policy_hubIdyN4cuda3std3__44plusIdEEE10Policy1000EN6thrust24THRUST_300001_SM_1000_NS10device_ptrIdEEyS9_d14square_functorEEvT0_PT3_T1_NS0_13GridEvenShareISK_EET2_T4_E12temp_storage+40];
	add.f64 	%fd301, %fd299, %fd300;
	ld.shared.f64 	%fd302, [_ZZN3cub18CUB_300001_SM_10006detail6reduce18DeviceReduceKernelINS2_10policy_hubIdyN4cuda3std3__44plusIdEEE10Policy1000EN6thrust24THRUST_300001_SM_1000_NS10device_ptrIdEEyS9_d14square_functorEEvT0_PT3_T1_NS0_13GridEvenShareISK_EET2_T4_E12temp_storage+48];
	add.f64 	%fd303, %fd301, %fd302;
	ld.shared.f64 	%fd304, [_ZZN3cub18CUB_300001_SM_10006detail6reduce18DeviceReduceKernelINS2_10policy_hubIdyN4cuda3std3__44plusIdEEE10Policy1000EN6thrust24THRUST_300001_SM_1000_NS10device_ptrIdEEyS9_d14square_functorEEvT0_PT3_T1_NS0_13GridEvenShareISK_EET2_T4_E12temp_storage+56];
	add.f64 	%fd305, %fd303, %fd304;
	ld.shared.f64 	%fd306, [_ZZN3cub18CUB_300001_SM_10006detail6reduce18DeviceReduceKernelINS2_10policy_hubIdyN4cuda3std3__44plusIdEEE10Policy1000EN6thrust24THRUST_300001_SM_1000_NS10device_ptrIdEEyS9_d14square_functorEEvT0_PT3_T1_NS0_13GridEvenShareISK_EET2_T4_E12temp_storage+64];
	add.f64 	%fd307, %fd305, %fd306;
	ld.shared.f64 	%fd308, [_ZZN3cub18CUB_300001_SM_10006detail6reduce18DeviceReduceKernelINS2_10policy_hubIdyN4cuda3std3__44plusIdEEE10Policy1000EN6thrust24THRUST_300001_SM_1000_NS10device_ptrIdEEyS9_d14square_functorEEvT0_PT3_T1_NS0_13GridEvenShareISK_EET2_T4_E12temp_storage+72];
	add.f64 	%fd309, %fd307, %fd308;
	ld.shared.f64 	%fd310, [_ZZN3cub18CUB_300001_SM_10006detail6reduce18DeviceReduceKernelINS2_10policy_hubIdyN4cuda3std3__44plusIdEEE10Policy1000EN6thrust24THRUST_300001_SM_1000_NS10device_ptrIdEEyS9_d14square_functorEEvT0_PT3_T1_NS0_13GridEvenShareISK_EET2_T4_E12temp_storage+80];
	add.f64 	%fd311, %fd309, %fd310;
	ld.shared.f64 	%fd312, [_ZZN3cub18CUB_300001_SM_10006detail6reduce18DeviceReduceKernelINS2_10policy_hubIdyN4cuda3std3__44plusIdEEE10Policy1000EN6thrust24THRUST_300001_SM_1000_NS10device_ptrIdEEyS9_d14square_functorEEvT0_PT3_T1_NS0_13GridEvenShareISK_EET2_T4_E12temp_storage+88];
	add.f64 	%fd313, %fd311, %fd312;
	ld.shared.f64 	%fd314, [_ZZN3cub18CUB_300001_SM_10006detail6reduce18DeviceReduceKernelINS2_10policy_hubIdyN4cuda3std3__44plusIdEEE10Policy1000EN6thrust24THRUST_300001_SM_1000_NS10device_ptrIdEEyS9_d14square_functorEEvT0_PT3_T1_NS0_13GridEvenShareISK_EET2_T4_E12temp_storage+96];
	add.f64 	%fd315, %fd313, %fd314;
	ld.shared.f64 	%fd316, [_ZZN3cub18CUB_300001_SM_10006detail6reduce18DeviceReduceKernelINS2_10policy_hubIdyN4cuda3std3__44plusIdEEE10Policy1000EN6thrust24THRUST_300001_SM_1000_NS10device_ptrIdEEyS9_d14square_functorEEvT0_PT3_T1_NS0_13GridEvenShareISK_EET2_T4_E12temp_storage+104];
	add.f64 	%fd317, %fd315, %fd316;
	ld.shared.f64 	%fd318, [_ZZN3cub18CUB_300001_SM_10006detail6reduce18DeviceReduceKernelINS2_10policy_hubIdyN4cuda3std3__44plusIdEEE10Policy1000EN6thrust24THRUST_300001_SM_1000_NS10device_ptrIdEEyS9_d14square_functorEEvT0_PT3_T1_NS0_13GridEvenShareISK_EET2_T4_E12temp_storage+112];
	add.f64 	%fd319, %fd317, %fd318;
	ld.shared.f64 	%fd320, [_ZZN3cub18CUB_300001_SM_10006detail6reduce18DeviceReduceKernelINS2_10policy_hubIdyN4cuda3std3__44plusIdEEE10Policy1000EN6thrust24THRUST_300001_SM_1000_NS10device_ptrIdEEyS9_d14square_functorEEvT0_PT3_T1_NS0_13GridEvenShareISK_EET2_T4_E12temp_storage+120];
	add.f64 	%fd321, %fd319, %fd320;
	ld.shared.f64 	%fd322, [_ZZN3cub18CUB_300001_SM_10006detail6reduce18DeviceReduceKernelINS2_10policy_hubIdyN4cuda3std3__44plusIdEEE10Policy1000EN6thrust24THRUST_300001_SM_1000_NS10device_ptrIdEEyS9_d14square_functorEEvT0_PT3_T1_NS0_13GridEvenShareISK_EET2_T4_E12temp_storage+128];
	add.f64 	%fd323, %fd321, %fd322;
	ld.shared.f64 	%fd324, [_ZZN3cub18CUB_300001_SM_10006detail6reduce18DeviceReduceKernelINS2_10policy_hubIdyN4cuda3std3__44plusIdEEE10Policy1000EN6thrust24THRUST_300001_SM_1000_NS10device_ptrIdEEyS9_d14square_functorEEvT0_PT3_T1_NS0_13GridEvenShareISK_EET2_T4_E12temp_storage+136];
	add.f64 	%fd345, %fd323, %fd324;
	bra.uni 	$L__BB23_46;
$L__BB23_21:
	// begin inline asm
	mov.u32 %r144, %laneid;
	// end inline asm
	and.b32  	%r195, %r5, 992;
	add.s32 	%r196, %r195, 32;
	setp.gt.s32 	%p34, %r196, %r4;
	not.b32 	%r197, %r195;
	add.s32 	%r198, %r4, %r197;
	selp.b32 	%r193, %r198, 31, %p34;
	mov.b64 	%rd75, %fd334;
	mov.b64 	{%r146, %r151}, %rd75;
	mov.b32 	%r152, 1;
	mov.b32 	%r194, -1;
	// begin inline asm
	shfl.sync.down.b32 %r145, %r146, %r152, %r193, %r194;
	// end inline asm
	// begin inline asm
	shfl.sync.down.b32 %r150, %r151, %r152, %r193, %r194;
	// end inline asm
	mov.b64 	%rd76, {%r145, %r150};
	mov.b64 	%fd225, %rd76;
	setp.lt.s32 	%p35, %r144, %r193;
	add.f64 	%fd226, %fd334, %fd225;
	selp.f64 	%fd227, %fd226, %fd334, %p35;
	mov.b64 	%rd77, %fd227;
	mov.b64 	{%r156, %r161}, %rd77;
	mov.b32 	%r162, 2;
	// begin inline asm
	shfl.sync.down.b32 %r155, %r156, %r162, %r193, %r194;
	// end inline asm
	// begin inline asm
	shfl.sync.down.b32 %r160, %r161, %r162, %r193, %r194;
	// end inline asm
	mov.b64 	%rd78, {%r155, %r160};
	mov.b64 	%fd228, %rd78;
	add.s32 	%r199, %r144, 2;
	setp.gt.s32 	%p36, %r199, %r193;
	add.f64 	%fd229, %fd227, %fd228;
	selp.f64 	%fd230, %fd227, %fd229, %p36;
	mov.b64 	%rd79, %fd230;
	mov.b64 	{%r166, %r171}, %rd79;
	mov.b32 	%r172, 4;
	// begin inline asm
	shfl.sync.down.b32 %r165, %r166, %r172, %r193, %r194;
	// end inline asm
	// begin inline asm
	shfl.sync.down.b32 %r170, %r171, %r172, %r193, %r194;
	// end inline asm
	mov.b64 	%rd80, {%r165, %r170};
	mov.b64 	%fd231, %rd80;
	add.s32 	%r200, %r144, 4;
	setp.gt.s32 	%p37, %r200, %r193;
	add.f64 	%fd232, %fd230, %fd231;
	selp.f64 	%fd233, %fd230, %fd232, %p37;
	mov.b64 	%rd81, %fd233;
	mov.b64 	{%r176, %r181}, %rd81;
	mov.b32 	%r182, 8;
	// begin inline asm
	shfl.sync.down.b32 %r175, %r176, %r182, %r193, %r194;
	// end inline asm
	// begin inline asm
	shfl.sync.down.b32 %r180, %r181, %r182, %r193, %r194;
	// end inline asm
	mov.b64 	%rd82, {%r175, %r180};
	mov.b64 	%fd234, %rd82;
	add.s32 	%r201, %r144, 8;
	setp.gt.s32 	%p38, %r201, %r193;
	add.f64 	%fd235, %fd233, %fd234;
	selp.f64 	%fd236, %fd233, %fd235, %p38;
	mov.b64 	%rd83, %fd236;
	mov.b64 	{%r186, %r191}, %rd83;
	mov.b32 	%r192, 16;
	// begin inline asm
	shfl.sync.down.b32 %r185, %r186, %r192, %r193, %r194;
	// end inline asm
	// begin inline asm
	shfl.sync.down.b32 %r190, %r191, %r192, %r193, %r194;
	// end inline asm
	mov.b64 	%rd84, {%r185, %r190};
	mov.b64 	%fd237, %rd84;
	add.s32 	%r202, %r144, 16;
	setp.gt.s32 	%p39, %r202, %r193;
	add.f64 	%fd238, %fd236, %fd237;
	selp.f64 	%fd345, %fd236, %fd238, %p39;
	setp.ne.s32 	%p40, %r144, 0;
	@%p40 bra 	$L__BB23_23;
	shr.u32 	%r203, %r5, 2;
	and.b32  	%r204, %r203, 248;
	mov.u32 	%r205, _ZZN3cub18CUB_300001_SM_10006detail6reduce18DeviceReduceKernelINS2_10policy_hubIdyN4cuda3std3__44plusIdEEE10Policy1000EN6thrust24THRUST_300001_SM_1000_NS10device_ptrIdEEyS9_d14square_functorEEvT0_PT3_T1_NS0_13GridEvenShareISK_EET2_T4_E12temp_storage;
	add.s32 	%r206, %r205, %r204;
	st.shared.f64 	[%r206+16], %fd345;
$L__BB23_23:
	bar.sync 	0;
	setp.ne.s32 	%p41, %r5, 0;
	@%p41 bra 	$L__BB23_46;
	setp.gt.s32 	%p42, %r4, 32;
	ld.shared.f64 	%fd239, [_ZZN3cub18CUB_300001_SM_10006detail6reduce18DeviceReduceKernelINS2_10policy_hubIdyN4cuda3std3__44plusIdEEE10Policy1000EN6thrust24THRUST_300001_SM_1000_NS10device_ptrIdEEyS9_d14square_functorEEvT0_PT3_T1_NS0_13GridEvenShareISK_EET2_T4_E12temp_storage+24];
	add.f64 	%fd240, %fd345, %fd239;
	selp.f64 	%fd241, %fd240, %fd345, %p42;
	setp.gt.s32 	%p43, %r4, 64;
	ld.shared.f64 	%fd242, [_ZZN3cub18CUB_300001_SM_10006detail6reduce18DeviceReduceKernelINS2_10policy_hubIdyN4cuda3std3__44plusIdEEE10Policy1000EN6thrust24THRUST_300001_SM_1000_NS10device_ptrIdEEyS9_d14square_functorEEvT0_PT3_T1_NS0_13GridEvenShareISK_EET2_T4_E12temp_storage+32];
	add.f64 	%fd243, %fd242, %fd241;
	selp.f64 	%fd244, %fd243, %fd241, %p43;
	setp.gt.s32 	%p44, %r4, 96;
	ld.shared.f64 	%fd245, [_ZZN3cub18CUB_300001_SM_10006detail6reduce18DeviceReduceKernelINS2_10policy_hubIdyN4cuda3std3__44plusIdEEE10Policy1000EN6thrust24THRUST_300001_SM_1000_NS10device_ptrIdEEyS9_d14square_functorEEvT0_PT3_T1_NS0_13GridEvenShareISK_EET2_T4_E12temp_storage+40];
	add.f64 	%fd246, %fd245, %fd244;
	selp.f64 	%fd247, %fd246, %fd244, %p44;
	setp.gt.s32 	%p45, %r4, 128;
	ld.shared.f64 	%fd248, [_ZZN3cub18CUB_300001_SM_10006detail6reduce18DeviceReduceKernelINS2_10policy_hubIdyN4cuda3std3__44plusIdEEE10Policy1000EN6thrust24THRUST_300001_SM_1000_NS10device_ptrIdEEyS9_d14square_functorEEvT0_PT3_T1_NS0_13GridEvenShareISK_EET2_T4_E12temp_storage+48];
	add.f64 	%fd249, %fd248, %fd247;
	selp.f64 	%fd250, %fd249, %fd247, %p45;
	setp.gt.s32 	%p46, %r4, 160;
	ld.shared.f64 	%fd251, [_ZZN3cub18CUB_300001_SM_10006detail6reduce18DeviceReduceKernelINS2_10policy_hubIdyN4cuda3std3__44plusIdEEE10Policy1000EN6thrust24THRUST_300001_SM_1000_NS10device_ptrIdEEyS9_d14square_functorEEvT0_PT3_T1_NS0_13GridEvenShareISK_EET2_T4_E12temp_storage+56];
	add.f64 	%fd252, %fd251, %fd250;
	selp.f64 	%fd253, %fd252, %fd250, %p46;
	setp.gt.s32 	%p47, %r4, 192;
	ld.shared.f64 	%fd254, [_ZZN3cub18CUB_300001_SM_10006detail6reduce18DeviceReduceKernelINS2_10policy_hubIdyN4cuda3std3__44plusIdEEE10Policy1000EN6thrust24THRUST_300001_SM_1000_NS10device_ptrIdEEyS9_d14square_functorEEvT0_PT3_T1_NS0_13GridEvenShareISK_EET2_T4_E12temp_storage+64];
	add.f64 	%fd255, %fd254, %fd253;
	selp.f64 	%fd256, %fd255, %fd253, %p47;
	setp.gt.s32 	%p48, %r4, 224;
	ld.shared.f64 	%fd257, [_ZZN3cub18CUB_300001_SM_10006detail6reduce18DeviceReduceKernelINS2_10policy_hubIdyN4cuda3std3__44plusIdEEE10Policy1000EN6thrust24THRUST_300001_SM_1000_NS10device_ptrIdEEyS9_d14square_functorEEvT0_PT3_T1_NS0_13GridEvenShareISK_EET2_T4_E12temp_storage+72];
	add.f64 	%fd258, %fd257, %fd256;
	selp.f64 	%fd259, %fd258, %fd256, %p48;
	setp.gt.s32 	%p49, %r4, 256;
	ld.shared.f64 	%fd260, [_ZZN3cub18CUB_300001_SM_10006detail6reduce18DeviceReduceKernelINS2_10policy_hubIdyN4cuda3std3__44plusIdEEE10Policy1000EN6thrust24THRUST_300001_SM_1000_NS10device_ptrIdEEyS9_d14square_functorEEvT0_PT3_T1_NS0_13GridEvenShareISK_EET2_T4_E12temp_storage+80];
	add.f64 	%fd261, %fd260, %fd259;
	selp.f64 	%fd262, %fd261, %fd259, %p49;
	setp.gt.s32 	%p50, %r4, 288;
	ld.shared.f64 	%fd263, [_ZZN3cub18CUB_300001_SM_10006detail6reduce18DeviceReduceKernelINS2_10policy_hubIdyN4cuda3std3__44plusIdEEE10Policy1000EN6thrust24THRUST_300001_SM_1000_NS10device_ptrIdEEyS9_d14square_functorEEvT0_PT3_T1_NS0_13GridEvenShareISK_EET2_T4_E12temp_storage+88];
	add.f64 	%fd264, %fd263, %fd262;
	selp.f64 	%fd265, %fd264, %fd262, %p50;
	setp.gt.s32 	%p51, %r4, 320;
	ld.shared.f64 	%fd266, [_ZZN3cub18CUB_300001_SM_10006detail6reduce18DeviceReduceKernelINS2_10policy_hubIdyN4cuda3std3__44plusIdEEE10Policy1000EN6thrust24THRUST_300001_SM_1000_NS10device_ptrIdEEyS9_d14square_functorEEvT0_PT3_T1_NS0_13GridEvenShareISK_EET2_T4_E12temp_storage+96];
	add.f64 	%fd267, %fd266, %fd265;
	selp.f64 	%fd268, %fd267, %fd265, %p51;
	setp.gt.s32 	%p52, %r4, 352;
	ld.shared.f64 	%fd269, [_ZZN3cub18CUB_300001_SM_10006detail6reduce18DeviceReduceKernelINS2_10policy_hubIdyN4cuda3std3__44plusIdEEE10Policy1000EN6thrust24THRUST_300001_SM_1000_NS10device_ptrIdEEyS9_d14square_functorEEvT0_PT3_T1_NS0_13GridEvenShareISK_EET2_T4_E12temp_storage+104];
	add.f64 	%fd270, %fd269, %fd268;
	selp.f64 	%fd271, %fd270, %fd268, %p52;
	setp.gt.s32 	%p53, %r4, 384;
	ld.shared.f64 	%fd272, [_ZZN3cub18CUB_300001_SM_10006detail6reduce18DeviceReduceKernelINS2_10policy_hubIdyN4cuda3std3__44plusIdEEE10Policy1000EN6thrust24THRUST_300001_SM_1000_NS10device_ptrIdEEyS9_d14square_functorEEvT0_PT3_T1_NS0_13GridEvenShareISK_EET2_T4_E12temp_storage+112];
	add.f64 	%fd273, %fd272, %fd271;
	selp.f64 	%fd274, %fd273, %fd271, %p53;
	setp.gt.s32 	%p54, %r4, 416;
	ld.shared.f64 	%fd275, [_ZZN3cub18CUB_300001_SM_10006detail6reduce18DeviceReduceKernelINS2_10policy_hubIdyN4cuda3std3__44plusIdEEE10Policy1000EN6thrust24THRUST_300001_SM_1000_NS10device_ptrIdEEyS9_d14square_functorEEvT0_PT3_T1_NS0_13GridEvenShareISK_EET2_T4_E12temp_storage+120];
	add.f64 	%fd276, %fd275, %fd274;
	selp.f64 	%fd277, %fd276, %fd274, %p54;
	setp.gt.s32 	%p55, %r4, 448;
	ld.shared.f64 	%fd278, [_ZZN3cub18CUB_300001_SM_10006detail6reduce18DeviceReduceKernelINS2_10policy_hubIdyN4cuda3std3__44plusIdEEE10Policy1000EN6thrust24THRUST_300001_SM_1000_NS10device_ptrIdEEyS9_d14square_functorEEvT0_PT3_T1_NS0_13GridEvenShareISK_EET2_T4_E12temp_storage+128];
	add.f64 	%fd279, %fd278, %fd277;
	selp.f64 	%fd280, %fd279, %fd277, %p55;
	setp.gt.s32 	%p56, %r4, 480;
	ld.shared.f64 	%fd281, [_ZZN3cub18CUB_300001_SM_10006detail6reduce18DeviceReduceKernelINS2_10policy_hubIdyN4cuda3std3__44plusIdEEE10Policy1000EN6thrust24THRUST_300001_SM_1000_NS10device_ptrIdEEyS9_d14square_functorEEvT0_PT3_T1_NS0_13GridEvenShareISK_EET2_T4_E12temp_storage+136];
	add.f64 	%fd282, %fd281, %fd280;
	selp.f64 	%fd345, %fd282, %fd280, %p56;
	bra.uni 	$L__BB23_46;
$L__BB23_25:
	cvt.u32.u64 	%r52, %rd4;
	mov.u32 	%r27, %tid.x;
	add.s32 	%r53, %r52, %r27;
	mul.wide.u32 	%rd26, %r53, 8;
	add.s64 	%rd27, %rd2, %rd26;
	ld.global.f64 	%fd41, [%rd27];
	ld.global.f64 	%fd42, [%rd27+4096];
	mul.f64 	%fd43, %fd42, %fd42;
	ld.global.f64 	%fd44, [%rd27+8192];
	ld.global.f64 	%fd45, [%rd27+12288];
	ld.global.f64 	%fd46, [%rd27+16384];
	ld.global.f64 	%fd47, [%rd27+20480];
	ld.global.f64 	%fd48, [%rd27+24576];
	fma.rn.f64 	%fd49, %fd41, %fd41, %fd43;
	fma.rn.f64 	%fd50, %fd44, %fd44, %fd49;
	fma.rn.f64 	%fd51, %fd45, %fd45, %fd50;
	fma.rn.f64 	%fd52, %fd46, %fd46, %fd51;
	fma.rn.f64 	%fd53, %fd47, %fd47, %fd52;
	fma.rn.f64 	%fd344, %fd48, %fd48, %fd53;
	setp.lt.u64 	%p2, %rd5, %rd3;
	@%p2 bra 	$L__BB23_42;
	cvt.u32.u64 	%r55, %rd3;
	cvt.u64.u32 	%rd10, %r27;
	add.s64 	%rd101, %rd4, %rd3;
	cvt.u32.u64 	%r28, %rd1;
	not.b32 	%r57, %r27;
	add.s32 	%r58, %r57, %r28;
	sub.s32 	%r59, %r58, %r55;
	sub.s32 	%r271, %r59, %r52;
	add.s64 	%rd28, %rd101, %rd10;
	shl.b64 	%rd29, %rd28, 3;
	add.s64 	%rd30, %rd29, %rd2;
	add.s64 	%rd100, %rd30, 32768;
	mov.b32 	%r272, 0;
	mov.u64 	%rd102, %rd4;
$L__BB23_27:
	add.s64 	%rd102, %rd102, %rd3;
	add.s64 	%rd31, %rd1, -3584;
	setp.gt.u64 	%p3, %rd102, %rd31;
	@%p3 bra 	$L__BB23_29;
	cvt.u32.u64 	%r60, %rd3;
	add.s64 	%rd32, %rd102, %rd10;
	shl.b64 	%rd33, %rd32, 3;
	add.s64 	%rd34, %rd2, %rd33;
	ld.global.f64 	%fd54, [%rd34];
	ld.global.f64 	%fd55, [%rd34+4096];
	ld.global.f64 	%fd56, [%rd34+8192];
	ld.global.f64 	%fd57, [%rd34+12288];
	ld.global.f64 	%fd58, [%rd34+16384];
	ld.global.f64 	%fd59, [%rd34+20480];
	ld.global.f64 	%fd60, [%rd34+24576];
	fma.rn.f64 	%fd61, %fd54, %fd54, %fd344;
	fma.rn.f64 	%fd62, %fd55, %fd55, %fd61;
	fma.rn.f64 	%fd63, %fd56, %fd56, %fd62;
	fma.rn.f64 	%fd64, %fd57, %fd57, %fd63;
	fma.rn.f64 	%fd65, %fd58, %fd58, %fd64;
	fma.rn.f64 	%fd66, %fd59, %fd59, %fd65;
	fma.rn.f64 	%fd344, %fd60, %fd60, %fd66;
	sub.s64 	%rd35, %rd1, %rd102;
	setp.lt.u64 	%p4, %rd35, %rd3;
	add.s32 	%r272, %r272, 1;
	add.s64 	%rd101, %rd101, %rd3;
	sub.s32 	%r271, %r271, %r60;
	shl.b64 	%rd36, %rd3, 3;
	add.s64 	%rd100, %rd100, %rd36;
	@%p4 bra 	$L__BB23_42;
	bra.uni 	$L__BB23_27;
$L__BB23_29:
	setp.le.u64 	%p5, %rd1, %rd102;
	cvt.u32.u64 	%r61, %rd102;
	cvt.u32.u64 	%r62, %rd1;
	sub.s32 	%r63, %r62, %r61;
	setp.ge.s32 	%p6, %r27, %r63;
	or.pred  	%p7, %p5, %p6;
	@%p7 bra 	$L__BB23_42;
	cvt.u32.u64 	%r65, %rd3;
	cvt.u32.u64 	%r66, %rd4;
	not.b32 	%r67, %r27;
	add.s32 	%r68, %r67, %r28;
	add.s32 	%r69, %r65, %r66;
	sub.s32 	%r70, %r68, %r69;
	mul.lo.s32 	%r71, %r1, %r272;
	mad.lo.s32 	%r72, %r71, -3584, %r70;
	shr.u32 	%r73, %r72, 9;
	add.s32 	%r34, %r73, 1;
	and.b32  	%r35, %r34, 15;
	setp.lt.u32 	%p8, %r72, 7680;
	mov.u32 	%r275, %r27;
	@%p8 bra 	$L__BB23_33;
	shr.u32 	%r74, %r271, 9;
	add.s32 	%r75, %r74, 1;
	and.b32  	%r76, %r75, 16777200;
	neg.s32 	%r273, %r76;
	mov.u32 	%r275, %r27;
$L__BB23_32:
	.pragma "nounroll";
	ld.global.f64 	%fd68, [%rd100+-32768];
	fma.rn.f64 	%fd69, %fd68, %fd68, %fd344;
	ld.global.f64 	%fd70, [%rd100+-28672];
	fma.rn.f64 	%fd71, %fd70, %fd70, %fd69;
	ld.global.f64 	%fd72, [%rd100+-24576];
	fma.rn.f64 	%fd73, %fd72, %fd72, %fd71;
	ld.global.f64 	%fd74, [%rd100+-20480];
	fma.rn.f64 	%fd75, %fd74, %fd74, %fd73;
	ld.global.f64 	%fd76, [%rd100+-16384];
	fma.rn.f64 	%fd77, %fd76, %fd76, %fd75;
	ld.global.f64 	%fd78, [%rd100+-12288];
	fma.rn.f64 	%fd79, %fd78, %fd78, %fd77;
	ld.global.f64 	%fd80, [%rd100+-8192];
	fma.rn.f64 	%fd81, %fd80, %fd80, %fd79;
	ld.global.f64 	%fd82, [%rd100+-4096];
	fma.rn.f64 	%fd83, %fd82, %fd82, %fd81;
	ld.global.f64 	%fd84, [%rd100];
	fma.rn.f64 	%fd85, %fd84, %fd84, %fd83;
	ld.global.f64 	%fd86, [%rd100+4096];
	fma.rn.f64 	%fd87, %fd86, %fd86, %fd85;
	ld.global.f64 	%fd88, [%rd100+8192];
	fma.rn.f64 	%fd89, %fd88, %fd88, %fd87;
	ld.global.f64 	%fd90, [%rd100+12288];
	fma.rn.f64 	%fd91, %fd90, %fd90, %fd89;
	ld.global.f64 	%fd92, [%rd100+16384];
	fma.rn.f64 	%fd93, %fd92, %fd92, %fd91;
	ld.global.f64 	%fd94, [%rd100+20480];
	fma.rn.f64 	%fd95, %fd94, %fd94, %fd93;
	ld.global.f64 	%fd96, [%rd100+24576];
	fma.rn.f64 	%fd97, %fd96, %fd96, %fd95;
	ld.global.f64 	%fd98, [%rd100+28672];
	fma.rn.f64 	%fd344, %fd98, %fd98, %fd97;
	add.s32 	%r275, %r275, 8192;
	add.s32 	%r273, %r273, 16;
	add.s64 	%rd100, %rd100, 65536;
	setp.ne.s32 	%p9, %r273, 0;
	@%p9 bra 	$L__BB23_32;
$L__BB23_33:
	setp.eq.s32 	%p10, %r35, 0;
	@%p10 bra 	$L__BB23_42;
	and.b32  	%r42, %r34, 7;
	setp.lt.u32 	%p11, %r35, 8;
	@%p11 bra 	$L__BB23_36;
	cvt.u64.u32 	%rd37, %r275;
	add.s64 	%rd38, %rd102, %rd37;
	shl.b64 	%rd39, %rd38, 3;
	add.s64 	%rd40, %rd2, %rd39;
	ld.global.f64 	%fd100, [%rd40];
	fma.rn.f64 	%fd101, %fd100, %fd100, %fd344;
	ld.global.f64 	%fd102, [%rd40+4096];
	fma.rn.f64 	%fd103, %fd102, %fd102, %fd101;
	ld.global.f64 	%fd104, [%rd40+8192];
	fma.rn.f64 	%fd105, %fd104, %fd104, %fd103;
	ld.global.f64 	%fd106, [%rd40+12288];
	fma.rn.f64 	%fd107, %fd106, %fd106, %fd105;
	ld.global.f64 	%fd108, [%rd40+16384];
	fma.rn.f64 	%fd109, %fd108, %fd108, %fd107;
	ld.global.f64 	%fd110, [%rd40+20480];
	fma.rn.f64 	%fd111, %fd110, %fd110, %fd109;
	ld.global.f64 	%fd112, [%rd40+24576];
	fma.rn.f64 	%fd113, %fd112, %fd112, %fd111;
	ld.global.f64 	%fd114, [%rd40+28672];
	fma.rn.f64 	%fd344, %fd114, %fd114, %fd113;
	add.s32 	%r275, %r275, 4096;
$L__BB23_36:
	setp.eq.s32 	%p12, %r42, 0;
	@%p12 bra 	$L__BB23_42;
	setp.lt.u32 	%p13, %r42, 4;
	@%p13 bra 	$L__BB23_39;
	cvt.u64.u32 	%rd41, %r275;
	add.s64 	%rd42, %rd102, %rd41;
	shl.b64 	%rd43, %rd42, 3;
	add.s64 	%rd44, %rd2, %rd43;
	ld.global.f64 	%fd116, [%rd44];
	fma.rn.f64 	%fd117, %fd116, %fd116, %fd344;
	ld.global.f64 	%fd118, [%rd44+4096];
	fma.rn.f64 	%fd119, %fd118, %fd118, %fd117;
	ld.global.f64 	%fd120, [%rd44+8192];
	fma.rn.f64 	%fd121, %fd120, %fd120, %fd119;
	ld.global.f64 	%fd122, [%rd44+12288];
	fma.rn.f64 	%fd344, %fd122, %fd122, %fd121;
	add.s32 	%r275, %r275, 2048;
$L__BB23_39:
	and.b32  	%r77, %r34, 3;
	setp.eq.s32 	%p14, %r77, 0;
	@%p14 bra 	$L__BB23_42;
	cvt.u64.u32 	%rd45, %r275;
	add.s64 	%rd46, %rd45, %rd101;
	shl.b64 	%rd47, %rd46, 3;
	add.s64 	%rd104, %rd2, %rd47;
	cvt.u16.u32 	%rs1, %r271;
	shr.u16 	%rs2, %rs1, 9;
	add.s16 	%rs3, %rs2, 1;
	cvt.u32.u16 	%r78, %rs3;
	and.b32  	%r79, %r78, 3;
	neg.s32 	%r278, %r79;
$L__BB23_41:
	.pragma "nounroll";
	ld.global.f64 	%fd123, [%rd104];
	fma.rn.f64 	%fd344, %fd123, %fd123, %fd344;
	add.s64 	%rd104, %rd104, 4096;
	add.s32 	%r278, %r278, 1;
	setp.ne.s32 	%p15, %r278, 0;
	@%p15 bra 	$L__BB23_41;
$L__BB23_42:
	// begin inline asm
	mov.u32 %r80, %laneid;
	// end inline asm
	mov.b64 	%rd48, %fd344;
	mov.b64 	{%r82, %r87}, %rd48;
	mov.b32 	%r88, 1;
	mov.b32 	%r129, 31;
	mov.b32 	%r130, -1;
	// begin inline asm
	shfl.sync.down.b32 %r81, %r82, %r88, %r129, %r130;
	// end inline asm
	// begin inline asm
	shfl.sync.down.b32 %r86, %r87, %r88, %r129, %r130;
	// end inline asm
	mov.b64 	%rd49, {%r81, %r86};
	mov.b64 	%fd124, %rd49;
	setp.gt.s32 	%p16, %r80, 30;
	add.f64 	%fd125, %fd344, %fd124;
	selp.f64 	%fd126, %fd344, %fd125, %p16;
	mov.b64 	%rd50, %fd126;
	mov.b64 	{%r92, %r97}, %rd50;
	mov.b32 	%r98, 2;
	// begin inline asm
	shfl.sync.down.b32 %r91, %r92, %r98, %r129, %r130;
	// end inline asm
	// begin inline asm
	shfl.sync.down.b32 %r96, %r97, %r98, %r129, %r130;
	// end inline asm
	mov.b64 	%rd51, {%r91, %r96};
	mov.b64 	%fd127, %rd51;
	setp.gt.s32 	%p17, %r80, 29;
	add.f64 	%fd128, %fd126, %fd127;
	selp.f64 	%fd129, %fd126, %fd128, %p17;
	mov.b64 	%rd52, %fd129;
	mov.b64 	{%r102, %r107}, %rd52;
	mov.b32 	%r108, 4;
	// begin inline asm
	shfl.sync.down.b32 %r101, %r102, %r108, %r129, %r130;
	// end inline asm
	// begin inline asm
	shfl.sync.down.b32 %r106, %r107, %r108, %r129, %r130;
	// end inline asm
	mov.b64 	%rd53, {%r101, %r106};
	mov.b64 	%fd130, %rd53;
	setp.gt.s32 	%p18, %r80, 27;
	add.f64 	%fd131, %fd129, %fd130;
	selp.f64 	%fd132, %fd129, %fd131, %p18;
	mov.b64 	%rd54, %fd132;
	mov.b64 	{%r112, %r117}, %rd54;
	mov.b32 	%r118, 8;
	// begin inline asm
	shfl.sync.down.b32 %r111, %r112, %r118, %r129, %r130;
	// end inline asm
	// begin inline asm
	shfl.sync.down.b32 %r116, %r117, %r118, %r129, %r130;
	// end inline asm
	mov.b64 	%rd55, {%r111, %r116};
	mov.b64 	%fd133, %rd55;
	setp.gt.s32 	%p19, %r80, 23;
	add.f64 	%fd134, %fd132, %fd133;
	selp.f64 	%fd135, %fd132, %fd134, %p19;
	mov.b64 	%rd56, %fd135;
	mov.b64 	{%r122, %r127}, %rd56;
	mov.b32 	%r128, 16;
	// begin inline asm
	shfl.sync.down.b32 %r121, %r122, %r128, %r129, %r130;
	// end inline asm
	// begin inline asm
	shfl.sync.down.b32 %r126, %r127, %r128, %r129, %r130;
	// end inline asm
	mov.b64 	%rd57, {%r121, %r126};
	mov.b64 	%fd136, %rd57;
	setp.gt.s32 	%p20, %r80, 15;
	add.f64 	%fd37, %fd135, %fd136;
	selp.f64 	%fd345, %fd135, %fd37, %p20;
	setp.ne.s32 	%p21, %r80, 0;
	@%p21 bra 	$L__BB23_44;
	shr.u32 	%r131, %r27, 2;
	and.b32  	%r132, %r131, 248;
	mov.u32 	%r133, _ZZN3cub18CUB_300001_SM_10006detail6reduce18DeviceReduceKernelINS2_10policy_hubIdyN4cuda3std3__44plusIdEEE10Policy1000EN6thrust24THRUST_300001_SM_1000_NS10device_ptrIdEEyS9_d14square_functorEEvT0_PT3_T1_NS0_13GridEvenShareISK_EET2_T4_E12temp_storage;
	add.s32 	%r134, %r133, %r132;
	st.shared.f64 	[%r134+16], %fd37;
$L__BB23_44:
	bar.sync 	0;
	setp.ne.s32 	%p22, %r27, 0;
	@%p22 bra 	$L__BB23_46;
	ld.shared.f64 	%fd137, [_ZZN3cub18CUB_300001_SM_10006detail6reduce18DeviceReduceKernelINS2_10policy_hubIdyN4cuda3std3__44plusIdEEE10Policy1000EN6thrust24THRUST_300001_SM_1000_NS10device_ptrIdEEyS9_d14square_functorEEvT0_PT3_T1_NS0_13GridEvenShareISK_EET2_T4_E12temp_storage+24];
	add.f64 	%fd138, %fd345, %fd137;
	ld.shared.f64 	%fd139, [_ZZN3cub18CUB_300001_SM_10006detail6reduce18DeviceReduceKernelINS2_10policy_hubIdyN4cuda3std3__44plusIdEEE10Policy1000EN6thrust24THRUST_300001_SM_1000_NS10device_ptrIdEEyS9_d14square_functorEEvT0_PT3_T1_NS0_13GridEvenShareISK_EET2_T4_E12temp_storage+32];
	add.f64 	%fd140, %fd138, %fd139;
	ld.shared.f64 	%fd141, [_ZZN3cub18CUB_300001_SM_10006detail6reduce18DeviceReduceKernelINS2_10policy_hubIdyN4cuda3std3__44plusIdEEE10Policy1000EN6thrust24THRUST_300001_SM_1000_NS10device_ptrIdEEyS9_d14square_functorEEvT0_PT3_T1_NS0_13GridEvenShareISK_EET2_T4_E12temp_storage+40];
	add.f64 	%fd142, %fd140, %fd141;
	ld.shared.f64 	%fd143, [_ZZN3cub18CUB_300001_SM_10006detail6reduce18DeviceReduceKernelINS2_10policy_hubIdyN4cuda3std3__44plusIdEEE10Policy1000EN6thrust24THRUST_300001_SM_1000_NS10device_ptrIdEEyS9_d14square_functorEEvT0_PT3_T1_NS0_13GridEvenShareISK_EET2_T4_E12temp_storage+48];
	add.f64 	%fd144, %fd142, %fd143;
	ld.shared.f64 	%fd145, [_ZZN3cub18CUB_300001_SM_10006detail6reduce18DeviceReduceKernelINS2_10policy_hubIdyN4cuda3std3__44plusIdEEE10Policy1000EN6thrust24THRUST_300001_SM_1000_NS10device_ptrIdEEyS9_d14square_functorEEvT0_PT3_T1_NS0_13GridEvenShareISK_EET2_T4_E12temp_storage+56];
	add.f64 	%fd146, %fd144, %fd145;
	ld.shared.f64 	%fd147, [_ZZN3cub18CUB_300001_SM_10006detail6reduce18DeviceReduceKernelINS2_10policy_hubIdyN4cuda3std3__44plusIdEEE10Policy1000EN6thrust24THRUST_300001_SM_1000_NS10device_ptrIdEEyS9_d14square_functorEEvT0_PT3_T1_NS0_13GridEvenShareISK_EET2_T4_E12temp_storage+64];
	add.f64 	%fd148, %fd146, %fd147;
	ld.shared.f64 	%fd149, [_ZZN3cub18CUB_300001_SM_10006detail6reduce18DeviceReduceKernelINS2_10policy_hubIdyN4cuda3std3__44plusIdEEE10Policy1000EN6thrust24THRUST_300001_SM_1000_NS10device_ptrIdEEyS9_d14square_functorEEvT0_PT3_T1_NS0_13GridEvenShareISK_EET2_T4_E12temp_storage+72];
	add.f64 	%fd150, %fd148, %fd149;
	ld.shared.f64 	%fd151, [_ZZN3cub18CUB_300001_SM_10006detail6reduce18DeviceReduceKernelINS2_10policy_hubIdyN4cuda3std3__44plusIdEEE10Policy1000EN6thrust24THRUST_300001_SM_1000_NS10device_ptrIdEEyS9_d14square_functorEEvT0_PT3_T1_NS0_13GridEvenShareISK_EET2_T4_E12temp_storage+80];
	add.f64 	%fd152, %fd150, %fd151;
	ld.shared.f64 	%fd153, [_ZZN3cub18CUB_300001_SM_10006detail6reduce18DeviceReduceKernelINS2_10policy_hubIdyN4cuda3std3__44plusIdEEE10Policy1000EN6thrust24THRUST_300001_SM_1000_NS10device_ptrIdEEyS9_d14square_functorEEvT0_PT3_T1_NS0_13GridEvenShareISK_EET2_T4_E12temp_storage+88];
	add.f64 	%fd154, %fd152, %fd153;
	ld.shared.f64 	%fd155, [_ZZN3cub18CUB_300001_SM_10006detail6reduce18DeviceReduceKernelINS2_10policy_hubIdyN4cuda3std3__44plusIdEEE10Policy1000EN6thrust24THRUST_300001_SM_1000_NS10device_ptrIdEEyS9_d14square_functorEEvT0_PT3_T1_NS0_13GridEvenShareISK_EET2_T4_E12temp_storage+96];
	add.f64 	%fd156, %fd154, %fd155;
	ld.shared.f64 	%fd157, [_ZZN3cub18CUB_300001_SM_10006detail6reduce18DeviceReduceKernelINS2_10policy_hubIdyN4cuda3std3__44plusIdEEE10Policy1000EN6thrust24THRUST_300001_SM_1000_NS10device_ptrIdEEyS9_d14square_functorEEvT0_PT3_T1_NS0_13GridEvenShareISK_EET2_T4_E12temp_storage+104];
	add.f64 	%fd158, %fd156, %fd157;
	ld.shared.f64 	%fd159, [_ZZN3cub18CUB_300001_SM_10006detail6reduce18DeviceReduceKernelINS2_10policy_hubIdyN4cuda3std3__44plusIdEEE10Policy1000EN6thrust24THRUST_300001_SM_1000_NS10device_ptrIdEEyS9_d14square_functorEEvT0_PT3_T1_NS0_13GridEvenShareISK_EET2_T4_E12temp_storage+112];
	add.f64 	%fd160, %fd158, %fd159;
	ld.shared.f64 	%fd161, [_ZZN3cub18CUB_300001_SM_10006detail6reduce18DeviceReduceKernelINS2_10policy_hubIdyN4cuda3std3__44plusIdEEE10Policy1000EN6thrust24THRUST_300001_SM_1000_NS10device_ptrIdEEyS9_d14square_functorEEvT0_PT3_T1_NS0_13GridEvenShareISK_EET2_T4_E12temp_storage+120];
	add.f64 	%fd162, %fd160, %fd161;
	ld.shared.f64 	%fd163, [_ZZN3cub18CUB_300001_SM_10006detail6reduce18DeviceReduceKernelINS2_10policy_hubIdyN4cuda3std3__44plusIdEEE10Policy1000EN6thrust24THRUST_300001_SM_1000_NS10device_ptrIdEEyS9_d14square_functorEEvT0_PT3_T1_NS0_13GridEvenShareISK_EET2_T4_E12temp_storage+128];
	add.f64 	%fd164, %fd162, %fd163;
	ld.shared.f64 	%fd165, [_ZZN3cub18CUB_300001_SM_10006detail6reduce18DeviceReduceKernelINS2_10policy_hubIdyN4cuda3std3__44plusIdEEE10Policy1000EN6thrust24THRUST_300001_SM_1000_NS10device_ptrIdEEyS9_d14square_functorEEvT0_PT3_T1_NS0_13GridEvenShareISK_EET2_T4_E12temp_storage+136];
	add.f64 	%fd345, %fd164, %fd165;
$L__BB23_46:
	mov.u32 	%r262, %tid.x;
	setp.ne.s32 	%p64, %r262, 0;
	@%p64 bra 	$L__BB23_48;
	ld.param.u64 	%rd98, [_ZN3cub18CUB_300001_SM_10006detail6reduce18DeviceReduceKernelINS2_10policy_hubIdyN4cuda3std3__44plusIdEEE10Policy1000EN6thrust24THRUST_300001_SM_1000_NS10device_ptrIdEEyS9_d14square_functorEEvT0_PT3_T1_NS0_13GridEvenShareISK_EET2_T4__param_1];
	cvta.to.global.u64 	%rd95, %rd98;
	mul.wide.u32 	%rd96, %r2, 8;
	add.s64 	%rd97, %rd95, %rd96;
	st.global.f64 	[%rd97], %fd345;
$L__BB23_48:
	ret;

}
	// .globl	_ZN3cub18CUB_300001_SM_10006detail6reduce28DeviceReduceSingleTileKernelINS2_10policy_hubIdyN4cuda3std3__44plusIdEEE10Policy1000EPdSC_iS9_ddNS7_10__identityEEEvT0_T1_T2_T3_T4_T6_
.visible .entry _ZN3cub18CUB_300001_SM_10006detail6reduce28DeviceReduceSingleTileKernelINS2_10policy_hubIdyN4cuda3std3__44plusIdEEE10Policy1000EPdSC_iS9_ddNS7_10__identityEEEvT0_T1_T2_T3_T4_T6_(
	.param .u64 .ptr .align 1 _ZN3cub18CUB_300001_SM_10006detail6reduce28DeviceReduceSingleTileKernelINS2_10policy_hubIdyN4cuda3std3__44plusIdEEE10Policy1000EPdSC_iS9_ddNS7_10__identityEEEvT0_T1_T2_T3_T4_T6__param_0,
	.param .u64 .ptr .align 1 _ZN3cub18CUB_300001_SM_10006detail6reduce28DeviceReduceSingleTileKernelINS2_10policy_hubIdyN4cuda3std3__44plusIdEEE10Policy1000EPdSC_iS9_ddNS7_10__identityEEEvT0_T1_T2_T3_T4_T6__param_1,
	.param .u32 _ZN3cub18CUB_300001_SM_10006detail6reduce28DeviceReduceSingleTileKernelINS2_10policy_hubIdyN4cuda3std3__44plusIdEEE10Policy1000EPdSC_iS9_ddNS7_10__identityEEEvT0_T1_T2_T3_T4_T6__param_2,
	.param .align 1 .b8 _ZN3cub18CUB_300001_SM_10006detail6reduce28DeviceReduceSingleTileKernelINS2_10policy_hubIdyN4cuda3std3__44plusIdEEE10Policy1000EPdSC_iS9_ddNS7_10__identityEEEvT0_T1_T2_T3_T4_T6__param_3[1],
	.param .f64 _ZN3cub18CUB_300001_SM_10006detail6reduce28DeviceReduceSingleTileKernelINS2_10policy_hubIdyN4cuda3std3__44plusIdEEE10Policy1000EPdSC_iS9_ddNS7_10__identityEEEvT0_T1_T2_T3_T4_T6__param_4,
	.param .align 1 .b8 _ZN3cub18CUB_300001_SM_10006detail6reduce28DeviceReduceSingleTileKernelINS2_10policy_hubIdyN4cuda3std3__44plusIdEEE10Policy1000EPdSC_iS9_ddNS7_10__identityEEEvT0_T1_T2_T3_T4_T6__param_5[1]
)
.maxntid 512
.minnctapersm 1
{
	.reg .pred 	%p<58>;
	.reg .b32 	%r<238>;
	.reg .b64 	%rd<104>;
	.reg .b64 	%fd<232>;
	// demoted variable
	.shared .align 8 .b8 _ZZN3cub18CUB_300001_SM_10006detail6reduce28DeviceReduceSingleTileKernelINS2_10policy_hubIdyN4cuda3std3__44plusIdEEE10Policy1000EPdSC_iS9_ddNS7_10__identityEEEvT0_T1_T2_T3_T4_T6_E12temp_storage[152];
	ld.param.u64 	%rd8, [_ZN3cub18CUB_300001_SM_10006detail6reduce28DeviceReduceSingleTileKernelINS2_10policy_hubIdyN4cuda3std3__44plusIdEEE10Policy1000EPdSC_iS9_ddNS7_10__identityEEEvT0_T1_T2_T3_T4_T6__param_0];
	ld.param.u64 	%rd9, [_ZN3cub18CUB_300001_SM_10006detail6reduce28DeviceReduceSingleTileKernelINS2_10policy_hubIdyN4cuda3std3__44plusIdEEE10Policy1000EPdSC_iS9_ddNS7_10__identityEEEvT0_T1_T2_T3_T4_T6__param_1];
	ld.param.u32 	%r34, [_ZN3cub18CUB_300001_SM_10006detail6reduce28DeviceReduceSingleTileKernelINS2_10policy_hubIdyN4cuda3std3__44plusIdEEE10Policy1000EPdSC_iS9_ddNS7_10__identityEEEvT0_T1_T2_T3_T4_T6__param_2];
	ld.param.f64 	%fd30, [_ZN3cub18CUB_300001_SM_10006detail6reduce28DeviceReduceSingleTileKernelINS2_10policy_hubIdyN4cuda3std3__44plusIdEEE10Policy1000EPdSC_iS9_ddNS7_10__identityEEEvT0_T1_T2_T3_T4_T6__param_4];
	cvta.to.global.u64 	%rd1, %rd9;
	setp.ne.s32 	%p1, %r34, 0;
	@%p1 bra 	$L__BB24_3;
	mov.u32 	%r224, %tid.x;
	setp.ne.s32 	%p57, %r224, 0;
	@%p57 bra 	$L__BB24_39;
	st.global.f64 	[%rd1], %fd30;
	bra.uni 	$L__BB24_39;
$L__BB24_3:
	setp.gt.s32 	%p2, %r34, 3583;
	@%p2 bra 	$L__BB24_21;
	mov.u32 	%r1, %tid.x;
	setp.ge.s32 	%p19, %r1, %r34;
	mov.f64 	%fd223, 0d0000000000000000;
	mov.u32 	%r228, %r1;
	@%p19 bra 	$L__BB24_6;
	mul.wide.u32 	%rd69, %r1, 8;
	add.s64 	%rd68, %rd8, %rd69;
	// begin inline asm
	ld.global.nc.u64 %rd67, [%rd68];
	// end inline asm
	mov.b64 	%fd223, %rd67;
	add.s32 	%r228, %r1, 512;
$L__BB24_6:
	setp.ge.s32 	%p20, %r228, %r34;
	@%p20 bra 	$L__BB24_12;
	not.b32 	%r100, %r228;
	add.s32 	%r4, %r34, %r100;
	and.b32  	%r101, %r4, 1536;
	setp.eq.s32 	%p21, %r101, 1536;
	@%p21 bra 	$L__BB24_10;
	mul.wide.u32 	%rd70, %r228, 8;
	add.s64 	%rd102, %rd8, %rd70;
	shr.u32 	%r102, %r4, 9;
	add.s32 	%r103, %r102, 1;
	and.b32  	%r104, %r103, 3;
	neg.s32 	%r226, %r104;
$L__BB24_9:
	.pragma "nounroll";
	// begin inline asm
	ld.global.nc.u64 %rd71, [%rd102];
	// end inline asm
	mov.b64 	%fd109, %rd71;
	add.f64 	%fd223, %fd223, %fd109;
	add.s32 	%r228, %r228, 512;
	add.s64 	%rd102, %rd102, 4096;
	add.s32 	%r226, %r226, 1;
	setp.ne.s32 	%p22, %r226, 0;
	@%p22 bra 	$L__BB24_9;
$L__BB24_10:
	setp.lt.u32 	%p23, %r4, 1536;
	@%p23 bra 	$L__BB24_12;
$L__BB24_11:
	mul.wide.s32 	%rd81, %r228, 8;
	add.s64 	%rd74, %rd8, %rd81;
	// begin inline asm
	ld.global.nc.u64 %rd73, [%rd74];
	// end inline asm
	mov.b64 	%fd110, %rd73;
	add.f64 	%fd111, %fd223, %fd110;
	add.s64 	%rd76, %rd74, 4096;
	// begin inline asm
	ld.global.nc.u64 %rd75, [%rd76];
	// end inline asm
	mov.b64 	%fd112, %rd75;
	add.f64 	%fd113, %fd111, %fd112;
	add.s64 	%rd78, %rd74, 8192;
	// begin inline asm
	ld.global.nc.u64 %rd77, [%rd78];
	// end inline asm
	mov.b64 	%fd114, %rd77;
	add.f64 	%fd115, %fd113, %fd114;
	add.s64 	%rd80, %rd74, 12288;
	// begin inline asm
	ld.global.nc.u64 %rd79, [%rd80];
	// end inline asm
	mov.b64 	%fd116, %rd79;
	add.f64 	%fd223, %fd115, %fd116;
	add.s32 	%r228, %r228, 2048;
	setp.lt.s32 	%p24, %r228, %r34;
	@%p24 bra 	$L__BB24_11;
$L__BB24_12:
	setp.lt.s32 	%p25, %r34, 512;
	@%p25 bra 	$L__BB24_17;
	// begin inline asm
	mov.u32 %r168, %laneid;
	// end inline asm
	mov.b64 	%rd92, %fd223;
	mov.b64 	{%r170, %r175}, %rd92;
	mov.b32 	%r176, 1;
	mov.b32 	%r217, 31;
	mov.b32 	%r218, -1;
	// begin inline asm
	shfl.sync.down.b32 %r169, %r170, %r176, %r217, %r218;
	// end inline asm
	// begin inline asm
	shfl.sync.down.b32 %r174, %r175, %r176, %r217, %r218;
	// end inline asm
	mov.b64 	%rd93, {%r169, %r174};
	mov.b64 	%fd175, %rd93;
	setp.gt.s32 	%p49, %r168, 30;
	add.f64 	%fd176, %fd223, %fd175;
	selp.f64 	%fd177, %fd223, %fd176, %p49;
	mov.b64 	%rd94, %fd177;
	mov.b64 	{%r180, %r185}, %rd94;
	mov.b32 	%r186, 2;
	// begin inline asm
	shfl.sync.down.b32 %r179, %r180, %r186, %r217, %r218;
	// end inline asm
	// begin inline asm
	shfl.sync.down.b32 %r184, %r185, %r186, %r217, %r218;
	// end inline asm
	mov.b64 	%rd95, {%r179, %r184};
	mov.b64 	%fd178, %rd95;
	setp.gt.s32 	%p50, %r168, 29;
	add.f64 	%fd179, %fd177, %fd178;
	selp.f64 	%fd180, %fd177, %fd179, %p50;
	mov.b64 	%rd96, %fd180;
	mov.b64 	{%r190, %r195}, %rd96;
	mov.b32 	%r196, 4;
	// begin inline asm
	shfl.sync.down.b32 %r189, %r190, %r196, %r217, %r218;
	// end inline asm
	// begin inline asm
	shfl.sync.down.b32 %r194, %r195, %r196, %r217, %r218;
	// end inline asm
	mov.b64 	%rd97, {%r189, %r194};
	mov.b64 	%fd181, %rd97;
	setp.gt.s32 	%p51, %r168, 27;
	add.f64 	%fd182, %fd180, %fd181;
	selp.f64 	%fd183, %fd180, %fd182, %p51;
	mov.b64 	%rd98, %fd183;
	mov.b64 	{%r200, %r205}, %rd98;
	mov.b32 	%r206, 8;
	// begin inline asm
	shfl.sync.down.b32 %r199, %r200, %r206, %r217, %r218;
	// end inline asm
	// begin inline asm
	shfl.sync.down.b32 %r204, %r205, %r206, %r217, %r218;
	// end inline asm
	mov.b64 	%rd99, {%r199, %r204};
	mov.b64 	%fd184, %rd99;
	setp.gt.s32 	%p52, %r168, 23;
	add.f64 	%fd185, %fd183, %fd184;
	selp.f64 	%fd186, %fd183, %fd185, %p52;
	mov.b64 	%rd100, %fd186;
	mov.b64 	{%r210, %r215}, %rd100;
	mov.b32 	%r216, 16;
	// begin inline asm
	shfl.sync.down.b32 %r209, %r210, %r216, %r217, %r218;
	// end inline asm
	// begin inline asm
	shfl.sync.down.b32 %r214, %r215, %r216, %r217, %r218;
	// end inline asm
	mov.b64 	%rd101, {%r209, %r214};
	mov.b64 	%fd187, %rd101;
	setp.gt.s32 	%p53, %r168, 15;
	add.f64 	%fd10, %fd186, %fd187;
	selp.f64 	%fd231, %fd186, %fd10, %p53;
	setp.ne.s32 	%p54, %r168, 0;
	@%p54 bra 	$L__BB24_15;
	shr.u32 	%r219, %r1, 2;
	and.b32  	%r220, %r219, 248;
	mov.u32 	%r221, _ZZN3cub18CUB_300001_SM_10006detail6reduce28DeviceReduceSingleTileKernelINS2_10policy_hubIdyN4cuda3std3__44plusIdEEE10Policy1000EPdSC_iS9_ddNS7_10__identityEEEvT0_T1_T2_T3_T4_T6_E12temp_storage;
	add.s32 	%r222, %r221, %r220;
	st.shared.f64 	[%r222+16], %fd10;
$L__BB24_15:
	bar.sync 	0;
	setp.ne.s32 	%p55, %r1, 0;
	@%p55 bra 	$L__BB24_37;
	ld.shared.f64 	%fd188, [_ZZN3cub18CUB_300001_SM_10006detail6reduce28DeviceReduceSingleTileKernelINS2_10policy_hubIdyN4cuda3std3__44plusIdEEE10Policy1000EPdSC_iS9_ddNS7_10__identityEEEvT0_T1_T2_T3_T4_T6_E12temp_storage+24];
	add.f64 	%fd189, %fd231, %fd188;
	ld.shared.f64 	%fd190, [_ZZN3cub18CUB_300001_SM_10006detail6reduce28DeviceReduceSingleTileKernelINS2_10policy_hubIdyN4cuda3std3__44plusIdEEE10Policy1000EPdSC_iS9_ddNS7_10__identityEEEvT0_T1_T2_T3_T4_T6_E12temp_storage+32];
	add.f64 	%fd191, %fd189, %fd190;
	ld.shared.f64 	%fd192, [_ZZN3cub18CUB_300001_SM_10006detail6reduce28DeviceReduceSingleTileKernelINS2_10policy_hubIdyN4cuda3std3__44plusIdEEE10Policy1000EPdSC_iS9_ddNS7_10__identityEEEvT0_T1_T2_T3_T4_T6_E12temp_storage+40];
	add.f64 	%fd193, %fd191, %fd192;
	ld.shared.f64 	%fd194, [_ZZN3cub18CUB_300001_SM_10006detail6reduce28DeviceReduceSingleTileKernelINS2_10policy_hubIdyN4cuda3std3__44plusIdEEE10Policy1000EPdSC_iS9_ddNS7_10__identityEEEvT0_T1_T2_T3_T4_T6_E12temp_storage+48];
	add.f64 	%fd195, %fd193, %fd194;
	ld.shared.f64 	%fd196, [_ZZN3cub18CUB_300001_SM_10006detail6reduce28DeviceReduceSingleTileKernelINS2_10policy_hubIdyN4cuda3std3__44plusIdEEE10Policy1000EPdSC_iS9_ddNS7_10__identityEEEvT0_T1_T2_T3_T4_T6_E12temp_storage+56];
	add.f64 	%fd197, %fd195, %fd196;
	ld.shared.f64 	%fd198, [_ZZN3cub18CUB_300001_SM_10006detail6reduce28DeviceReduceSingleTileKernelINS2_10policy_hubIdyN4cuda3std3__44plusIdEEE10Policy1000EPdSC_iS9_ddNS7_10__identityEEEvT0_T1_T2_T3_T4_T6_E12temp_storage+64];
	add.f64 	%fd199, %fd197, %fd198;
	ld.shared.f64 	%fd200, [_ZZN3cub18CUB_300001_SM_10006detail6reduce28DeviceReduceSingleTileKernelINS2_10policy_hubIdyN4cuda3std3__44plusIdEEE10Policy1000EPdSC_iS9_ddNS7_10__identityEEEvT0_T1_T2_T3_T4_T6_E12temp_storage+72];
	add.f64 	%fd201, %fd199, %fd200;
	ld.shared.f64 	%fd202, [_ZZN3cub18CUB_300001_SM_10006detail6reduce28DeviceReduceSingleTileKernelINS2_10policy_hubIdyN4cuda3std3__44plusIdEEE10Policy1000EPdSC_iS9_ddNS7_10__identityEEEvT0_T1_T2_T3_T4_T6_E12temp_storage+80];
	add.f64 	%fd203, %fd201, %fd202;
	ld.shared.f64 	%fd204, [_ZZN3cub18CUB_300001_SM_10006detail6reduce28DeviceReduceSingleTileKernelINS2_10policy_hubIdyN4cuda3std3__44plusIdEEE10Policy1000EPdSC_iS9_ddNS7_10__identityEEEvT0_T1_T2_T3_T4_T6_E12temp_storage+88];
	add.f64 	%fd205, %fd203, %fd204;
	ld.shared.f64 	%fd206, [_ZZN3cub18CUB_300001_SM_10006detail6reduce28DeviceReduceSingleTileKernelINS2_10policy_hubIdyN4cuda3std3__44plusIdEEE10Policy1000EPdSC_iS9_ddNS7_10__identityEEEvT0_T1_T2_T3_T4_T6_E12temp_storage+96];
	add.f64 	%fd207, %fd205, %fd206;
	ld.shared.f64 	%fd208, [_ZZN3cub18CUB_300001_SM_10006detail6reduce28DeviceReduceSingleTileKernelINS2_10policy_hubIdyN4cuda3std3__44plusIdEEE10Policy1000EPdSC_iS9_ddNS7_10__identityEEEvT0_T1_T2_T3_T4_T6_E12temp_storage+104];
	add.f64 	%fd209, %fd207, %fd208;
	ld.shared.f64 	%fd210, [_ZZN3cub18CUB_300001_SM_10006detail6reduce28DeviceReduceSingleTileKernelINS2_10policy_hubIdyN4cuda3std3__44plusIdEEE10Policy1000EPdSC_iS9_ddNS7_10__identityEEEvT0_T1_T2_T3_T4_T6_E12temp_storage+112];
	add.f64 	%fd211, %fd209, %fd210;
	ld.shared.f64 	%fd212, [_ZZN3cub18CUB_300001_SM_10006detail6reduce28DeviceReduceSingleTileKernelINS2_10policy_hubIdyN4cuda3std3__44plusIdEEE10Policy1000EPdSC_iS9_ddNS7_10__identityEEEvT0_T1_T2_T3_T4_T6_E12temp_storage+120];
	add.f64 	%fd213, %fd211, %fd212;
	ld.shared.f64 	%fd214, [_ZZN3cub18CUB_300001_SM_10006detail6reduce28DeviceReduceSingleTileKernelINS2_10policy_hubIdyN4cuda3std3__44plusIdEEE10Policy1000EPdSC_iS9_ddNS7_10__identityEEEvT0_T1_T2_T3_T4_T6_E12temp_storage+128];
	add.f64 	%fd215, %fd213, %fd214;
	ld.shared.f64 	%fd216, [_ZZN3cub18CUB_300001_SM_10006detail6reduce28DeviceReduceSingleTileKernelINS2_10policy_hubIdyN4cuda3std3__44plusIdEEE10Policy1000EPdSC_iS9_ddNS7_10__identityEEEvT0_T1_T2_T3_T4_T6_E12temp_storage+136];
	add.f64 	%fd231, %fd215, %fd216;
	bra.uni 	$L__BB24_37;
$L__BB24_17:
	// begin inline asm
	mov.u32 %r105, %laneid;
	// end inline asm
	and.b32  	%r156, %r1, 992;
	add.s32 	%r157, %r156, 32;
	setp.gt.s32 	%p26, %r157, %r34;
	not.b32 	%r158, %r156;
	add.s32 	%r159, %r34, %r158;
	selp.b32 	%r154, %r159, 31, %p26;
	mov.b64 	%rd82, %fd223;
	mov.b64 	{%r107, %r112}, %rd82;
	mov.b32 	%r113, 1;
	mov.b32 	%r155, -1;
	// begin inline asm
	shfl.sync.down.b32 %r106, %r107, %r113, %r154, %r155;
	// end inline asm
	// begin inline asm
	shfl.sync.down.b32 %r111, %r112, %r113, %r154, %r155;
	// end inline asm
	mov.b64 	%rd83, {%r106, %r111};
	mov.b64 	%fd117, %rd83;
	setp.lt.s32 	%p27, %r105, %r154;
	add.f64 	%fd118, %fd223, %fd117;
	selp.f64 	%fd119, %fd118, %fd223, %p27;
	mov.b64 	%rd84, %fd119;
	mov.b64 	{%r117, %r122}, %rd84;
	mov.b32 	%r123, 2;
	// begin inline asm
	shfl.sync.down.b32 %r116, %r117, %r123, %r154, %r155;
	// end inline asm
	// begin inline asm
	shfl.sync.down.b32 %r121, %r122, %r123, %r154, %r155;
	// end inline asm
	mov.b64 	%rd85, {%r116, %r121};
	mov.b64 	%fd120, %rd85;
	add.s32 	%r160, %r105, 2;
	setp.gt.s32 	%p28, %r160, %r154;
	add.f64 	%fd121, %fd119, %fd120;
	selp.f64 	%fd122, %fd119, %fd121, %p28;
	mov.b64 	%rd86, %fd122;
	mov.b64 	{%r127, %r132}, %rd86;
	mov.b32 	%r133, 4;
	// begin inline asm
	shfl.sync.down.b32 %r126, %r127, %r133, %r154, %r155;
	// end inline asm
	// begin inline asm
	shfl.sync.down.b32 %r131, %r132, %r133, %r154, %r155;
	// end inline asm
	mov.b64 	%rd87, {%r126, %r131};
	mov.b64 	%fd123, %rd87;
	add.s32 	%r161, %r105, 4;
	setp.gt.s32 	%p29, %r161, %r154;
	add.f64 	%fd124, %fd122, %fd123;
	selp.f64 	%fd125, %fd122, %fd124, %p29;
	mov.b64 	%rd88, %fd125;
	mov.b64 	{%r137, %r142}, %rd88;
	mov.b32 	%r143, 8;
	// begin inline asm
	shfl.sync.down.b32 %r136, %r137, %r143, %r154, %r155;
	// end inline asm
	// begin inline asm
	shfl.sync.down.b32 %r141, %r142, %r143, %r154, %r155;
	// end inline asm
	mov.b64 	%rd89, {%r136, %r141};
	mov.b64 	%fd126, %rd89;
	add.s32 	%r162, %r105, 8;
	setp.gt.s32 	%p30, %r162, %r154;
	add.f64 	%fd127, %fd125, %fd126;
	selp.f64 	%fd128, %fd125, %fd127, %p30;
	mov.b64 	%rd90, %fd128;
	mov.b64 	{%r147, %r152}, %rd90;
	mov.b32 	%r153, 16;
	// begin inline asm
	shfl.sync.down.b32 %r146, %r147, %r153, %r154, %r155;
	// end inline asm
	// begin inline asm
	shfl.sync.down.b32 %r151, %r152, %r153, %r154, %r155;
	// end inline asm
	mov.b64 	%rd91, {%r146, %r151};
	mov.b64 	%fd129, %rd91;
	add.s32 	%r163, %r105, 16;
	setp.gt.s32 	%p31, %r163, %r154;
	add.f64 	%fd130, %fd128, %fd129;
	selp.f64 	%fd231, %fd128, %fd130, %p31;
	setp.ne.s32 	%p32, %r105, 0;
	@%p32 bra 	$L__BB24_19;
	shr.u32 	%r164, %r1, 2;
	and.b32  	%r165, %r164, 248;
	mov.u32 	%r166, _ZZN3cub18CUB_300001_SM_10006detail6reduce28DeviceReduceSingleTileKernelINS2_10policy_hubIdyN4cuda3std3__44plusIdEEE10Policy1000EPdSC_iS9_ddNS7_10__identityEEEvT0_T1_T2_T3_T4_T6_E12temp_storage;
	add.s32 	%r167, %r166, %r165;
	st.shared.f64 	[%r167+16], %fd231;
$L__BB24_19:
	bar.sync 	0;
	setp.ne.s32 	%p33, %r1, 0;
	@%p33 bra 	$L__BB24_37;
	setp.gt.s32 	%p34, %r34, 32;
	ld.shared.f64 	%fd131, [_ZZN3cub18CUB_300001_SM_10006detail6reduce28DeviceReduceSingleTileKernelINS2_10policy_hubIdyN4cuda3std3__44plusIdEEE10Policy1000EPdSC_iS9_ddNS7_10__identityEEEvT0_T1_T2_T3_T4_T6_E12temp_storage+24];
	add.f64 	%fd132, %fd231, %fd131;
	selp.f64 	%fd133, %fd132, %fd231, %p34;
	setp.gt.s32 	%p35, %r34, 64;
	ld.shared.f64 	%fd134, [_ZZN3cub18CUB_300001_SM_10006detail6reduce28DeviceReduceSingleTileKernelINS2_10policy_hubIdyN4cuda3std3__44plusIdEEE10Policy1000EPdSC_iS9_ddNS7_10__identityEEEvT0_T1_T2_T3_T4_T6_E12temp_storage+32];
	add.f64 	%fd135, %fd134, %fd133;
	selp.f64 	%fd136, %fd135, %fd133, %p35;
	setp.gt.s32 	%p36, %r34, 96;
	ld.shared.f64 	%fd137, [_ZZN3cub18CUB_300001_SM_10006detail6reduce28DeviceReduceSingleTileKernelINS2_10policy_hubIdyN4cuda3std3__44plusIdEEE10Policy1000EPdSC_iS9_ddNS7_10__identityEEEvT0_T1_T2_T3_T4_T6_E12temp_storage+40];
	add.f64 	%fd138, %fd137, %fd136;
	selp.f64 	%fd139, %fd138, %fd136, %p36;
	setp.gt.s32 	%p37, %r34, 128;
	ld.shared.f64 	%fd140, [_ZZN3cub18CUB_300001_SM_10006detail6reduce28DeviceReduceSingleTileKernelINS2_10policy_hubIdyN4cuda3std3__44plusIdEEE10Policy1000EPdSC_iS9_ddNS7_10__identityEEEvT0_T1_T2_T3_T4_T6_E12temp_storage+48];
	add.f64 	%fd141, %fd140, %fd139;
	selp.f64 	%fd142, %fd141, %fd139, %p37;
	setp.gt.s32 	%p38, %r34, 160;
	ld.shared.f64 	%fd143, [_ZZN3cub18CUB_300001_SM_10006detail6reduce28DeviceReduceSingleTileKernelINS2_10policy_hubIdyN4cuda3std3__44plusIdEEE10Policy1000EPdSC_iS9_ddNS7_10__identityEEEvT0_T1_T2_T3_T4_T6_E12temp_storage+56];
	add.f64 	%fd144, %fd143, %fd142;
	selp.f64 	%fd145, %fd144, %fd142, %p38;
	setp.gt.s32 	%p39, %r34, 192;
	ld.shared.f64 	%fd146, [_ZZN3cub18CUB_300001_SM_10006detail6reduce28DeviceReduceSingleTileKernelINS2_10policy_hubIdyN4cuda3std3__44plusIdEEE10Policy1000EPdSC_iS9_ddNS7_10__identityEEEvT0_T1_T2_T3_T4_T6_E12temp_storage+64];
	add.f64 	%fd147, %fd146, %fd145;
	selp.f64 	%fd148, %fd147, %fd145, %p39;
	setp.gt.s32 	%p40, %r34, 224;
	ld.shared.f64 	%fd149, [_ZZN3cub18CUB_300001_SM_10006detail6reduce28DeviceReduceSingleTileKernelINS2_10policy_hubIdyN4cuda3std3__44plusIdEEE10Policy1000EPdSC_iS9_ddNS7_10__identityEEEvT0_T1_T2_T3_T4_T6_E12temp_storage+72];
	add.f64 	%fd150, %fd149, %fd148;
	selp.f64 	%fd151, %fd150, %fd148, %p40;
	setp.gt.s32 	%p41, %r34, 256;
	ld.shared.f64 	%fd152, [_ZZN3cub18CUB_300001_SM_10006detail6reduce28DeviceReduceSingleTileKernelINS2_10policy_hubIdyN4cuda3std3__44plusIdEEE10Policy1000EPdSC_iS9_ddNS7_10__identityEEEvT0_T1_T2_T3_T4_T6_E12temp_storage+80];
	add.f64 	%fd153, %fd152, %fd151;
	selp.f64 	%fd154, %fd153, %fd151, %p41;
	setp.gt.s32 	%p42, %r34, 288;
	ld.shared.f64 	%fd155, [_ZZN3cub18CUB_300001_SM_10006detail6reduce28DeviceReduceSingleTileKernelINS2_10policy_hubIdyN4cuda3std3__44plusIdEEE10Policy1000EPdSC_iS9_ddNS7_10__identityEEEvT0_T1_T2_T3_T4_T6_E12temp_storage+88];
	add.f64 	%fd156, %fd155, %fd154;
	selp.f64 	%fd157, %fd156, %fd154, %p42;
	setp.gt.s32 	%p43, %r34, 320;
	ld.shared.f64 	%fd158, [_ZZN3cub18CUB_300001_SM_10006detail6reduce28DeviceReduceSingleTileKernelINS2_10policy_hubIdyN4cuda3std3__44plusIdEEE10Policy1000EPdSC_iS9_ddNS7_10__identityEEEvT0_T1_T2_T3_T4_T6_E12temp_storage+96];
	add.f64 	%fd159, %fd158, %fd157;
	selp.f64 	%fd160, %fd159, %fd157, %p43;
	setp.gt.s32 	%p44, %r34, 352;
	ld.shared.f64 	%fd161, [_ZZN3cub18CUB_300001_SM_10006detail6reduce28DeviceReduceSingleTileKernelINS2_10policy_hubIdyN4cuda3std3__44plusIdEEE10Policy1000EPdSC_iS9_ddNS7_10__identityEEEvT0_T1_T2_T3_T4_T6_E12temp_storage+104];
	add.f64 	%fd162, %fd161, %fd160;
	selp.f64 	%fd163, %fd162, %fd160, %p44;
	setp.gt.s32 	%p45, %r34, 384;
	ld.shared.f64 	%fd164, [_ZZN3cub18CUB_300001_SM_10006detail6reduce28DeviceReduceSingleTileKernelINS2_10policy_hubIdyN4cuda3std3__44plusIdEEE10Policy1000EPdSC_iS9_ddNS7_10__identityEEEvT0_T1_T2_T3_T4_T6_E12temp_storage+112];
	add.f64 	%fd165, %fd164, %fd163;
	selp.f64 	%fd166, %fd165, %fd163, %p45;
	setp.gt.s32 	%p46, %r34, 416;
	ld.shared.f64 	%fd167, [_ZZN3cub18CUB_300001_SM_10006detail6reduce28DeviceReduceSingleTileKernelINS2_10policy_hubIdyN4cuda3std3__44plusIdEEE10Policy1000EPdSC_iS9_ddNS7_10__identityEEEvT0_T1_T2_T3_T4_T6_E12temp_storage+120];
	add.f64 	%fd168, %fd167, %fd166;
	selp.f64 	%fd169, %fd168, %fd166, %p46;
	setp.gt.s32 	%p47, %r34, 448;
	ld.shared.f64 	%fd170, [_ZZN3cub18CUB_300001_SM_10006detail6reduce28DeviceReduceSingleTileKernelINS2_10policy_hubIdyN4cuda3std3__44plusIdEEE10Policy1000EPdSC_iS9_ddNS7_10__identityEEEvT0_T1_T2_T3_T4_T6_E12temp_storage+128];
	add.f64 	%fd171, %fd170, %fd169;
	selp.f64 	%fd172, %fd171, %fd169, %p47;
	setp.gt.s32 	%p48, %r34, 480;
	ld.shared.f64 	%fd173, [_ZZN3cub18CUB_300001_SM_10006detail6reduce28DeviceReduceSingleTileKernelINS2_10policy_hubIdyN4cuda3std3__44plusIdEEE10Policy1000EPdSC_iS9_ddNS7_10__identityEEEvT0_T1_T2_T3_T4_T6_E12temp_storage+136];
	add.f64 	%fd174, %fd173, %fd172;
	selp.f64 	%fd231, %fd174, %fd172, %p48;
	bra.uni 	$L__BB24_37;
$L__BB24_21:
	mov.u32 	%r13, %tid.x;
	mul.wide.u32 	%rd24, %r13, 8;
	add.s64 	%rd11, %rd8, %rd24;
	// begin inline asm
	ld.global.nc.u64 %rd10, [%rd11];
	// end inline asm
	mov.b64 	%fd31, %rd10;
	add.s64 	%rd13, %rd11, 4096;
	// begin inline asm
	ld.global.nc.u64 %rd12, [%rd13];
	// end inline asm
	mov.b64 	%fd32, %rd12;
	add.s64 	%rd15, %rd11, 8192;
	// begin inline asm
	ld.global.nc.u64 %rd14, [%rd15];
	// end inline asm
	mov.b64 	%fd33, %rd14;
	add.s64 	%rd17, %rd11, 12288;
	// begin inline asm
	ld.global.nc.u64 %rd16, [%rd17];
	// end inline asm
	mov.b64 	%fd34, %rd16;
	add.s64 	%rd19, %rd11, 16384;
	// begin inline asm
	ld.global.nc.u64 %rd18, [%rd19];
	// end inline asm
	mov.b64 	%fd35, %rd18;
	add.s64 	%rd21, %rd11, 20480;
	// begin inline asm
	ld.global.nc.u64 %rd20, [%rd21];
	// end inline asm
	mov.b64 	%fd36, %rd20;
	add.s64 	%rd23, %rd11, 24576;
	// begin inline asm
	ld.global.nc.u64 %rd22, [%rd23];
	// end inline asm
	mov.b64 	%fd37, %rd22;
	add.f64 	%fd38, %fd31, %fd32;
	add.f64 	%fd39, %fd38, %fd33;
	add.f64 	%fd40, %fd39, %fd34;
	add.f64 	%fd41, %fd40, %fd35;
	add.f64 	%fd42, %fd41, %fd36;
	add.f64 	%fd230, %fd42, %fd37;
	setp.lt.u32 	%p3, %r34, 7168;
	mov.b32 	%r231, 3584;
	@%p3 bra 	$L__BB24_25;
	add.s32 	%r14, %r34, -3584;
	mov.b32 	%r231, 3584;
$L__BB24_23:
	add.s32 	%r37, %r231, %r13;
	mul.wide.u32 	%rd39, %r37, 8;
	add.s64 	%rd26, %rd8, %rd39;
	// begin inline asm
	ld.global.nc.u64 %rd25, [%rd26];
	// end inline asm
	mov.b64 	%fd43, %rd25;
	add.s64 	%rd28, %rd26, 4096;
	// begin inline asm
	ld.global.nc.u64 %rd27, [%rd28];
	// end inline asm
	mov.b64 	%fd44, %rd27;
	add.s64 	%rd30, %rd26, 8192;
	// begin inline asm
	ld.global.nc.u64 %rd29, [%rd30];
	// end inline asm
	mov.b64 	%fd45, %rd29;
	add.s64 	%rd32, %rd26, 12288;
	// begin inline asm
	ld.global.nc.u64 %rd31, [%rd32];
	// end inline asm
	mov.b64 	%fd46, %rd31;
	add.s64 	%rd34, %rd26, 16384;
	// begin inline asm
	ld.global.nc.u64 %rd33, [%rd34];
	// end inline asm
	mov.b64 	%fd47, %rd33;
	add.s64 	%rd36, %rd26, 20480;
	// begin inline asm
	ld.global.nc.u64 %rd35, [%rd36];
	// end inline asm
	mov.b64 	%fd48, %rd35;
	add.s64 	%rd38, %rd26, 24576;
	// begin inline asm
	ld.global.nc.u64 %rd37, [%rd38];
	// end inline asm
	mov.b64 	%fd49, %rd37;
	add.f64 	%fd50, %fd230, %fd43;
	add.f64 	%fd51, %fd50, %fd44;
	add.f64 	%fd52, %fd51, %fd45;
	add.f64 	%fd53, %fd52, %fd46;
	add.f64 	%fd54, %fd53, %fd47;
	add.f64 	%fd55, %fd54, %fd48;
	add.f64 	%fd230, %fd55, %fd49;
	sub.s32 	%r38, %r34, %r231;
	setp.lt.s32 	%p4, %r38, 3584;
	@%p4 bra 	$L__BB24_33;
	add.s32 	%r231, %r231, 3584;
	setp.le.s32 	%p5, %r231, %r14;
	@%p5 bra 	$L__BB24_23;
$L__BB24_25:
	setp.le.s32 	%p6, %r34, %r231;
	@%p6 bra 	$L__BB24_33;
	sub.s32 	%r18, %r34, %r231;
	setp.ge.s32 	%p7, %r13, %r18;
	@%p7 bra 	$L__BB24_33;
	not.b32 	%r39, %r13;
	add.s32 	%r40, %r34, %r39;
	sub.s32 	%r19, %r40, %r231;
	and.b32  	%r41, %r19, 1536;
	setp.eq.s32 	%p8, %r41, 1536;
	mov.u32 	%r235, %r13;
	@%p8 bra 	$L__BB24_30;
	add.s32 	%r233, %r13, %r231;
	shr.u32 	%r42, %r19, 9;
	add.s32 	%r43, %r42, 1;
	and.b32  	%r44, %r43, 3;
	neg.s32 	%r232, %r44;
	mov.u32 	%r235, %r13;
$L__BB24_29:
	.pragma "nounroll";
	mul.wide.u32 	%rd42, %r233, 8;
	add.s64 	%rd41, %rd8, %rd42;
	// begin inline asm
	ld.global.nc.u64 %rd40, [%rd41];
	// end inline asm
	mov.b64 	%fd57, %rd40;
	add.f64 	%fd230, %fd230, %fd57;
	add.s32 	%r235, %r235, 512;
	add.s32 	%r233, %r233, 512;
	add.s32 	%r232, %r232, 1;
	setp.ne.s32 	%p9, %r232, 0;
	@%p9 bra 	$L__BB24_29;
$L__BB24_30:
	setp.lt.u32 	%p10, %r19, 1536;
	@%p10 bra 	$L__BB24_33;
	cvt.u64.u32 	%rd43, %r235;
	cvt.u64.u32 	%rd44, %r231;
	add.s64 	%rd45, %rd43, %rd44;
	shl.b64 	%rd46, %rd45, 3;
	add.s64 	%rd47, %rd46, %rd8;
	add.s64 	%rd103, %rd47, 8192;
	add.s32 	%r236, %r235, %r231;
$L__BB24_32:
	mul.wide.u32 	%rd56, %r236, 8;
	add.s64 	%rd49, %rd8, %rd56;
	// begin inline asm
	ld.global.nc.u64 %rd48, [%rd49];
	// end inline asm
	mov.b64 	%fd58, %rd48;
	add.f64 	%fd59, %fd230, %fd58;
	add.s64 	%rd51, %rd103, -4096;
	// begin inline asm
	ld.global.nc.u64 %rd50, [%rd51];
	// end inline asm
	mov.b64 	%fd60, %rd50;
	add.f64 	%fd61, %fd59, %fd60;
	// begin inline asm
	ld.global.nc.u64 %rd52, [%rd103];
	// end inline asm
	mov.b64 	%fd62, %rd52;
	add.f64 	%fd63, %fd61, %fd62;
	add.s64 	%rd55, %rd103, 4096;
	// begin inline asm
	ld.global.nc.u64 %rd54, [%rd55];
	// end inline asm
	mov.b64 	%fd64, %rd54;
	add.f64 	%fd230, %fd63, %fd64;
	add.s32 	%r235, %r235, 2048;
	add.s64 	%rd103, %rd103, 16384;
	add.s32 	%r236, %r236, 2048;
	setp.lt.s32 	%p11, %r235, %r18;
	@%p11 bra 	$L__BB24_32;
$L__BB24_33:
	// begin inline asm
	mov.u32 %r45, %laneid;
	// end inline asm
	mov.b64 	%rd57, %fd230;
	mov.b64 	{%r47, %r52}, %rd57;
	mov.b32 	%r53, 1;
	mov.b32 	%r94, 31;
	mov.b32 	%r95, -1;
	// begin inline asm
	shfl.sync.down.b32 %r46, %r47, %r53, %r94, %r95;
	// end inline asm
	// begin inline asm
	shfl.sync.down.b32 %r51, %r52, %r53, %r94, %r95;
	// end inline asm
	mov.b64 	%rd58, {%r46, %r51};
	mov.b64 	%fd65, %rd58;
	setp.gt.s32 	%p12, %r45, 30;
	add.f64 	%fd66, %fd230, %fd65;
	selp.f64 	%fd67, %fd230, %fd66, %p12;
	mov.b64 	%rd59, %fd67;
	mov.b64 	{%r57, %r62}, %rd59;
	mov.b32 	%r63, 2;
	// begin inline asm
	shfl.sync.down.b32 %r56, %r57, %r63, %r94, %r95;
	// end inline asm
	// begin inline asm
	shfl.sync.down.b32 %r61, %r62, %r63, %r94, %r95;
	// end inline asm
	mov.b64 	%rd60, {%r56, %r61};
	mov.b64 	%fd68, %rd60;
	setp.gt.s32 	%p13, %r45, 29;
	add.f64 	%fd69, %fd67, %fd68;
	selp.f64 	%fd70, %fd67, %fd69, %p13;
	mov.b64 	%rd61, %fd70;
	mov.b64 	{%r67, %r72}, %rd61;
	mov.b32 	%r73, 4;
	// begin inline asm
	shfl.sync.down.b32 %r66, %r67, %r73, %r94, %r95;
	// end inline asm
	// begin inline asm
	shfl.sync.down.b32 %r71, %r72, %r73, %r94, %r95;
	// end inline asm
	mov.b64 	%rd62, {%r66, %r71};
	mov.b64 	%fd71, %rd62;
	setp.gt.s32 	%p14, %r45, 27;
	add.f64 	%fd72, %fd70, %fd71;
	selp.f64 	%fd73, %fd70, %fd72, %p14;
	mov.b64 	%rd63, %fd73;
	mov.b64 	{%r77, %r82}, %rd63;
	mov.b32 	%r83, 8;
	// begin inline asm
	shfl.sync.down.b32 %r76, %r77, %r83, %r94, %r95;
	// end inline asm
	// begin inline asm
	shfl.sync.down.b32 %r81, %r82, %r83, %r94, %r95;
	// end inline asm
	mov.b64 	%rd64, {%r76, %r81};
	mov.b64 	%fd74, %rd64;
	setp.gt.s32 	%p15, %r45, 23;
	add.f64 	%fd75, %fd73, %fd74;
	selp.f64 	%fd76, %fd73, %fd75, %p15;
	mov.b64 	%rd65, %fd76;
	mov.b64 	{%r87, %r92}, %rd65;
	mov.b32 	%r93, 16;
	// begin inline asm
	shfl.sync.down.b32 %r86, %r87, %r93, %r94, %r95;
	// end inline asm
	// begin inline asm
	shfl.sync.down.b32 %r91, %r92, %r93, %r94, %r95;
	// end inline asm
	mov.b64 	%rd66, {%r86, %r91};
	mov.b64 	%fd77, %rd66;
	setp.gt.s32 	%p16, %r45, 15;
	add.f64 	%fd26, %fd76, %fd77;
	selp.f64 	%fd231, %fd76, %fd26, %p16;
	setp.ne.s32 	%p17, %r45, 0;
	@%p17 bra 	$L__BB24_35;
	shr.u32 	%r96, %r13, 2;
	and.b32  	%r97, %r96, 248;
	mov.u32 	%r98, _ZZN3cub18CUB_300001_SM_10006detail6reduce28DeviceReduceSingleTileKernelINS2_10policy_hubIdyN4cuda3std3__44plusIdEEE10Policy1000EPdSC_iS9_ddNS7_10__identityEEEvT0_T1_T2_T3_T4_T6_E12temp_storage;
	add.s32 	%r99, %r98, %r97;
	st.shared.f64 	[%r99+16], %fd26;
$L__BB24_35:
	bar.sync 	0;
	setp.ne.s32 	%p18, %r13, 0;
	@%p18 bra 	$L__BB24_37;
	ld.shared.f64 	%fd78, [_ZZN3cub18CUB_300001_SM_10006detail6reduce28DeviceReduceSingleTileKernelINS2_10policy_hubIdyN4cuda3std3__44plusIdEEE10Policy1000EPdSC_iS9_ddNS7_10__identityEEEvT0_T1_T2_T3_T4_T6_E12temp_storage+24];
	add.f64 	%fd79, %fd231, %fd78;
	ld.shared.f64 	%fd80, [_ZZN3cub18CUB_300001_SM_10006detail6reduce28DeviceReduceSingleTileKernelINS2_10policy_hubIdyN4cuda3std3__44plusIdEEE10Policy1000EPdSC_iS9_ddNS7_10__identityEEEvT0_T1_T2_T3_T4_T6_E12temp_storage+32];
	add.f64 	%fd81, %fd79, %fd80;
	ld.shared.f64 	%fd82, [_ZZN3cub18CUB_300001_SM_10006detail6reduce28DeviceReduceSingleTileKernelINS2_10policy_hubIdyN4cuda3std3__44plusIdEEE10Policy1000EPdSC_iS9_ddNS7_10__identityEEEvT0_T1_T2_T3_T4_T6_E12temp_storage+40];
	add.f64 	%fd83, %fd81, %fd82;
	ld.shared.f64 	%fd84, [_ZZN3cub18CUB_300001_SM_10006detail6reduce28DeviceReduceSingleTileKernelINS2_10policy_hubIdyN4cuda3std3__44plusIdEEE10Policy1000EPdSC_iS9_ddNS7_10__identityEEEvT0_T1_T2_T3_T4_T6_E12temp_storage+48];
	add.f64 	%fd85, %fd83, %fd84;
	ld.shared.f64 	%fd86, [_ZZN3cub18CUB_300001_SM_10006detail6reduce28DeviceReduceSingleTileKernelINS2_10policy_hubIdyN4cuda3std3__44plusIdEEE10Policy1000EPdSC_iS9_ddNS7_10__identityEEEvT0_T1_T2_T3_T4_T6_E12temp_storage+56];
	add.f64 	%fd87, %fd85, %fd86;
	ld.shared.f64 	%fd88, [_ZZN3cub18CUB_300001_SM_10006detail6reduce28DeviceReduceSingleTileKernelINS2_10policy_hubIdyN4cuda3std3__44plusIdEEE10Policy1000EPdSC_iS9_ddNS7_10__identityEEEvT0_T1_T2_T3_T4_T6_E12temp_storage+64];
	add.f64 	%fd89, %fd87, %fd88;
	ld.shared.f64 	%fd90, [_ZZN3cub18CUB_300001_SM_10006detail6reduce28DeviceReduceSingleTileKernelINS2_10policy_hubIdyN4cuda3std3__44plusIdEEE10Policy1000EPdSC_iS9_ddNS7_10__identityEEEvT0_T1_T2_T3_T4_T6_E12temp_storage+72];
	add.f64 	%fd91, %fd89, %fd90;
	ld.shared.f64 	%fd92, [_ZZN3cub18CUB_300001_SM_10006detail6reduce28DeviceReduceSingleTileKernelINS2_10policy_hubIdyN4cuda3std3__44plusIdEEE10Policy1000EPdSC_iS9_ddNS7_10__identityEEEvT0_T1_T2_T3_T4_T6_E12temp_storage+80];
	add.f64 	%fd93, %fd91, %fd92;
	ld.shared.f64 	%fd94, [_ZZN3cub18CUB_300001_SM_10006detail6reduce28DeviceReduceSingleTileKernelINS2_10policy_hubIdyN4cuda3std3__44plusIdEEE10Policy1000EPdSC_iS9_ddNS7_10__identityEEEvT0_T1_T2_T3_T4_T6_E12temp_storage+88];
	add.f64 	%fd95, %fd93, %fd94;
	ld.shared.f64 	%fd96, [_ZZN3cub18CUB_300001_SM_10006detail6reduce28DeviceReduceSingleTileKernelINS2_10policy_hubIdyN4cuda3std3__44plusIdEEE10Policy1000EPdSC_iS9_ddNS7_10__identityEEEvT0_T1_T2_T3_T4_T6_E12temp_storage+96];
	add.f64 	%fd97, %fd95, %fd96;
	ld.shared.f64 	%fd98, [_ZZN3cub18CUB_300001_SM_10006detail6reduce28DeviceReduceSingleTileKernelINS2_10policy_hubIdyN4cuda3std3__44plusIdEEE10Policy1000EPdSC_iS9_ddNS7_10__identityEEEvT0_T1_T2_T3_T4_T6_E12temp_storage+104];
	add.f64 	%fd99, %fd97, %fd98;
	ld.shared.f64 	%fd100, [_ZZN3cub18CUB_300001_SM_10006detail6reduce28DeviceReduceSingleTileKernelINS2_10policy_hubIdyN4cuda3std3__44plusIdEEE10Policy1000EPdSC_iS9_ddNS7_10__identityEEEvT0_T1_T2_T3_T4_T6_E12temp_storage+112];
	add.f64 	%fd101, %fd99, %fd100;
	ld.shared.f64 	%fd102, [_ZZN3cub18CUB_300001_SM_10006detail6reduce28DeviceReduceSingleTileKernelINS2_10policy_hubIdyN4cuda3std3__44plusIdEEE10Policy1000EPdSC_iS9_ddNS7_10__identityEEEvT0_T1_T2_T3_T4_T6_E12temp_storage+120];
	add.f64 	%fd103, %fd101, %fd102;
	ld.shared.f64 	%fd104, [_ZZN3cub18CUB_300001_SM_10006detail6reduce28DeviceReduceSingleTileKernelINS2_10policy_hubIdyN4cuda3std3__44plusIdEEE10Policy1000EPdSC_iS9_ddNS7_10__identityEEEvT0_T1_T2_T3_T4_T6_E12temp_storage+128];
	add.f64 	%fd105, %fd103, %fd104;
	ld.shared.f64 	%fd106, [_ZZN3cub18CUB_300001_SM_10006detail6reduce28DeviceReduceSingleTileKernelINS2_10policy_hubIdyN4cuda3std3__44plusIdEEE10Policy1000EPdSC_iS9_ddNS7_10__identityEEEvT0_T1_T2_T3_T4_T6_E12temp_storage+136];
	add.f64 	%fd231, %fd105, %fd106;
$L__BB24_37:
	mov.u32 	%r223, %tid.x;
	setp.ne.s32 	%p56, %r223, 0;
	@%p56 bra 	$L__BB24_39;
	add.f64 	%fd217, %fd30, %fd231;
	st.global.f64 	[%rd1], %fd217;
$L__BB24_39:
	ret;

}
	// .globl	_ZN3cub18CUB_300001_SM_10006detail6reduce28DeviceReduceSingleTileKernelINS2_10policy_hubIdjN4cuda3std3__44plusIdEEE10Policy1000EN6thrust24THRUST_300001_SM_1000_NS10device_ptrI6float2EEPdjS9_dd23complex_norm_sq_functorEEvT0_T1_T2_T3_T4_T6_
.visible .entry _ZN3cub18CUB_300001_SM_10006detail6reduce28DeviceReduceSingleTileKernelINS2_10policy_hubIdjN4cuda3std3__44plusIdEEE10Policy1000EN6thrust24THRUST_300001_SM_1000_NS10device_ptrI6float2EEPdjS9_dd23complex_norm_sq_functorEEvT0_T1_T2_T3_T4_T6_(
	.param .align 8 .b8 _ZN3cub18CUB_300001_SM_10006detail6reduce28DeviceReduceSingleTileKernelINS2_10policy_hubIdjN4cuda3std3__44plusIdEEE10Policy1000EN6thrust24THRUST_300001_SM_1000_NS10device_ptrI6float2EEPdjS9_dd23complex_norm_sq_functorEEvT0_T1_T2_T3_T4_T6__param_0[8],
	.param .u64 .ptr .align 1 _ZN3cub18CUB_300001_SM_10006detail6reduce28DeviceReduceSingleTileKernelINS2_10policy_hubIdjN4cuda3std3__44plusIdEEE10Policy1000EN6thrust24THRUST_300001_SM_1000_NS10device_ptrI6float2EEPdjS9_dd23complex_norm_sq_functorEEvT0_T1_T2_T3_T4_T6__param_1,
	.param .u32 _ZN3cub18CUB_300001_SM_10006detail6reduce28DeviceReduceSingleTileKernelINS2_10policy_hubIdjN4cuda3std3__44plusIdEEE10Policy1000EN6thrust24THRUST_300001_SM_1000_NS10device_ptrI6float2EEPdjS9_dd23complex_norm_sq_functorEEvT0_T1_T2_T3_T4_T6__param_2,
	.param .align 1 .b8 _ZN3cub18CUB_300001_SM_10006detail6reduce28DeviceReduceSingleTileKernelINS2_10policy_hubIdjN4cuda3std3__44plusIdEEE10Policy1000EN6thrust24THRUST_300001_SM_1000_NS10device_ptrI6float2EEPdjS9_dd23complex_norm_sq_functorEEvT0_T1_T2_T3_T4_T6__param_3[1],
	.param .f64 _ZN3cub18CUB_300001_SM_10006detail6reduce28DeviceReduceSingleTileKernelINS2_10policy_hubIdjN4cuda3std3__44plusIdEEE10Policy1000EN6thrust24THRUST_300001_SM_1000_NS10device_ptrI6float2EEPdjS9_dd23complex_norm_sq_functorEEvT0_T1_T2_T3_T4_T6__param_4,
	.param .align 1 .b8 _ZN3cub18CUB_300001_SM_10006detail6reduce28DeviceReduceSingleTileKernelINS2_10policy_hubIdjN4cuda3std3__44plusIdEEE10Policy1000EN6thrust24THRUST_300001_SM_1000_NS10device_ptrI6float2EEPdjS9_dd23complex_norm_sq_functorEEvT0_T1_T2_T3_T4_T6__param_5[1]
)
.maxntid 640
.minnctapersm 1
{
	.reg .pred 	%p<71>;
	.reg .b32 	%r<288>;
	.reg .b32 	%f<301>;
	.reg .b64 	%rd<114>;
	.reg .b64 	%fd<380>;
	// demoted variable
	.shared .align 8 .b8 _ZZN3cub18CUB_300001_SM_10006detail6reduce28DeviceReduceSingleTileKernelINS2_10policy_hubIdjN4cuda3std3__44plusIdEEE10Policy1000EN6thrust24THRUST_300001_SM_1000_NS10device_ptrI6float2EEPdjS9_dd23complex_norm_sq_functorEEvT0_T1_T2_T3_T4_T6_E12temp_storage[192];
	ld.param.u64 	%rd9, [_ZN3cub18CUB_300001_SM_10006detail6reduce28DeviceReduceSingleTileKernelINS2_10policy_hubIdjN4cuda3std3__44plusIdEEE10Policy1000EN6thrust24THRUST_300001_SM_1000_NS10device_ptrI6float2EEPdjS9_dd23complex_norm_sq_functorEEvT0_T1_T2_T3_T4_T6__param_0];
	ld.param.u64 	%rd10, [_ZN3cub18CUB_300001_SM_10006detail6reduce28DeviceReduceSingleTileKernelINS2_10policy_hubIdjN4cuda3std3__44plusIdEEE10Policy1000EN6thrust24THRUST_300001_SM_1000_NS10device_ptrI6float2EEPdjS9_dd23complex_norm_sq_functorEEvT0_T1_T2_T3_T4_T6__param_1];
	ld.param.u32 	%r51, [_ZN3cub18CUB_300001_SM_10006detail6reduce28DeviceReduceSingleTileKernelINS2_10policy_hubIdjN4cuda3std3__44plusIdEEE10Policy1000EN6thrust24THRUST_300001_SM_1000_NS10device_ptrI6float2EEPdjS9_dd23complex_norm_sq_functorEEvT0_T1_T2_T3_T4_T6__param_2];
	ld.param.f64 	%fd42, [_ZN3cub18CUB_300001_SM_10006detail6reduce28DeviceReduceSingleTileKernelINS2_10policy_hubIdjN4cuda3std3__44plusIdEEE10Policy1000EN6thrust24THRUST_300001_SM_1000_NS10device_ptrI6float2EEPdjS9_dd23complex_norm_sq_functorEEvT0_T1_T2_T3_T4_T6__param_4];
	cvta.to.global.u64 	%rd1, %rd10;
	setp.ne.s32 	%p1, %r51, 0;
	@%p1 bra 	$L__BB25_3;
	mov.u32 	%r270, %tid.x;
	setp.ne.s32 	%p70, %r270, 0;
	@%p70 bra 	$L__BB25_52;
	st.global.f64 	[%rd1], %fd42;
	bra.uni 	$L__BB25_52;
$L__BB25_3:
	cvta.to.global.u64 	%rd2, %rd9;
	setp.gt.u32 	%p2, %r51, 5119;
	@%p2 bra 	$L__BB25_28;
	mov.u32 	%r1, %tid.x;
	setp.ge.u32 	%p24, %r1, %r51;
	mov.f64 	%fd367, 0d0000000000000000;
	mov.u32 	%r274, %r1;
	@%p24 bra 	$L__BB25_6;
	mul.wide.u32 	%rd83, %r1, 8;
	add.s64 	%rd84, %rd2, %rd83;
	ld.global.v2.f32 	{%f181, %f182}, [%rd84];
	mul.f32 	%f183, %f182, %f182;
	fma.rn.f32 	%f184, %f181, %f181, %f183;
	cvt.f64.f32 	%fd367, %f184;
	add.s32 	%r274, %r1, 640;
$L__BB25_6:
	setp.ge.u32 	%p25, %r274, %r51;
	@%p25 bra 	$L__BB25_19;
	not.b32 	%r146, %r274;
	add.s32 	%r147, %r51, %r146;
	mul.hi.u32 	%r148, %r147, -858993459;
	shr.u32 	%r149, %r148, 9;
	add.s32 	%r4, %r149, 1;
	and.b32  	%r5, %r4, 15;
	setp.lt.u32 	%p26, %r147, 9600;
	@%p26 bra 	$L__BB25_10;
	and.b32  	%r150, %r4, 16777200;
	neg.s32 	%r272, %r150;
	mul.wide.u32 	%rd85, %r274, 8;
	add.s64 	%rd86, %rd85, %rd2;
	add.s64 	%rd112, %rd86, 40960;
$L__BB25_9:
	.pragma "nounroll";
	ld.global.v2.f32 	{%f185, %f186}, [%rd112+-40960];
	mul.f32 	%f187, %f186, %f186;
	fma.rn.f32 	%f188, %f185, %f185, %f187;
	cvt.f64.f32 	%fd181, %f188;
	add.f64 	%fd182, %fd367, %fd181;
	ld.global.v2.f32 	{%f189, %f190}, [%rd112+-35840];
	mul.f32 	%f191, %f190, %f190;
	fma.rn.f32 	%f192, %f189, %f189, %f191;
	cvt.f64.f32 	%fd183, %f192;
	add.f64 	%fd184, %fd182, %fd183;
	ld.global.v2.f32 	{%f193, %f194}, [%rd112+-30720];
	mul.f32 	%f195, %f194, %f194;
	fma.rn.f32 	%f196, %f193, %f193, %f195;
	cvt.f64.f32 	%fd185, %f196;
	add.f64 	%fd186, %fd184, %fd185;
	ld.global.v2.f32 	{%f197, %f198}, [%rd112+-25600];
	mul.f32 	%f199, %f198, %f198;
	fma.rn.f32 	%f200, %f197, %f197, %f199;
	cvt.f64.f32 	%fd187, %f200;
	add.f64 	%fd188, %fd186, %fd187;
	ld.global.v2.f32 	{%f201, %f202}, [%rd112+-20480];
	mul.f32 	%f203, %f202, %f202;
	fma.rn.f32 	%f204, %f201, %f201, %f203;
	cvt.f64.f32 	%fd189, %f204;
	add.f64 	%fd190, %fd188, %fd189;
	ld.global.v2.f32 	{%f205, %f206}, [%rd112+-15360];
	mul.f32 	%f207, %f206, %f206;
	fma.rn.f32 	%f208, %f205, %f205, %f207;
	cvt.f64.f32 	%fd191, %f208;
	add.f64 	%fd192, %fd190, %fd191;
	ld.global.v2.f32 	{%f209, %f210}, [%rd112+-10240];
	mul.f32 	%f211, %f210, %f210;
	fma.rn.f32 	%f212, %f209, %f209, %f211;
	cvt.f64.f32 	%fd193, %f212;
	add.f64 	%fd194, %fd192, %fd193;
	ld.global.v2.f32 	{%f213, %f214}, [%rd112+-5120];
	mul.f32 	%f215, %f214, %f214;
	fma.rn.f32 	%f216, %f213, %f213, %f215;
	cvt.f64.f32 	%fd195, %f216;
	add.f64 	%fd196, %fd194, %fd195;
	ld.global.v2.f32 	{%f217, %f218}, [%rd112];
	mul.f32 	%f219, %f218, %f218;
	fma.rn.f32 	%f220, %f217, %f217, %f219;
	cvt.f64.f32 	%fd197, %f220;
	add.f64 	%fd198, %fd196, %fd197;
	ld.global.v2.f32 	{%f221, %f222}, [%rd112+5120];
	mul.f32 	%f223, %f222, %f222;
	fma.rn.f32 	%f224, %f221, %f221, %f223;
	cvt.f64.f32 	%fd199, %f224;
	add.f64 	%fd200, %fd198, %fd199;
	ld.global.v2.f32 	{%f225, %f226}, [%rd112+10240];
	mul.f32 	%f227, %f226, %f226;
	fma.rn.f32 	%f228, %f225, %f225, %f227;
	cvt.f64.f32 	%fd201, %f228;
	add.f64 	%fd202, %fd200, %fd201;
	ld.global.v2.f32 	{%f229, %f230}, [%rd112+15360];
	mul.f32 	%f231, %f230, %f230;
	fma.rn.f32 	%f232, %f229, %f229, %f231;
	cvt.f64.f32 	%fd203, %f232;
	add.f64 	%fd204, %fd202, %fd203;
	ld.global.v2.f32 	{%f233, %f234}, [%rd112+20480];
	mul.f32 	%f235, %f234, %f234;
	fma.rn.f32 	%f236, %f233, %f233, %f235;
	cvt.f64.f32 	%fd205, %f236;
	add.f64 	%fd206, %fd204, %fd205;
	ld.global.v2.f32 	{%f237, %f238}, [%rd112+25600];
	mul.f32 	%f239, %f238, %f238;
	fma.rn.f32 	%f240, %f237, %f237, %f239;
	cvt.f64.f32 	%fd207, %f240;
	add.f64 	%fd208, %fd206, %fd207;
	ld.global.v2.f32 	{%f241, %f242}, [%rd112+30720];
	mul.f32 	%f243, %f242, %f242;
	fma.rn.f32 	%f244, %f241, %f241, %f243;
	cvt.f64.f32 	%fd209, %f244;
	add.f64 	%fd210, %fd208, %fd209;
	ld.global.v2.f32 	{%f245, %f246}, [%rd112+35840];
	mul.f32 	%f247, %f246, %f246;
	fma.rn.f32 	%f248, %f245, %f245, %f247;
	cvt.f64.f32 	%fd211, %f248;
	add.f64 	%fd367, %fd210, %fd211;
	add.s32 	%r274, %r274, 10240;
	add.s32 	%r272, %r272, 16;
	add.s64 	%rd112, %rd112, 81920;
	setp.ne.s32 	%p27, %r272, 0;
	@%p27 bra 	$L__BB25_9;
$L__BB25_10:
	setp.eq.s32 	%p28, %r5, 0;
	@%p28 bra 	$L__BB25_19;
	and.b32  	%r12, %r4, 7;
	setp.lt.u32 	%p29, %r5, 8;
	@%p29 bra 	$L__BB25_13;
	mul.wide.u32 	%rd87, %r274, 8;
	add.s64 	%rd88, %rd2, %rd87;
	ld.global.v2.f32 	{%f249, %f250}, [%rd88];
	mul.f32 	%f251, %f250, %f250;
	fma.rn.f32 	%f252, %f249, %f249, %f251;
	cvt.f64.f32 	%fd213, %f252;
	add.f64 	%fd214, %fd367, %fd213;
	ld.global.v2.f32 	{%f253, %f254}, [%rd88+5120];
	mul.f32 	%f255, %f254, %f254;
	fma.rn.f32 	%f256, %f253, %f253, %f255;
	cvt.f64.f32 	%fd215, %f256;
	add.f64 	%fd216, %fd214, %fd215;
	ld.global.v2.f32 	{%f257, %f258}, [%rd88+10240];
	mul.f32 	%f259, %f258, %f258;
	fma.rn.f32 	%f260, %f257, %f257, %f259;
	cvt.f64.f32 	%fd217, %f260;
	add.f64 	%fd218, %fd216, %fd217;
	ld.global.v2.f32 	{%f261, %f262}, [%rd88+15360];
	mul.f32 	%f263, %f262, %f262;
	fma.rn.f32 	%f264, %f261, %f261, %f263;
	cvt.f64.f32 	%fd219, %f264;
	add.f64 	%fd220, %fd218, %fd219;
	ld.global.v2.f32 	{%f265, %f266}, [%rd88+20480];
	mul.f32 	%f267, %f266, %f266;
	fma.rn.f32 	%f268, %f265, %f265, %f267;
	cvt.f64.f32 	%fd221, %f268;
	add.f64 	%fd222, %fd220, %fd221;
	ld.global.v2.f32 	{%f269, %f270}, [%rd88+25600];
	mul.f32 	%f271, %f270, %f270;
	fma.rn.f32 	%f272, %f269, %f269, %f271;
	cvt.f64.f32 	%fd223, %f272;
	add.f64 	%fd224, %fd222, %fd223;
	ld.global.v2.f32 	{%f273, %f274}, [%rd88+30720];
	mul.f32 	%f275, %f274, %f274;
	fma.rn.f32 	%f276, %f273, %f273, %f275;
	cvt.f64.f32 	%fd225, %f276;
	add.f64 	%fd226, %fd224, %fd225;
	ld.global.v2.f32 	{%f277, %f278}, [%rd88+35840];
	mul.f32 	%f279, %f278, %f278;
	fma.rn.f32 	%f280, %f277, %f277, %f279;
	cvt.f64.f32 	%fd227, %f280;
	add.f64 	%fd367, %fd226, %fd227;
	add.s32 	%r274, %r274, 5120;
$L__BB25_13:
	setp.eq.s32 	%p30, %r12, 0;
	@%p30 bra 	$L__BB25_19;
	and.b32  	%r15, %r4, 3;
	setp.lt.u32 	%p31, %r12, 4;
	@%p31 bra 	$L__BB25_16;
	mul.wide.u32 	%rd89, %r274, 8;
	add.s64 	%rd90, %rd2, %rd89;
	ld.global.v2.f32 	{%f281, %f282}, [%rd90];
	mul.f32 	%f283, %f282, %f282;
	fma.rn.f32 	%f284, %f281, %f281, %f283;
	cvt.f64.f32 	%fd229, %f284;
	add.f64 	%fd230, %fd367, %fd229;
	ld.global.v2.f32 	{%f285, %f286}, [%rd90+5120];
	mul.f32 	%f287, %f286, %f286;
	fma.rn.f32 	%f288, %f285, %f285, %f287;
	cvt.f64.f32 	%fd231, %f288;
	add.f64 	%fd232, %fd230, %fd231;
	ld.global.v2.f32 	{%f289, %f290}, [%rd90+10240];
	mul.f32 	%f291, %f290, %f290;
	fma.rn.f32 	%f292, %f289, %f289, %f291;
	cvt.f64.f32 	%fd233, %f292;
	add.f64 	%fd234, %fd232, %fd233;
	ld.global.v2.f32 	{%f293, %f294}, [%rd90+15360];
	mul.f32 	%f295, %f294, %f294;
	fma.rn.f32 	%f296, %f293, %f293, %f295;
	cvt.f64.f32 	%fd235, %f296;
	add.f64 	%fd367, %fd234, %fd235;
	add.s32 	%r274, %r274, 2560;
$L__BB25_16:
	setp.eq.s32 	%p32, %r15, 0;
	@%p32 bra 	$L__BB25_19;
	mul.wide.u32 	%rd91, %r274, 8;
	add.s64 	%rd113, %rd2, %rd91;
	neg.s32 	%r277, %r15;
$L__BB25_18:
	.pragma "nounroll";
	ld.global.v2.f32 	{%f297, %f298}, [%rd113];
	mul.f32 	%f299, %f298, %f298;
	fma.rn.f32 	%f300, %f297, %f297, %f299;
	cvt.f64.f32 	%fd236, %f300;
	add.f64 	%fd367, %fd367, %fd236;
	add.s64 	%rd113, %rd113, 5120;
	add.s32 	%r277, %r277, 1;
	setp.ne.s32 	%p33, %r277, 0;
	@%p33 bra 	$L__BB25_18;
$L__BB25_19:
	setp.lt.u32 	%p34, %r51, 640;
	@%p34 bra 	$L__BB25_24;
	// begin inline asm
	mov.u32 %r214, %laneid;
	// end inline asm
	mov.b64 	%rd102, %fd367;
	mov.b64 	{%r216, %r221}, %rd102;
	mov.b32 	%r222, 1;
	mov.b32 	%r263, 31;
	mov.b32 	%r264, -1;
	// begin inline asm
	shfl.sync.down.b32 %r215, %r216, %r222, %r263, %r264;
	// end inline asm
	// begin inline asm
	shfl.sync.down.b32 %r220, %r221, %r222, %r263, %r264;
	// end inline asm
	mov.b64 	%rd103, {%r215, %r220};
	mov.b64 	%fd307, %rd103;
	setp.gt.s32 	%p62, %r214, 30;
	add.f64 	%fd308, %fd367, %fd307;
	selp.f64 	%fd309, %fd367, %fd308, %p62;
	mov.b64 	%rd104, %fd309;
	mov.b64 	{%r226, %r231}, %rd104;
	mov.b32 	%r232, 2;
	// begin inline asm
	shfl.sync.down.b32 %r225, %r226, %r232, %r263, %r264;
	// end inline asm
	// begin inline asm
	shfl.sync.down.b32 %r230, %r231, %r232, %r263, %r264;
	// end inline asm
	mov.b64 	%rd105, {%r225, %r230};
	mov.b64 	%fd310, %rd105;
	setp.gt.s32 	%p63, %r214, 29;
	add.f64 	%fd311, %fd309, %fd310;
	selp.f64 	%fd312, %fd309, %fd311, %p63;
	mov.b64 	%rd106, %fd312;
	mov.b64 	{%r236, %r241}, %rd106;
	mov.b32 	%r242, 4;
	// begin inline asm
	shfl.sync.down.b32 %r235, %r236, %r242, %r263, %r264;
	// end inline asm
	// begin inline asm
	shfl.sync.down.b32 %r240, %r241, %r242, %r263, %r264;
	// end inline asm
	mov.b64 	%rd107, {%r235, %r240};
	mov.b64 	%fd313, %rd107;
	setp.gt.s32 	%p64, %r214, 27;
	add.f64 	%fd314, %fd312, %fd313;
	selp.f64 	%fd315, %fd312, %fd314, %p64;
	mov.b64 	%rd108, %fd315;
	mov.b64 	{%r246, %r251}, %rd108;
	mov.b32 	%r252, 8;
	// begin inline asm
	shfl.sync.down.b32 %r245, %r246, %r252, %r263, %r264;
	// end inline asm
	// begin inline asm
	shfl.sync.down.b32 %r250, %r251, %r252, %r263, %r264;
	// end inline asm
	mov.b64 	%rd109, {%r245, %r250};
	mov.b64 	%fd316, %rd109;
	setp.gt.s32 	%p65, %r214, 23;
	add.f64 	%fd317, %fd315, %fd316;
	selp.f64 	%fd318, %fd315, %fd317, %p65;
	mov.b64 	%rd110, %fd318;
	mov.b64 	{%r256, %r261}, %rd110;
	mov.b32 	%r262, 16;
	// begin inline asm
	shfl.sync.down.b32 %r255, %r256, %r262, %r263, %r264;
	// end inline asm
	// begin inline asm
	shfl.sync.down.b32 %r260, %r261, %r262, %r263, %r264;
	// end inline asm
	mov.b64 	%rd111, {%r255, %r260};
	mov.b64 	%fd319, %rd111;
	setp.gt.s32 	%p66, %r214, 15;
	add.f64 	%fd16, %fd318, %fd319;
	selp.f64 	%fd379, %fd318, %fd16, %p66;
	setp.ne.s32 	%p67, %r214, 0;
	@%p67 bra 	$L__BB25_22;
	shr.u32 	%r265, %r1, 2;
	and.b32  	%r266, %r265, 248;
	mov.u32 	%r267, _ZZN3cub18CUB_300001_SM_10006detail6reduce28DeviceReduceSingleTileKernelINS2_10policy_hubIdjN4cuda3std3__44plusIdEEE10Policy1000EN6thrust24THRUST_300001_SM_1000_NS10device_ptrI6float2EEPdjS9_dd23complex_norm_sq_functorEEvT0_T1_T2_T3_T4_T6_E12temp_storage;
	add.s32 	%r268, %r267, %r266;
	st.shared.f64 	[%r268+24], %fd16;
$L__BB25_22:
	bar.sync 	0;
	setp.ne.s32 	%p68, %r1, 0;
	@%p68 bra 	$L__BB25_50;
	ld.shared.f64 	%fd320, [_ZZN3cub18CUB_300001_SM_10006detail6reduce28DeviceReduceSingleTileKernelINS2_10policy_hubIdjN4cuda3std3__44plusIdEEE10Policy1000EN6thrust24THRUST_300001_SM_1000_NS10device_ptrI6float2EEPdjS9_dd23complex_norm_sq_functorEEvT0_T1_T2_T3_T4_T6_E12temp_storage+32];
	add.f64 	%fd321, %fd379, %fd320;
	ld.shared.f64 	%fd322, [_ZZN3cub18CUB_300001_SM_10006detail6reduce28DeviceReduceSingleTileKernelINS2_10policy_hubIdjN4cuda3std3__44plusIdEEE10Policy1000EN6thrust24THRUST_300001_SM_1000_NS10device_ptrI6float2EEPdjS9_dd23complex_norm_sq_functorEEvT0_T1_T2_T3_T4_T6_E12temp_storage+40];
	add.f64 	%fd323, %fd321, %fd322;
	ld.shared.f64 	%fd324, [_ZZN3cub18CUB_300001_SM_10006detail6reduce28DeviceReduceSingleTileKernelINS2_10policy_hubIdjN4cuda3std3__44plusIdEEE10Policy1000EN6thrust24THRUST_300001_SM_1000_NS10device_ptrI6float2EEPdjS9_dd23complex_norm_sq_functorEEvT0_T1_T2_T3_T4_T6_E12temp_storage+48];
	add.f64 	%fd325, %fd323, %fd324;
	ld.shared.f64 	%fd326, [_ZZN3cub18CUB_300001_SM_10006detail6reduce28DeviceReduceSingleTileKernelINS2_10policy_hubIdjN4cuda3std3__44plusIdEEE10Policy1000EN6thrust24THRUST_300001_SM_1000_NS10device_ptrI6float2EEPdjS9_dd23complex_norm_sq_functorEEvT0_T1_T2_T3_T4_T6_E12temp_storage+56];
	add.f64 	%fd327, %fd325, %fd326;
	ld.shared.f64 	%fd328, [_ZZN3cub18CUB_300001_SM_10006detail6reduce28DeviceReduceSingleTileKernelINS2_10policy_hubIdjN4cuda3std3__44plusIdEEE10Policy1000EN6thrust24THRUST_300001_SM_1000_NS10device_ptrI6float2EEPdjS9_dd23complex_norm_sq_functorEEvT0_T1_T2_T3_T4_T6_E12temp_storage+64];
	add.f64 	%fd329, %fd327, %fd328;
	ld.shared.f64 	%fd330, [_ZZN3cub18CUB_300001_SM_10006detail6reduce28DeviceReduceSingleTileKernelINS2_10policy_hubIdjN4cuda3std3__44plusIdEEE10Policy1000EN6thrust24THRUST_300001_SM_1000_NS10device_ptrI6float2EEPdjS9_dd23complex_norm_sq_functorEEvT0_T1_T2_T3_T4_T6_E12temp_storage+72];
	add.f64 	%fd331, %fd329, %fd330;
	ld.shared.f64 	%fd332, [_ZZN3cub18CUB_300001_SM_10006detail6reduce28DeviceReduceSingleTileKernelINS2_10policy_hubIdjN4cuda3std3__44plusIdEEE10Policy1000EN6thrust24THRUST_300001_SM_1000_NS10device_ptrI6float2EEPdjS9_dd23complex_norm_sq_functorEEvT0_T1_T2_T3_T4_T6_E12temp_storage+80];
	add.f64 	%fd333, %fd331, %fd332;
	ld.shared.f64 	%fd334, [_ZZN3cub18CUB_300001_SM_10006detail6reduce28DeviceReduceSingleTileKernelINS2_10policy_hubIdjN4cuda3std3__44plusIdEEE10Policy1000EN6thrust24THRUST_300001_SM_1000_NS10device_ptrI6float2EEPdjS9_dd23complex_norm_sq_functorEEvT0_T1_T2_T3_T4_T6_E12temp_storage+88];
	add.f64 	%fd335, %fd333, %fd334;
	ld.shared.f64 	%fd336, [_ZZN3cub18CUB_300001_SM_10006detail6reduce28DeviceReduceSingleTileKernelINS2_10policy_hubIdjN4cuda3std3__44plusIdEEE10Policy1000EN6thrust24THRUST_300001_SM_1000_NS10device_ptrI6float2EEPdjS9_dd23complex_norm_sq_functorEEvT0_T1_T2_T3_T4_T6_E12temp_storage+96];
	add.f64 	%fd337, %fd335, %fd336;
	ld.shared.f64 	%fd338, [_ZZN3cub18CUB_300001_SM_10006detail6reduce28DeviceReduceSingleTileKernelINS2_10policy_hubIdjN4cuda3std3__44plusIdEEE10Policy1000EN6thrust24THRUST_300001_SM_1000_NS10device_ptrI6float2EEPdjS9_dd23complex_norm_sq_functorEEvT0_T1_T2_T3_T4_T6_E12temp_storage+104];
	add.f64 	%fd339, %fd337, %fd338;
	ld.shared.f64 	%fd340, [_ZZN3cub18CUB_300001_SM_10006detail6reduce28DeviceReduceSingleTileKernelINS2_10policy_hubIdjN4cuda3std3__44plusIdEEE10Policy1000EN6thrust24THRUST_300001_SM_1000_NS10device_ptrI6float2EEPdjS9_dd23complex_norm_sq_functorEEvT0_T1_T2_T3_T4_T6_E12temp_storage+112];
	add.f64 	%fd341, %fd339, %fd340;
	ld.shared.f64 	%fd342, [_ZZN3cub18CUB_300001_SM_10006detail6reduce28DeviceReduceSingleTileKernelINS2_10policy_hubIdjN4cuda3std3__44plusIdEEE10Policy1000EN6thrust24THRUST_300001_SM_1000_NS10device_ptrI6float2EEPdjS9_dd23complex_norm_sq_functorEEvT0_T1_T2_T3_T4_T6_E12temp_storage+120];
	add.f64 	%fd343, %fd341, %fd342;
	ld.shared.f64 	%fd344, [_ZZN3cub18CUB_300001_SM_10006detail6reduce28DeviceReduceSingleTileKernelINS2_10policy_hubIdjN4cuda3std3__44plusIdEEE10Policy1000EN6thrust24THRUST_300001_SM_1000_NS10device_ptrI6float2EEPdjS9_dd23complex_norm_sq_functorEEvT0_T1_T2_T3_T4_T6_E12temp_storage+128];
	add.f64 	%fd345, %fd343, %fd344;
	ld.shared.f64 	%fd346, [_ZZN3cub18CUB_300001_SM_10006detail6reduce28DeviceReduceSingleTileKernelINS2_10policy_hubIdjN4cuda3std3__44plusIdEEE10Policy1000EN6thrust24THRUST_300001_SM_1000_NS10device_ptrI6float2EEPdjS9_dd23complex_norm_sq_functorEEvT0_T1_T2_T3_T4_T6_E12temp_storage+136];
	add.f64 	%fd347, %fd345, %fd346;
	ld.shared.f64 	%fd348, [_ZZN3cub18CUB_300001_SM_10006detail6reduce28DeviceReduceSingleTileKernelINS2_10policy_hubIdjN4cuda3std3__44plusIdEEE10Policy1000EN6thrust24THRUST_300001_SM_1000_NS10device_ptrI6float2EEPdjS9_dd23complex_norm_sq_functorEEvT0_T1_T2_T3_T4_T6_E12temp_storage+144];
	add.f64 	%fd349, %fd347, %fd348;
	ld.shared.f64 	%fd350, [_ZZN3cub18CUB_300001_SM_10006detail6reduce28DeviceReduceSingleTileKernelINS2_10policy_hubIdjN4cuda3std3__44plusIdEEE10Policy1000EN6thrust24THRUST_300001_SM_1000_NS10device_ptrI6float2EEPdjS9_dd23complex_norm_sq_functorEEvT0_T1_T2_T3_T4_T6_E12temp_storage+152];
	add.f64 	%fd351, %fd349, %fd350;
	ld.shared.f64 	%fd352, [_ZZN3cub18CUB_300001_SM_10006detail6reduce28DeviceReduceSingleTileKernelINS2_10policy_hubIdjN4cuda3std3__44plusIdEEE10Policy1000EN6thrust24THRUST_300001_SM_1000_NS10device_ptrI6float2EEPdjS9_dd23complex_norm_sq_functorEEvT0_T1_T2_T3_T4_T6_E12temp_storage+160];
	add.f64 	%fd353, %fd351, %fd352;
	ld.shared.f64 	%fd354, [_ZZN3cub18CUB_300001_SM_10006detail6reduce28DeviceReduceSingleTileKernelINS2_10policy_hubIdjN4cuda3std3__44plusIdEEE10Policy1000EN6thrust24THRUST_300001_SM_1000_NS10device_ptrI6float2EEPdjS9_dd23complex_norm_sq_functorEEvT0_T1_T2_T3_T4_T6_E12temp_storage+168];
	add.f64 	%fd355, %fd353, %fd354;
	ld.shared.f64 	%fd356, [_ZZN3cub18CUB_300001_SM_10006detail6reduce28DeviceReduceSingleTileKernelINS2_10policy_hubIdjN4cuda3std3__44plusIdEEE10Policy1000EN6thrust24THRUST_300001_SM_1000_NS10device_ptrI6float2EEPdjS9_dd23complex_norm_sq_functorEEvT0_T1_T2_T3_T4_T6_E12temp_storage+176];
	add.f64 	%fd379, %fd355, %fd356;
	bra.uni 	$L__BB25_50;
$L__BB25_24:
	// begin inline asm
	mov.u32 %r151, %laneid;
	// end inline asm
	and.b32  	%r202, %r1, 992;
	add.s32 	%r203, %r202, 32;
	setp.gt.u32 	%p35, %r203, %r51;
	not.b32 	%r204, %r202;
	add.s32 	%r205, %r51, %r204;
	selp.b32 	%r200, %r205, 31, %p35;
	mov.b64 	%rd92, %fd367;
	mov.b64 	{%r153, %r158}, %rd92;
	mov.b32 	%r159, 1;
	mov.b32 	%r201, -1;
	// begin inline asm
	shfl.sync.down.b32 %r152, %r153, %r159, %r200, %r201;
	// end inline asm
	// begin inline asm
	shfl.sync.down.b32 %r157, %r158, %r159, %r200, %r201;
	// end inline asm
	mov.b64 	%rd93, {%r152, %r157};
	mov.b64 	%fd237, %rd93;
	setp.lt.s32 	%p36, %r151, %r200;
	add.f64 	%fd238, %fd367, %fd237;
	selp.f64 	%fd239, %fd238, %fd367, %p36;
	mov.b64 	%rd94, %fd239;
	mov.b64 	{%r163, %r168}, %rd94;
	mov.b32 	%r169, 2;
	// begin inline asm
	shfl.sync.down.b32 %r162, %r163, %r169, %r200, %r201;
	// end inline asm
	// begin inline asm
	shfl.sync.down.b32 %r167, %r168, %r169, %r200, %r201;
	// end inline asm
	mov.b64 	%rd95, {%r162, %r167};
	mov.b64 	%fd240, %rd95;
	add.s32 	%r206, %r151, 2;
	setp.gt.s32 	%p37, %r206, %r200;
	add.f64 	%fd241, %fd239, %fd240;
	selp.f64 	%fd242, %fd239, %fd241, %p37;
	mov.b64 	%rd96, %fd242;
	mov.b64 	{%r173, %r178}, %rd96;
	mov.b32 	%r179, 4;
	// begin inline asm
	shfl.sync.down.b32 %r172, %r173, %r179, %r200, %r201;
	// end inline asm
	// begin inline asm
	shfl.sync.down.b32 %r177, %r178, %r179, %r200, %r201;
	// end inline asm
	mov.b64 	%rd97, {%r172, %r177};
	mov.b64 	%fd243, %rd97;
	add.s32 	%r207, %r151, 4;
	setp.gt.s32 	%p38, %r207, %r200;
	add.f64 	%fd244, %fd242, %fd243;
	selp.f64 	%fd245, %fd242, %fd244, %p38;
	mov.b64 	%rd98, %fd245;
	mov.b64 	{%r183, %r188}, %rd98;
	mov.b32 	%r189, 8;
	// begin inline asm
	shfl.sync.down.b32 %r182, %r183, %r189, %r200, %r201;
	// end inline asm
	// begin inline asm
	shfl.sync.down.b32 %r187, %r188, %r189, %r200, %r201;
	// end inline asm
	mov.b64 	%rd99, {%r182, %r187};
	mov.b64 	%fd246, %rd99;
	add.s32 	%r208, %r151, 8;
	setp.gt.s32 	%p39, %r208, %r200;
	add.f64 	%fd247, %fd245, %fd246;
	selp.f64 	%fd248, %fd245, %fd247, %p39;
	mov.b64 	%rd100, %fd248;
	mov.b64 	{%r193, %r198}, %rd100;
	mov.b32 	%r199, 16;
	// begin inline asm
	shfl.sync.down.b32 %r192, %r193, %r199, %r200, %r201;
	// end inline asm
	// begin inline asm
	shfl.sync.down.b32 %r197, %r198, %r199, %r200, %r201;
	// end inline asm
	mov.b64 	%rd101, {%r192, %r197};
	mov.b64 	%fd249, %rd101;
	add.s32 	%r209, %r151, 16;
	setp.gt.s32 	%p40, %r209, %r200;
	add.f64 	%fd250, %fd248, %fd249;
	selp.f64 	%fd379, %fd248, %fd250, %p40;
	setp.ne.s32 	%p41, %r151, 0;
	@%p41 bra 	$L__BB25_26;
	shr.u32 	%r210, %r1, 2;
	and.b32  	%r211, %r210, 248;
	mov.u32 	%r212, _ZZN3cub18CUB_300001_SM_10006detail6reduce28DeviceReduceSingleTileKernelINS2_10policy_hubIdjN4cuda3std3__44plusIdEEE10Policy1000EN6thrust24THRUST_300001_SM_1000_NS10device_ptrI6float2EEPdjS9_dd23complex_norm_sq_functorEEvT0_T1_T2_T3_T4_T6_E12temp_storage;
	add.s32 	%r213, %r212, %r211;
	st.shared.f64 	[%r213+24], %fd379;
$L__BB25_26:
	bar.sync 	0;
	setp.ne.s32 	%p42, %r1, 0;
	@%p42 bra 	$L__BB25_50;
	setp.gt.u32 	%p43, %r51, 32;
	ld.shared.f64 	%fd251, [_ZZN3cub18CUB_300001_SM_10006detail6reduce28DeviceReduceSingleTileKernelINS2_10policy_hubIdjN4cuda3std3__44plusIdEEE10Policy1000EN6thrust24THRUST_300001_SM_1000_NS10device_ptrI6float2EEPdjS9_dd23complex_norm_sq_functorEEvT0_T1_T2_T3_T4_T6_E12temp_storage+32];
	add.f64 	%fd252, %fd379, %fd251;
	selp.f64 	%fd253, %fd252, %fd379, %p43;
	setp.gt.u32 	%p44, %r51, 64;
	ld.shared.f64 	%fd254, [_ZZN3cub18CUB_300001_SM_10006detail6reduce28DeviceReduceSingleTileKernelINS2_10policy_hubIdjN4cuda3std3__44plusIdEEE10Policy1000EN6thrust24THRUST_300001_SM_1000_NS10device_ptrI6float2EEPdjS9_dd23complex_norm_sq_functorEEvT0_T1_T2_T3_T4_T6_E12temp_storage+40];
	add.f64 	%fd255, %fd254, %fd253;
	selp.f64 	%fd256, %fd255, %fd253, %p44;
	setp.gt.u32 	%p45, %r51, 96;
	ld.shared.f64 	%fd257, [_ZZN3cub18CUB_300001_SM_10006detail6reduce28DeviceReduceSingleTileKernelINS2_10policy_hubIdjN4cuda3std3__44plusIdEEE10Policy1000EN6thrust24THRUST_300001_SM_1000_NS10device_ptrI6float2EEPdjS9_dd23complex_norm_sq_functorEEvT0_T1_T2_T3_T4_T6_E12temp_storage+48];
	add.f64 	%fd258, %fd257, %fd256;
	selp.f64 	%fd259, %fd258, %fd256, %p45;
	setp.gt.u32 	%p46, %r51, 128;
	ld.shared.f64 	%fd260, [_ZZN3cub18CUB_300001_SM_10006detail6reduce28DeviceReduceSingleTileKernelINS2_10policy_hubIdjN4cuda3std3__44plusIdEEE10Policy1000EN6thrust24THRUST_300001_SM_1000_NS10device_ptrI6float2EEPdjS9_dd23complex_norm_sq_functorEEvT0_T1_T2_T3_T4_T6_E12temp_storage+56];
	add.f64 	%fd261, %fd260, %fd259;
	selp.f64 	%fd262, %fd261, %fd259, %p46;
	setp.gt.u32 	%p47, %r51, 160;
	ld.shared.f64 	%fd263, [_ZZN3cub18CUB_300001_SM_10006detail6reduce28DeviceReduceSingleTileKernelINS2_10policy_hubIdjN4cuda3std3__44plusIdEEE10Policy1000EN6thrust24THRUST_300001_SM_1000_NS10device_ptrI6float2EEPdjS9_dd23complex_norm_sq_functorEEvT0_T1_T2_T3_T4_T6_E12temp_storage+64];
	add.f64 	%fd264, %fd263, %fd262;
	selp.f64 	%fd265, %fd264, %fd262, %p47;
	setp.gt.u32 	%p48, %r51, 192;
	ld.shared.f64 	%fd266, [_ZZN3cub18CUB_300001_SM_10006detail6reduce28DeviceReduceSingleTileKernelINS2_10policy_hubIdjN4cuda3std3__44plusIdEEE10Policy1000EN6thrust24THRUST_300001_SM_1000_NS10device_ptrI6float2EEPdjS9_dd23complex_norm_sq_functorEEvT0_T1_T2_T3_T4_T6_E12temp_storage+72];
	add.f64 	%fd267, %fd266, %fd265;
	selp.f64 	%fd268, %fd267, %fd265, %p48;
	setp.gt.u32 	%p49, %r51, 224;
	ld.shared.f64 	%fd269, [_ZZN3cub18CUB_300001_SM_10006detail6reduce28DeviceReduceSingleTileKernelINS2_10policy_hubIdjN4cuda3std3__44plusIdEEE10Policy1000EN6thrust24THRUST_300001_SM_1000_NS10device_ptrI6float2EEPdjS9_dd23complex_norm_sq_functorEEvT0_T1_T2_T3_T4_T6_E12temp_storage+80];
	add.f64 	%fd270, %fd269, %fd268;
	selp.f64 	%fd271, %fd270, %fd268, %p49;
	setp.gt.u32 	%p50, %r51, 256;
	ld.shared.f64 	%fd272, [_ZZN3cub18CUB_300001_SM_10006detail6reduce28DeviceReduceSingleTileKernelINS2_10policy_hubIdjN4cuda3std3__44plusIdEEE10Policy1000EN6thrust24THRUST_300001_SM_1000_NS10device_ptrI6float2EEPdjS9_dd23complex_norm_sq_functorEEvT0_T1_T2_T3_T4_T6_E12temp_storage+88];
	add.f64 	%fd273, %fd272, %fd271;
	selp.f64 	%fd274, %fd273, %fd271, %p50;
	setp.gt.u32 	%p51, %r51, 288;
	ld.shared.f64 	%fd275, [_ZZN3cub18CUB_300001_SM_10006detail6reduce28DeviceReduceSingleTileKernelINS2_10policy_hubIdjN4cuda3std3__44plusIdEEE10Policy1000EN6thrust24THRUST_300001_SM_1000_NS10device_ptrI6float2EEPdjS9_dd23complex_norm_sq_functorEEvT0_T1_T2_T3_T4_T6_E12temp_storage+96];
	add.f64 	%fd276, %fd275, %fd274;
	selp.f64 	%fd277, %fd276, %fd274, %p51;
	setp.gt.u32 	%p52, %r51, 320;
	ld.shared.f64 	%fd278, [_ZZN3cub18CUB_300001_SM_10006detail6reduce28DeviceReduceSingleTileKernelINS2_10policy_hubIdjN4cuda3std3__44plusIdEEE10Policy1000EN6thrust24THRUST_300001_SM_1000_NS10device_ptrI6float2EEPdjS9_dd23complex_norm_sq_functorEEvT0_T1_T2_T3_T4_T6_E12temp_storage+104];
	add.f64 	%fd279, %fd278, %fd277;
	selp.f64 	%fd280, %fd279, %fd277, %p52;
	setp.gt.u32 	%p53, %r51, 352;
	ld.shared.f64 	%fd281, [_ZZN3cub18CUB_300001_SM_10006detail6reduce28DeviceReduceSingleTileKernelINS2_10policy_hubIdjN4cuda3std3__44plusIdEEE10Policy1000EN6thrust24THRUST_300001_SM_1000_NS10device_ptrI6float2EEPdjS9_dd23complex_norm_sq_functorEEvT0_T1_T2_T3_T4_T6_E12temp_storage+112];
	add.f64 	%fd282, %fd281, %fd280;
	selp.f64 	%fd283, %fd282, %fd280, %p53;
	setp.gt.u32 	%p54, %r51, 384;
	ld.shared.f64 	%fd284, [_ZZN3cub18CUB_300001_SM_10006detail6reduce28DeviceReduceSingleTileKernelINS2_10policy_hubIdjN4cuda3std3__44plusIdEEE10Policy1000EN6thrust24THRUST_300001_SM_1000_NS10device_ptrI6float2EEPdjS9_dd23complex_norm_sq_functorEEvT0_T1_T2_T3_T4_T6_E12temp_storage+120];
	add.f64 	%fd285, %fd284, %fd283;
	selp.f64 	%fd286, %fd285, %fd283, %p54;
	setp.gt.u32 	%p55, %r51, 416;
	ld.shared.f64 	%fd287, [_ZZN3cub18CUB_300001_SM_10006detail6reduce28DeviceReduceSingleTileKernelINS2_10policy_hubIdjN4cuda3std3__44plusIdEEE10Policy1000EN6thrust24THRUST_300001_SM_1000_NS10device_ptrI6float2EEPdjS9_dd23complex_norm_sq_functorEEvT0_T1_T2_T3_T4_T6_E12temp_storage+128];
	add.f64 	%fd288, %fd287, %fd286;
	selp.f64 	%fd289, %fd288, %fd286, %p55;
	setp.gt.u32 	%p56, %r51, 448;
	ld.shared.f64 	%fd290, [_ZZN3cub18CUB_300001_SM_10006detail6reduce28DeviceReduceSingleTileKernelINS2_10policy_hubIdjN4cuda3std3__44plusIdEEE10Policy1000EN6thrust24THRUST_300001_SM_1000_NS10device_ptrI6float2EEPdjS9_dd23complex_norm_sq_functorEEvT0_T1_T2_T3_T4_T6_E12temp_storage+136];
	add.f64 	%fd291, %fd290, %fd289;
	selp.f64 	%fd292, %fd291, %fd289, %p56;
	setp.gt.u32 	%p57, %r51, 480;
	ld.shared.f64 	%fd293, [_ZZN3cub18CUB_300001_SM_10006detail6reduce28DeviceReduceSingleTileKernelINS2_10policy_hubIdjN4cuda3std3__44plusIdEEE10Policy1000EN6thrust24THRUST_300001_SM_1000_NS10device_ptrI6float2EEPdjS9_dd23complex_norm_sq_functorEEvT0_T1_T2_T3_T4_T6_E12temp_storage+144];
	add.f64 	%fd294, %fd293, %fd292;
	selp.f64 	%fd295, %fd294, %fd292, %p57;
	setp.gt.u32 	%p58, %r51, 512;
	ld.shared.f64 	%fd296, [_ZZN3cub18CUB_300001_SM_10006detail6reduce28DeviceReduceSingleTileKernelINS2_10policy_hubIdjN4cuda3std3__44plusIdEEE10Policy1000EN6thrust24THRUST_300001_SM_1000_NS10device_ptrI6float2EEPdjS9_dd23complex_norm_sq_functorEEvT0_T1_T2_T3_T4_T6_E12temp_storage+152];
	add.f64 	%fd297, %fd296, %fd295;
	selp.f64 	%fd298, %fd297, %fd295, %p58;
	setp.gt.u32 	%p59, %r51, 544;
	ld.shared.f64 	%fd299, [_ZZN3cub18CUB_300001_SM_10006detail6reduce28DeviceReduceSingleTileKernelINS2_10policy_hubIdjN4cuda3std3__44plusIdEEE10Policy1000EN6thrust24THRUST_300001_SM_1000_NS10device_ptrI6float2EEPdjS9_dd23complex_norm_sq_functorEEvT0_T1_T2_T3_T4_T6_E12temp_storage+160];
	add.f64 	%fd300, %fd299, %fd298;
	selp.f64 	%fd301, %fd300, %fd298, %p59;
	setp.gt.u32 	%p60, %r51, 576;
	ld.shared.f64 	%fd302, [_ZZN3cub18CUB_300001_SM_10006detail6reduce28DeviceReduceSingleTileKernelINS2_10policy_hubIdjN4cuda3std3__44plusIdEEE10Policy1000EN6thrust24THRUST_300001_SM_1000_NS10device_ptrI6float2EEPdjS9_dd23complex_norm_sq_functorEEvT0_T1_T2_T3_T4_T6_E12temp_storage+168];
	add.f64 	%fd303, %fd302, %fd301;
	selp.f64 	%fd304, %fd303, %fd301, %p60;
	setp.gt.u32 	%p61, %r51, 608;
	ld.shared.f64 	%fd305, [_ZZN3cub18CUB_300001_SM_10006detail6reduce28DeviceReduceSingleTileKernelINS2_10policy_hubIdjN4cuda3std3__44plusIdEEE10Policy1000EN6thrust24THRUST_300001_SM_1000_NS10device_ptrI6float2EEPdjS9_dd23complex_norm_sq_functorEEvT0_T1_T2_T3_T4_T6_E12temp_storage+176];
	add.f64 	%fd306, %fd305, %fd304;
	selp.f64 	%fd379, %fd306, %fd304, %p61;
	bra.uni 	$L__BB25_50;
$L__BB25_28:
	mov.u32 	%r21, %tid.x;
	mul.wide.u32 	%rd11, %r21, 8;
	add.s64 	%rd12, %rd2, %rd11;
	ld.global.v2.f32 	{%f1, %f2}, [%rd12];
	mul.f32 	%f3, %f2, %f2;
	fma.rn.f32 	%f4, %f1, %f1, %f3;
	cvt.f64.f32 	%fd43, %f4;
	ld.global.v2.f32 	{%f5, %f6}, [%rd12+5120];
	mul.f32 	%f7, %f6, %f6;
	fma.rn.f32 	%f8, %f5, %f5, %f7;
	cvt.f64.f32 	%fd44, %f8;
	ld.global.v2.f32 	{%f9, %f10}, [%rd12+10240];
	mul.f32 	%f11, %f10, %f10;
	fma.rn.f32 	%f12, %f9, %f9, %f11;
	cvt.f64.f32 	%fd45, %f12;
	ld.global.v2.f32 	{%f13, %f14}, [%rd12+15360];
	mul.f32 	%f15, %f14, %f14;
	fma.rn.f32 	%f16, %f13, %f13, %f15;
	cvt.f64.f32 	%fd46, %f16;
	ld.global.v2.f32 	{%f17, %f18}, [%rd12+20480];
	mul.f32 	%f19, %f18, %f18;
	fma.rn.f32 	%f20, %f17, %f17, %f19;
	cvt.f64.f32 	%fd47, %f20;
	ld.global.v2.f32 	{%f21, %f22}, [%rd12+25600];
	mul.f32 	%f23, %f22, %f22;
	fma.rn.f32 	%f24, %f21, %f21, %f23;
	cvt.f64.f32 	%fd48, %f24;
	ld.global.v2.f32 	{%f25, %f26}, [%rd12+30720];
	mul.f32 	%f27, %f26, %f26;
	fma.rn.f32 	%f28, %f25, %f25, %f27;
	cvt.f64.f32 	%fd49, %f28;
	ld.global.v2.f32 	{%f29, %f30}, [%rd12+35840];
	mul.f32 	%f31, %f30, %f30;
	fma.rn.f32 	%f32, %f29, %f29, %f31;
	cvt.f64.f32 	%fd50, %f32;
	add.f64 	%fd51, %fd43, %fd44;
	add.f64 	%fd52, %fd51, %fd45;
	add.f64 	%fd53, %fd52, %fd46;
	add.f64 	%fd54, %fd53, %fd47;
	add.f64 	%fd55, %fd54, %fd48;
	add.f64 	%fd56, %fd55, %fd49;
	add.f64 	%fd378, %fd56, %fd50;
	add.s32 	%r22, %r51, -5120;
	setp.lt.u32 	%p3, %r22, 5120;
	mov.b32 	%r279, 5120;
	@%p3 bra 	$L__BB25_32;
	mov.b32 	%r279, 5120;
$L__BB25_30:
	add.s32 	%r54, %r21, %r279;
	mul.wide.u32 	%rd13, %r54, 8;
	add.s64 	%rd14, %rd2, %rd13;
	ld.global.v2.f32 	{%f33, %f34}, [%rd14];
	mul.f32 	%f35, %f34, %f34;
	fma.rn.f32 	%f36, %f33, %f33, %f35;
	cvt.f64.f32 	%fd57, %f36;
	ld.global.v2.f32 	{%f37, %f38}, [%rd14+5120];
	mul.f32 	%f39, %f38, %f38;
	fma.rn.f32 	%f40, %f37, %f37, %f39;
	cvt.f64.f32 	%fd58, %f40;
	ld.global.v2.f32 	{%f41, %f42}, [%rd14+10240];
	mul.f32 	%f43, %f42, %f42;
	fma.rn.f32 	%f44, %f41, %f41, %f43;
	cvt.f64.f32 	%fd59, %f44;
	ld.global.v2.f32 	{%f45, %f46}, [%rd14+15360];
	mul.f32 	%f47, %f46, %f46;
	fma.rn.f32 	%f48, %f45, %f45, %f47;
	cvt.f64.f32 	%fd60, %f48;
	ld.global.v2.f32 	{%f49, %f50}, [%rd14+20480];
	mul.f32 	%f51, %f50, %f50;
	fma.rn.f32 	%f52, %f49, %f49, %f51;
	cvt.f64.f32 	%fd61, %f52;
	ld.global.v2.f32 	{%f53, %f54}, [%rd14+25600];
	mul.f32 	%f55, %f54, %f54;
	fma.rn.f32 	%f56, %f53, %f53, %f55;
	cvt.f64.f32 	%fd62, %f56;
	ld.global.v2.f32 	{%f57, %f58}, [%rd14+30720];
	mul.f32 	%f59, %f58, %f58;
	fma.rn.f32 	%f60, %f57, %f57, %f59;
	cvt.f64.f32 	%fd63, %f60;
	ld.global.v2.f32 	{%f61, %f62}, [%rd14+35840];
	mul.f32 	%f63, %f62, %f62;
	fma.rn.f32 	%f64, %f61, %f61, %f63;
	cvt.f64.f32 	%fd64, %f64;
	add.f64 	%fd65, %fd378, %fd57;
	add.f64 	%fd66, %fd65, %fd58;
	add.f64 	%fd67, %fd66, %fd59;
	add.f64 	%fd68, %fd67, %fd60;
	add.f64 	%fd69, %fd68, %fd61;
	add.f64 	%fd70, %fd69, %fd62;
	add.f64 	%fd71, %fd70, %fd63;
	add.f64 	%fd378, %fd71, %fd64;
	sub.s32 	%r55, %r51, %r279;
	setp.lt.u32 	%p4, %r55, 5120;
	@%p4 bra 	$L__BB25_46;
	add.s32 	%r279, %r279, 5120;
	setp.le.u32 	%p5, %r279, %r22;
	@%p5 bra 	$L__BB25_30;
$L__BB25_32:
	setp.le.u32 	%p6, %r51, %r279;
	sub.s32 	%r56, %r51, %r279;
	setp.ge.s32 	%p7, %r21, %r56;
	or.pred  	%p8, %p6, %p7;
	@%p8 bra 	$L__BB25_46;
	not.b32 	%r58, %r21;
	add.s32 	%r59, %r51, %r58;
	sub.s32 	%r60, %r59, %r279;
	mul.hi.u32 	%r61, %r60, -858993459;
	shr.u32 	%r62, %r61, 9;
	add.s32 	%r26, %r62, 1;
	and.b32  	%r27, %r26, 15;
	setp.lt.u32 	%p9, %r60, 9600;
	mov.u32 	%r284, %r21;
	@%p9 bra 	$L__BB25_37;
	or.b32  	%r282, %r21, 5120;
	add.s32 	%r281, %r21, %r279;
	and.b32  	%r63, %r26, 16777200;
	neg.s32 	%r280, %r63;
$L__BB25_35:
	.pragma "nounroll";
	mul.wide.u32 	%rd15, %r281, 8;
	add.s64 	%rd16, %rd2, %rd15;
	ld.global.v2.f32 	{%f65, %f66}, [%rd16];
	mul.f32 	%f67, %f66, %f66;
	fma.rn.f32 	%f68, %f65, %f65, %f67;
	cvt.f64.f32 	%fd73, %f68;
	add.f64 	%fd74, %fd378, %fd73;
	add.s32 	%r64, %r281, 640;
	mul.wide.u32 	%rd17, %r64, 8;
	add.s64 	%rd18, %rd2, %rd17;
	ld.global.v2.f32 	{%f69, %f70}, [%rd18];
	mul.f32 	%f71, %f70, %f70;
	fma.rn.f32 	%f72, %f69, %f69, %f71;
	cvt.f64.f32 	%fd75, %f72;
	add.f64 	%fd76, %fd74, %fd75;
	add.s32 	%r65, %r281, 1280;
	mul.wide.u32 	%rd19, %r65, 8;
	add.s64 	%rd20, %rd2, %rd19;
	ld.global.v2.f32 	{%f73, %f74}, [%rd20];
	mul.f32 	%f75, %f74, %f74;
	fma.rn.f32 	%f76, %f73, %f73, %f75;
	cvt.f64.f32 	%fd77, %f76;
	add.f64 	%fd78, %fd76, %fd77;
	add.s32 	%r66, %r281, 1920;
	mul.wide.u32 	%rd21, %r66, 8;
	add.s64 	%rd22, %rd2, %rd21;
	ld.global.v2.f32 	{%f77, %f78}, [%rd22];
	mul.f32 	%f79, %f78, %f78;
	fma.rn.f32 	%f80, %f77, %f77, %f79;
	cvt.f64.f32 	%fd79, %f80;
	add.f64 	%fd80, %fd78, %fd79;
	add.s32 	%r67, %r281, 2560;
	mul.wide.u32 	%rd23, %r67, 8;
	add.s64 	%rd24, %rd2, %rd23;
	ld.global.v2.f32 	{%f81, %f82}, [%rd24];
	mul.f32 	%f83, %f82, %f82;
	fma.rn.f32 	%f84, %f81, %f81, %f83;
	cvt.f64.f32 	%fd81, %f84;
	add.f64 	%fd82, %fd80, %fd81;
	add.s32 	%r68, %r281, 3200;
	mul.wide.u32 	%rd25, %r68, 8;
	add.s64 	%rd26, %rd2, %rd25;
	ld.global.v2.f32 	{%f85, %f86}, [%rd26];
	mul.f32 	%f87, %f86, %f86;
	fma.rn.f32 	%f88, %f85, %f85, %f87;
	cvt.f64.f32 	%fd83, %f88;
	add.f64 	%fd84, %fd82, %fd83;
	add.s32 	%r69, %r281, 3840;
	mul.wide.u32 	%rd27, %r69, 8;
	add.s64 	%rd28, %rd2, %rd27;
	ld.global.v2.f32 	{%f89, %f90}, [%rd28];
	mul.f32 	%f91, %f90, %f90;
	fma.rn.f32 	%f92, %f89, %f89, %f91;
	cvt.f64.f32 	%fd85, %f92;
	add.f64 	%fd86, %fd84, %fd85;
	add.s32 	%r70, %r281, 4480;
	mul.wide.u32 	%rd29, %r70, 8;
	add.s64 	%rd30, %rd2, %rd29;
	ld.global.v2.f32 	{%f93, %f94}, [%rd30];
	mul.f32 	%f95, %f94, %f94;
	fma.rn.f32 	%f96, %f93, %f93, %f95;
	cvt.f64.f32 	%fd87, %f96;
	add.f64 	%fd88, %fd86, %fd87;
	add.s32 	%r71, %r281, 5120;
	mul.wide.u32 	%rd31, %r71, 8;
	add.s64 	%rd32, %rd2, %rd31;
	ld.global.v2.f32 	{%f97, %f98}, [%rd32];
	mul.f32 	%f99, %f98, %f98;
	fma.rn.f32 	%f100, %f97, %f97, %f99;
	cvt.f64.f32 	%fd89, %f100;
	add.f64 	%fd90, %fd88, %fd89;
	add.s32 	%r72, %r281, 5760;
	mul.wide.u32 	%rd33, %r72, 8;
	add.s64 	%rd34, %rd2, %rd33;
	ld.global.v2.f32 	{%f101, %f102}, [%rd34];
	mul.f32 	%f103, %f102, %f102;
	fma.rn.f32 	%f104, %f101, %f101, %f103;
	cvt.f64.f32 	%fd91, %f104;
	add.f64 	%fd92, %fd90, %fd91;
	add.s32 	%r73, %r281, 6400;
	mul.wide.u32 	%rd35, %r73, 8;
	add.s64 	%rd36, %rd2, %rd35;
	ld.global.v2.f32 	{%f105, %f106}, [%rd36];
	mul.f32 	%f107, %f106, %f106;
	fma.rn.f32 	%f108, %f105, %f105, %f107;
	cvt.f64.f32 	%fd93, %f108;
	add.f64 	%fd94, %fd92, %fd93;
	add.s32 	%r74, %r281, 7040;
	mul.wide.u32 	%rd37, %r74, 8;
	add.s64 	%rd38, %rd2, %rd37;
	ld.global.v2.f32 	{%f109, %f110}, [%rd38];
	mul.f32 	%f111, %f110, %f110;
	fma.rn.f32 	%f112, %f109, %f109, %f111;
	cvt.f64.f32 	%fd95, %f112;
	add.f64 	%fd96, %fd94, %fd95;
	add.s32 	%r75, %r281, 7680;
	mul.wide.u32 	%rd39, %r75, 8;
	add.s64 	%rd40, %rd2, %rd39;
	ld.global.v2.f32 	{%f113, %f114}, [%rd40];
	mul.f32 	%f115, %f114, %f114;
	fma.rn.f32 	%f116, %f113, %f113, %f115;
	cvt.f64.f32 	%fd97, %f116;
	add.f64 	%fd98, %fd96, %fd97;
	add.s32 	%r76, %r281, 8320;
	mul.wide.u32 	%rd41, %r76, 8;
	add.s64 	%rd42, %rd2, %rd41;
	ld.global.v2.f32 	{%f117, %f118}, [%rd42];
	mul.f32 	%f119, %f118, %f118;
	fma.rn.f32 	%f120, %f117, %f117, %f119;
	cvt.f64.f32 	%fd99, %f120;
	add.f64 	%fd100, %fd98, %fd99;
	add.s32 	%r77, %r281, 8960;
	mul.wide.u32 	%rd43, %r77, 8;
	add.s64 	%rd44, %rd2, %rd43;
	ld.global.v2.f32 	{%f121, %f122}, [%rd44];
	mul.f32 	%f123, %f122, %f122;
	fma.rn.f32 	%f124, %f121, %f121, %f123;
	cvt.f64.f32 	%fd101, %f124;
	add.f64 	%fd102, %fd100, %fd101;
	add.s32 	%r78, %r281, 9600;
	mul.wide.u32 	%rd45, %r78, 8;
	add.s64 	%rd46, %rd2, %rd45;
	ld.global.v2.f32 	{%f125, %f126}, [%rd46];
	mul.f32 	%f127, %f126, %f126;
	fma.rn.f32 	%f128, %f125, %f125, %f127;
	cvt.f64.f32 	%fd103, %f128;
	add.f64 	%fd378, %fd102, %fd103;
	add.s32 	%r282, %r282, 10240;
	add.s32 	%r281, %r281, 10240;
	add.s32 	%r280, %r280, 16;
	setp.ne.s32 	%p10, %r280, 0;
	@%p10 bra 	$L__BB25_35;
	add.s32 	%r284, %r282, -5120;
$L__BB25_37:
	setp.eq.s32 	%p11, %r27, 0;
	@%p11 bra 	$L__BB25_46;
	and.b32  	%r39, %r26, 7;
	setp.lt.u32 	%p12, %r27, 8;
	@%p12 bra 	$L__BB25_40;
	add.s32 	%r79, %r284, %r279;
	mul.wide.u32 	%rd47, %r79, 8;
	add.s64 	%rd48, %rd2, %rd47;
	ld.global.v2.f32 	{%f129, %f130}, [%rd48];
	mul.f32 	%f131, %f130, %f130;
	fma.rn.f32 	%f132, %f129, %f129, %f131;
	cvt.f64.f32 	%fd105, %f132;
	add.f64 	%fd106, %fd378, %fd105;
	add.s32 	%r80, %r79, 640;
	mul.wide.u32 	%rd49, %r80, 8;
	add.s64 	%rd50, %rd2, %rd49;
	ld.global.v2.f32 	{%f133, %f134}, [%rd50];
	mul.f32 	%f135, %f134, %f134;
	fma.rn.f32 	%f136, %f133, %f133, %f135;
	cvt.f64.f32 	%fd107, %f136;
	add.f64 	%fd108, %fd106, %fd107;
	add.s32 	%r81, %r79, 1280;
	mul.wide.u32 	%rd51, %r81, 8;
	add.s64 	%rd52, %rd2, %rd51;
	ld.global.v2.f32 	{%f137, %f138}, [%rd52];
	mul.f32 	%f139, %f138, %f138;
	fma.rn.f32 	%f140, %f137, %f137, %f139;
	cvt.f64.f32 	%fd109, %f140;
	add.f64 	%fd110, %fd108, %fd109;
	add.s32 	%r82, %r79, 1920;
	mul.wide.u32 	%rd53, %r82, 8;
	add.s64 	%rd54, %rd2, %rd53;
	ld.global.v2.f32 	{%f141, %f142}, [%rd54];
	mul.f32 	%f143, %f142, %f142;
	fma.rn.f32 	%f144, %f141, %f141, %f143;
	cvt.f64.f32 	%fd111, %f144;
	add.f64 	%fd112, %fd110, %fd111;
	add.s32 	%r83, %r79, 2560;
	mul.wide.u32 	%rd55, %r83, 8;
	add.s64 	%rd56, %rd2, %rd55;
	ld.global.v2.f32 	{%f145, %f146}, [%rd56];
	mul.f32 	%f147, %f146, %f146;
	fma.rn.f32 	%f148, %f145, %f145, %f147;
	cvt.f64.f32 	%fd113, %f148;
	add.f64 	%fd114, %fd112, %fd113;
	add.s32 	%r84, %r79, 3200;
	mul.wide.u32 	%rd57, %r84, 8;
	add.s64 	%rd58, %rd2, %rd57;
	ld.global.v2.f32 	{%f149, %f150}, [%rd58];
	mul.f32 	%f151, %f150, %f150;
	fma.rn.f32 	%f152, %f149, %f149, %f151;
	cvt.f64.f32 	%fd115, %f152;
	add.f64 	%fd116, %fd114, %fd115;
	add.s32 	%r85, %r79, 3840;
	mul.wide.u32 	%rd59, %r85, 8;
	add.s64 	%rd60, %rd2, %rd59;
	ld.global.v2.f32 	{%f153, %f154}, [%rd60];
	mul.f32 	%f155, %f154, %f154;
	fma.rn.f32 	%f156, %f153, %f153, %f155;
	cvt.f64.f32 	%fd117, %f156;
	add.f64 	%fd118, %fd116, %fd117;
	add.s32 	%r86, %r79, 4480;
	mul.wide.u32 	%rd61, %r86, 8;
	add.s64 	%rd62, %rd2, %rd61;
	ld.global.v2.f32 	{%f157, %f158}, [%rd62];
	mul.f32 	%f159, %f158, %f158;
	fma.rn.f32 	%f160, %f157, %f157, %f159;
	cvt.f64.f32 	%fd119, %f160;
	add.f64 	%fd378, %fd118, %fd119;
	add.s32 	%r284, %r284, 5120;
$L__BB25_40:
	setp.eq.s32 	%p13, %r39, 0;
	@%p13 bra 	$L__BB25_46;
	and.b32  	%r42, %r26, 3;
	setp.lt.u32 	%p14, %r39, 4;
	@%p14 bra 	$L__BB25_43;
	add.s32 	%r87, %r284, %r279;
	mul.wide.u32 	%rd63, %r87, 8;
	add.s64 	%rd64, %rd2, %rd63;
	ld.global.v2.f32 	{%f161, %f162}, [%rd64];
	mul.f32 	%f163, %f162, %f162;
	fma.rn.f32 	%f164, %f161, %f161, %f163;
	cvt.f64.f32 	%fd121, %f164;
	add.f64 	%fd122, %fd378, %fd121;
	add.s32 	%r88, %r87, 640;
	mul.wide.u32 	%rd65, %r88, 8;
	add.s64 	%rd66, %rd2, %rd65;
	ld.global.v2.f32 	{%f165, %f166}, [%rd66];
	mul.f32 	%f167, %f166, %f166;
	fma.rn.f32 	%f168, %f165, %f165, %f167;
	cvt.f64.f32 	%fd123, %f168;
	add.f64 	%fd124, %fd122, %fd123;
	add.s32 	%r89, %r87, 1280;
	mul.wide.u32 	%rd67, %r89, 8;
	add.s64 	%rd68, %rd2, %rd67;
	ld.global.v2.f32 	{%f169, %f170}, [%rd68];
	mul.f32 	%f171, %f170, %f170;
	fma.rn.f32 	%f172, %f169, %f169, %f171;
	cvt.f64.f32 	%fd125, %f172;
	add.f64 	%fd126, %fd124, %fd125;
	add.s32 	%r90, %r87, 1920;
	mul.wide.u32 	%rd69, %r90, 8;
	add.s64 	%rd70, %rd2, %rd69;
	ld.global.v2.f32 	{%f173, %f174}, [%rd70];
	mul.f32 	%f175, %f174, %f174;
	fma.rn.f32 	%f176, %f173, %f173, %f175;
	cvt.f64.f32 	%fd127, %f176;
	add.f64 	%fd378, %fd126, %fd127;
	add.s32 	%r284, %r284, 2560;
$L__BB25_43:
	setp.eq.s32 	%p15, %r42, 0;
	@%p15 bra 	$L__BB25_46;
	add.s32 	%r287, %r284, %r279;
	neg.s32 	%r286, %r42;
$L__BB25_45:
	.pragma "nounroll";
	mul.wide.u32 	%rd71, %r287, 8;
	add.s64 	%rd72, %rd2, %rd71;
	ld.global.v2.f32 	{%f177, %f178}, [%rd72];
	mul.f32 	%f179, %f178, %f178;
	fma.rn.f32 	%f180, %f177, %f177, %f179;
	cvt.f64.f32 	%fd128, %f180;
	add.f64 	%fd378, %fd378, %fd128;
	add.s32 	%r287, %r287, 640;
	add.s32 	%r286, %r286, 1;
	setp.ne.s32 	%p16, %r286, 0;
	@%p16 bra 	$L__BB25_45;
$L__BB25_46:
	// begin inline asm
	mov.u32 %r91, %laneid;
	// end inline asm
	mov.b64 	%rd73, %fd378;
	mov.b64 	{%r93, %r98}, %rd73;
	mov.b32 	%r99, 1;
	mov.b32 	%r140, 31;
	mov.b32 	%r141, -1;
	// begin inline asm
	shfl.sync.down.b32 %r92, %r93, %r99, %r140, %r141;
	// end inline asm
	// begin inline asm
	shfl.sync.down.b32 %r97, %r98, %r99, %r140, %r141;
	// end inline asm
	mov.b64 	%rd74, {%r92, %r97};
	mov.b64 	%fd129, %rd74;
	setp.gt.s32 	%p17, %r91, 30;
	add.f64 	%fd130, %fd378, %fd129;
	selp.f64 	%fd131, %fd378, %fd130, %p17;
	mov.b64 	%rd75, %fd131;
	mov.b64 	{%r103, %r108}, %rd75;
	mov.b32 	%r109, 2;
	// begin inline asm
	shfl.sync.down.b32 %r102, %r103, %r109, %r140, %r141;
	// end inline asm
	// begin inline asm
	shfl.sync.down.b32 %r107, %r108, %r109, %r140, %r141;
	// end inline asm
	mov.b64 	%rd76, {%r102, %r107};
	mov.b64 	%fd132, %rd76;
	setp.gt.s32 	%p18, %r91, 29;
	add.f64 	%fd133, %fd131, %fd132;
	selp.f64 	%fd134, %fd131, %fd133, %p18;
	mov.b64 	%rd77, %fd134;
	mov.b64 	{%r113, %r118}, %rd77;
	mov.b32 	%r119, 4;
	// begin inline asm
	shfl.sync.down.b32 %r112, %r113, %r119, %r140, %r141;
	// end inline asm
	// begin inline asm
	shfl.sync.down.b32 %r117, %r118, %r119, %r140, %r141;
	// end inline asm
	mov.b64 	%rd78, {%r112, %r117};
	mov.b64 	%fd135, %rd78;
	setp.gt.s32 	%p19, %r91, 27;
	add.f64 	%fd136, %fd134, %fd135;
	selp.f64 	%fd137, %fd134, %fd136, %p19;
	mov.b64 	%rd79, %fd137;
	mov.b64 	{%r123, %r128}, %rd79;
	mov.b32 	%r129, 8;
	// begin inline asm
	shfl.sync.down.b32 %r122, %r123, %r129, %r140, %r141;
	// end inline asm
	// begin inline asm
	shfl.sync.down.b32 %r127, %r128, %r129, %r140, %r141;
	// end inline asm
	mov.b64 	%rd80, {%r122, %r127};
	mov.b64 	%fd138, %rd80;
	setp.gt.s32 	%p20, %r91, 23;
	add.f64 	%fd139, %fd137, %fd138;
	selp.f64 	%fd140, %fd137, %fd139, %p20;
	mov.b64 	%rd81, %fd140;
	mov.b64 	{%r133, %r138}, %rd81;
	mov.b32 	%r139, 16;
	// begin inline asm
	shfl.sync.down.b32 %r132, %r133, %r139, %r140, %r141;
	// end inline asm
	// begin inline asm
	shfl.sync.down.b32 %r137, %r138, %r139, %r140, %r141;
	// end inline asm
	mov.b64 	%rd82, {%r132, %r137};
	mov.b64 	%fd141, %rd82;
	setp.gt.s32 	%p21, %r91, 15;
	add.f64 	%fd38, %fd140, %fd141;
	selp.f64 	%fd379, %fd140, %fd38, %p21;
	setp.ne.s32 	%p22, %r91, 0;
	@%p22 bra 	$L__BB25_48;
	shr.u32 	%r142, %r21, 2;
	and.b32  	%r143, %r142, 248;
	mov.u32 	%r144, _ZZN3cub18CUB_300001_SM_10006detail6reduce28DeviceReduceSingleTileKernelINS2_10policy_hubIdjN4cuda3std3__44plusIdEEE10Policy1000EN6thrust24THRUST_300001_SM_1000_NS10device_ptrI6float2EEPdjS9_dd23complex_norm_sq_functorEEvT0_T1_T2_T3_T4_T6_E12temp_storage;
	add.s32 	%r145, %r144, %r143;
	st.shared.f64 	[%r145+24], %fd38;
$L__BB25_48:
	bar.sync 	0;
	setp.ne.s32 	%p23, %r21, 0;
	@%p23 bra 	$L__BB25_50;
	ld.shared.f64 	%fd142, [_ZZN3cub18CUB_300001_SM_10006detail6reduce28DeviceReduceSingleTileKernelINS2_10policy_hubIdjN4cuda3std3__44plusIdEEE10Policy1000EN6thrust24THRUST_300001_SM_1000_NS10device_ptrI6float2EEPdjS9_dd23complex_norm_sq_functorEEvT0_T1_T2_T3_T4_T6_E12temp_storage+32];
	add.f64 	%fd143, %fd379, %fd142;
	ld.shared.f64 	%fd144, [_ZZN3cub18CUB_300001_SM_10006detail6reduce28DeviceReduceSingleTileKernelINS2_10policy_hubIdjN4cuda3std3__44plusIdEEE10Policy1000EN6thrust24THRUST_300001_SM_1000_NS10device_ptrI6float2EEPdjS9_dd23complex_norm_sq_functorEEvT0_T1_T2_T3_T4_T6_E12temp_storage+40];
	add.f64 	%fd145, %fd143, %fd144;
	ld.shared.f64 	%fd146, [_ZZN3cub18CUB_300001_SM_10006detail6reduce28DeviceReduceSingleTileKernelINS2_10policy_hubIdjN4cuda3std3__44plusIdEEE10Policy1000EN6thrust24THRUST_300001_SM_1000_NS10device_ptrI6float2EEPdjS9_dd23complex_norm_sq_functorEEvT0_T1_T2_T3_T4_T6_E12temp_storage+48];
	add.f64 	%fd147, %fd145, %fd146;
	ld.shared.f64 	%fd148, [_ZZN3cub18CUB_300001_SM_10006detail6reduce28DeviceReduceSingleTileKernelINS2_10policy_hubIdjN4cuda3std3__44plusIdEEE10Policy1000EN6thrust24THRUST_300001_SM_1000_NS10device_ptrI6float2EEPdjS9_dd23complex_norm_sq_functorEEvT0_T1_T2_T3_T4_T6_E12temp_storage+56];
	add.f64 	%fd149, %fd147, %fd148;
	ld.shared.f64 	%fd150, [_ZZN3cub18CUB_300001_SM_10006detail6reduce28DeviceReduceSingleTileKernelINS2_10policy_hubIdjN4cuda3std3__44plusIdEEE10Policy1000EN6thrust24THRUST_300001_SM_1000_NS10device_ptrI6float2EEPdjS9_dd23complex_norm_sq_functorEEvT0_T1_T2_T3_T4_T6_E12temp_storage+64];
	add.f64 	%fd151, %fd149, %fd150;
	ld.shared.f64 	%fd152, [_ZZN3cub18CUB_300001_SM_10006detail6reduce28DeviceReduceSingleTileKernelINS2_10policy_hubIdjN4cuda3std3__44plusIdEEE10Policy1000EN6thrust24THRUST_300001_SM_1000_NS10device_ptrI6float2EEPdjS9_dd23complex_norm_sq_functorEEvT0_T1_T2_T3_T4_T6_E12temp_storage+72];
	add.f64 	%fd153, %fd151, %fd152;
	ld.shared.f64 	%fd154, [_ZZN3cub18CUB_300001_SM_10006detail6reduce28DeviceReduceSingleTileKernelINS2_10policy_hubIdjN4cuda3std3__44plusIdEEE10Policy1000EN6thrust24THRUST_300001_SM_1000_NS10device_ptrI6float2EEPdjS9_dd23complex_norm_sq_functorEEvT0_T1_T2_T3_T4_T6_E12temp_storage+80];
	add.f64 	%fd155, %fd153, %fd154;
	ld.shared.f64 	%fd156, [_ZZN3cub18CUB_300001_SM_10006detail6reduce28DeviceReduceSingleTileKernelINS2_10policy_hubIdjN4cuda3std3__44plusIdEEE10Policy1000EN6thrust24THRUST_300001_SM_1000_NS10device_ptrI6float2EEPdjS9_dd23complex_norm_sq_functorEEvT0_T1_T2_T3_T4_T6_E12temp_storage+88];
	add.f64 	%fd157, %fd155, %fd156;
	ld.shared.f64 	%fd158, [_ZZN3cub18CUB_300001_SM_10006detail6reduce28DeviceReduceSingleTileKernelINS2_10policy_hubIdjN4cuda3std3__44plusIdEEE10Policy1000EN6thrust24THRUST_300001_SM_1000_NS10device_ptrI6float2EEPdjS9_dd23complex_norm_sq_functorEEvT0_T1_T2_T3_T4_T6_E12temp_storage+96];
	add.f64 	%fd159, %fd157, %fd158;
	ld.shared.f64 	%fd160, [_ZZN3cub18CUB_300001_SM_10006detail6reduce28DeviceReduceSingleTileKernelINS2_10policy_hubIdjN4cuda3std3__44plusIdEEE10Policy1000EN6thrust24THRUST_300001_SM_1000_NS10device_ptrI6float2EEPdjS9_dd23complex_norm_sq_functorEEvT0_T1_T2_T3_T4_T6_E12temp_storage+104];
	add.f64 	%fd161, %fd159, %fd160;
	ld.shared.f64 	%fd162, [_ZZN3cub18CUB_300001_SM_10006detail6reduce28DeviceReduceSingleTileKernelINS2_10policy_hubIdjN4cuda3std3__44plusIdEEE10Policy1000EN6thrust24THRUST_300001_SM_1000_NS10device_ptrI6float2EEPdjS9_dd23complex_norm_sq_functorEEvT0_T1_T2_T3_T4_T6_E12temp_storage+112];
	add.f64 	%fd163, %fd161, %fd162;
	ld.shared.f64 	%fd164, [_ZZN3cub18CUB_300001_SM_10006detail6reduce28DeviceReduceSingleTileKernelINS2_10policy_hubIdjN4cuda3std3__44plusIdEEE10Policy1000EN6thrust24THRUST_300001_SM_1000_NS10device_ptrI6float2EEPdjS9_dd23complex_norm_sq_functorEEvT0_T1_T2_T3_T4_T6_E12temp_storage+120];
	add.f64 	%fd165, %fd163, %fd164;
	ld.shared.f64 	%fd166, [_ZZN3cub18CUB_300001_SM_10006detail6reduce28DeviceReduceSingleTileKernelINS2_10policy_hubIdjN4cuda3std3__44plusIdEEE10Policy1000EN6thrust24THRUST_300001_SM_1000_NS10device_ptrI6float2EEPdjS9_dd23complex_norm_sq_functorEEvT0_T1_T2_T3_T4_T6_E12temp_storage+128];
	add.f64 	%fd167, %fd165, %fd166;
	ld.shared.f64 	%fd168, [_ZZN3cub18CUB_300001_SM_10006detail6reduce28DeviceReduceSingleTileKernelINS2_10policy_hubIdjN4cuda3std3__44plusIdEEE10Policy1000EN6thrust24THRUST_300001_SM_1000_NS10device_ptrI6float2EEPdjS9_dd23complex_norm_sq_functorEEvT0_T1_T2_T3_T4_T6_E12temp_storage+136];
	add.f64 	%fd169, %fd167, %fd168;
	ld.shared.f64 	%fd170, [_ZZN3cub18CUB_300001_SM_10006detail6reduce28DeviceReduceSingleTileKernelINS2_10policy_hubIdjN4cuda3std3__44plusIdEEE10Policy1000EN6thrust24THRUST_300001_SM_1000_NS10device_ptrI6float2EEPdjS9_dd23complex_norm_sq_functorEEvT0_T1_T2_T3_T4_T6_E12temp_storage+144];
	add.f64 	%fd171, %fd169, %fd170;
	ld.shared.f64 	%fd172, [_ZZN3cub18CUB_300001_SM_10006detail6reduce28DeviceReduceSingleTileKernelINS2_10policy_hubIdjN4cuda3std3__44plusIdEEE10Policy1000EN6thrust24THRUST_300001_SM_1000_NS10device_ptrI6float2EEPdjS9_dd23complex_norm_sq_functorEEvT0_T1_T2_T3_T4_T6_E12temp_storage+152];
	add.f64 	%fd173, %fd171, %fd172;
	ld.shared.f64 	%fd174, [_ZZN3cub18CUB_300001_SM_10006detail6reduce28DeviceReduceSingleTileKernelINS2_10policy_hubIdjN4cuda3std3__44plusIdEEE10Policy1000EN6thrust24THRUST_300001_SM_1000_NS10device_ptrI6float2EEPdjS9_dd23complex_norm_sq_functorEEvT0_T1_T2_T3_T4_T6_E12temp_storage+160];
	add.f64 	%fd175, %fd173, %fd174;
	ld.shared.f64 	%fd176, [_ZZN3cub18CUB_300001_SM_10006detail6reduce28DeviceReduceSingleTileKernelINS2_10policy_hubIdjN4cuda3std3__44plusIdEEE10Policy1000EN6thrust24THRUST_300001_SM_1000_NS10device_ptrI6float2EEPdjS9_dd23complex_norm_sq_functorEEvT0_T1_T2_T3_T4_T6_E12temp_storage+168];
	add.f64 	%fd177, %fd175, %fd176;
	ld.shared.f64 	%fd178, [_ZZN3cub18CUB_300001_SM_10006detail6reduce28DeviceReduceSingleTileKernelINS2_10policy_hubIdjN4cuda3std3__44plusIdEEE10Policy1000EN6thrust24THRUST_300001_SM_1000_NS10device_ptrI6float2EEPdjS9_dd23complex_norm_sq_functorEEvT0_T1_T2_T3_T4_T6_E12temp_storage+176];
	add.f64 	%fd379, %fd177, %fd178;
$L__BB25_50:
	mov.u32 	%r269, %tid.x;
	setp.ne.s32 	%p69, %r269, 0;
	@%p69 bra 	$L__BB25_52;
	add.f64 	%fd357, %fd42, %fd379;
	st.global.f64 	[%rd1], %fd357;
$L__BB25_52:
	ret;

}
	// .globl	_ZN3cub18CUB_300001_SM_10006detail6reduce18DeviceReduceKernelINS2_10policy_hubIdjN4cuda3std3__44plusIdEEE10Policy1000EN6thrust24THRUST_300001_SM_1000_NS10device_ptrI6float2EEjS9_d23complex_norm_sq_functorEEvT0_PT3_T1_NS0_13GridEvenShareISL_EET2_T4_
.visible .entry _ZN3cub18CUB_300001_SM_10006detail6reduce18DeviceReduceKernelINS2_10policy_hubIdjN4cuda3std3__44plusIdEEE10Policy1000EN6thrust24THRUST_300001_SM_1000_NS10device_ptrI6float2EEjS9_d23complex_norm_sq_functorEEvT0_PT3_T1_NS0_13GridEvenShareISL_EET2_T4_(
	.param .align 8 .b8 _ZN3cub18CUB_300001_SM_10006detail6reduce18DeviceReduceKernelINS2_10policy_hubIdjN4cuda3std3__44plusIdEEE10Policy1000EN6thrust24THRUST_300001_SM_1000_NS10device_ptrI6float2EEjS9_d23complex_norm_sq_functorEEvT0_PT3_T1_NS0_13GridEvenShareISL_EET2_T4__param_0[8],
	.param .u64 .ptr .align 1 _ZN3cub18CUB_300001_SM_10006detail6reduce18DeviceReduceKernelINS2_10policy_hubIdjN4cuda3std3__44plusIdEEE10Policy1000EN6thrust24THRUST_300001_SM_1000_NS10device_ptrI6float2EEjS9_d23complex_norm_sq_functorEEvT0_PT3_T1_NS0_13GridEvenShareISL_EET2_T4__param_1,
	.param .u32 _ZN3cub18CUB_300001_SM_10006detail6reduce18DeviceReduceKernelINS2_10policy_hubIdjN4cuda3std3__44plusIdEEE10Policy1000EN6thrust24THRUST_300001_SM_1000_NS10device_ptrI6float2EEjS9_d23complex_norm_sq_functorEEvT0_PT3_T1_NS0_13GridEvenShareISL_EET2_T4__param_2,
	.param .align 4 .b8 _ZN3cub18CUB_300001_SM_10006detail6reduce18DeviceReduceKernelINS2_10policy_hubIdjN4cuda3std3__44plusIdEEE10Policy1000EN6thrust24THRUST_300001_SM_1000_NS10device_ptrI6float2EEjS9_d23complex_norm_sq_functorEEvT0_PT3_T1_NS0_13GridEvenShareISL_EET2_T4__param_3[40],
	.param .align 1 .b8 _ZN3cub18CUB_300001_SM_10006detail6reduce18DeviceReduceKernelINS2_10policy_hubIdjN4cuda3std3__44plusIdEEE10Policy1000EN6thrust24THRUST_300001_SM_1000_NS10device_ptrI6float2EEjS9_d23complex_norm_sq_functorEEvT0_PT3_T1_NS0_13GridEvenShareISL_EET2_T4__param_4[1],
	.param .align 1 .b8 _ZN3cub18CUB_300001_SM_10006detail6reduce18DeviceReduceKernelINS2_10policy_hubIdjN4cuda3std3__44plusIdEEE10Policy1000EN6thrust24THRUST_300001_SM_1000_NS10device_ptrI6float2EEjS9_d23complex_norm_sq_functorEEvT0_PT3_T1_NS0_13GridEvenShareISL_EET2_T4__param_5[1]
)
.maxntid 640
{
	.reg .pred 	%p<69>;
	.reg .b16 	%rs<4>;
	.reg .b32 	%r<355>;
	.reg .b32 	%f<301>;
	.reg .b64 	%rd<159>;
	.reg .b64 	%fd<376>;
	// demoted variable
	.shared .align 8 .b8 _ZZN3cub18CUB_300001_SM_10006detail6reduce18DeviceReduceKernelINS2_10policy_hubIdjN4cuda3std3__44plusIdEEE10Policy1000EN6thrust24THRUST_300001_SM_1000_NS10device_ptrI6float2EEjS9_d23complex_norm_sq_functorEEvT0_PT3_T1_NS0_13GridEvenShareISL_EET2_T4_E12temp_storage[192];
	ld.param.u32 	%r1, [_ZN3cub18CUB_300001_SM_10006detail6reduce18DeviceReduceKernelINS2_10policy_hubIdjN4cuda3std3__44plusIdEEE10Policy1000EN6thrust24THRUST_300001_SM_1000_NS10device_ptrI6float2EEjS9_d23complex_norm_sq_functorEEvT0_PT3_T1_NS0_13GridEvenShareISL_EET2_T4__param_3+20];
	ld.param.u32 	%r2, [_ZN3cub18CUB_300001_SM_10006detail6reduce18DeviceReduceKernelINS2_10policy_hubIdjN4cuda3std3__44plusIdEEE10Policy1000EN6thrust24THRUST_300001_SM_1000_NS10device_ptrI6float2EEjS9_d23complex_norm_sq_functorEEvT0_PT3_T1_NS0_13GridEvenShareISL_EET2_T4__param_3+24];
	ld.param.u64 	%rd3, [_ZN3cub18CUB_300001_SM_10006detail6reduce18DeviceReduceKernelINS2_10policy_hubIdjN4cuda3std3__44plusIdEEE10Policy1000EN6thrust24THRUST_300001_SM_1000_NS10device_ptrI6float2EEjS9_d23complex_norm_sq_functorEEvT0_PT3_T1_NS0_13GridEvenShareISL_EET2_T4__param_0];
	ld.param.u64 	%rd2, [_ZN3cub18CUB_300001_SM_10006detail6reduce18DeviceReduceKernelINS2_10policy_hubIdjN4cuda3std3__44plusIdEEE10Policy1000EN6thrust24THRUST_300001_SM_1000_NS10device_ptrI6float2EEjS9_d23complex_norm_sq_functorEEvT0_PT3_T1_NS0_13GridEvenShareISL_EET2_T4__param_1];
	cvta.to.global.u64 	%rd1, %rd3;
	mov.u32 	%r3, %ctaid.x;
	mul.lo.s32 	%r4, %r2, 5120;
	mul.lo.s32 	%r346, %r3, 5120;
	sub.s32 	%r6, %r1, %r346;
	setp.gt.u32 	%p1, %r6, 5119;
	@%p1 bra 	$L__BB26_26;
	mov.u32 	%r7, %tid.x;
	setp.ge.u32 	%p23, %r7, %r6;
	mov.f64 	%fd364, 0d0000000000000000;
	mov.u32 	%r337, %r7;
	@%p23 bra 	$L__BB26_3;
	add.s32 	%r180, %r346, %r7;
	mul.wide.u32 	%rd76, %r180, 8;
	add.s64 	%rd77, %rd1, %rd76;
	ld.global.v2.f32 	{%f181, %f182}, [%rd77];
	mul.f32 	%f183, %f182, %f182;
	fma.rn.f32 	%f184, %f181, %f181, %f183;
	cvt.f64.f32 	%fd364, %f184;
	add.s32 	%r337, %r7, 640;
$L__BB26_3:
	setp.ge.u32 	%p24, %r337, %r6;
	@%p24 bra 	$L__BB26_17;
	not.b32 	%r181, %r337;
	add.s32 	%r182, %r1, %r181;
	sub.s32 	%r183, %r182, %r346;
	mul.hi.u32 	%r184, %r183, -858993459;
	shr.u32 	%r185, %r184, 9;
	add.s32 	%r10, %r185, 1;
	and.b32  	%r11, %r10, 15;
	setp.lt.u32 	%p25, %r183, 9600;
	@%p25 bra 	$L__BB26_8;
	add.s32 	%r336, %r337, 5120;
	add.s32 	%r335, %r337, %r346;
	and.b32  	%r186, %r10, 16777200;
	neg.s32 	%r334, %r186;
$L__BB26_6:
	.pragma "nounroll";
	mul.wide.u32 	%rd78, %r335, 8;
	add.s64 	%rd79, %rd1, %rd78;
	ld.global.v2.f32 	{%f185, %f186}, [%rd79];
	mul.f32 	%f187, %f186, %f186;
	fma.rn.f32 	%f188, %f185, %f185, %f187;
	cvt.f64.f32 	%fd179, %f188;
	add.f64 	%fd180, %fd364, %fd179;
	add.s32 	%r187, %r335, 640;
	mul.wide.u32 	%rd80, %r187, 8;
	add.s64 	%rd81, %rd1, %rd80;
	ld.global.v2.f32 	{%f189, %f190}, [%rd81];
	mul.f32 	%f191, %f190, %f190;
	fma.rn.f32 	%f192, %f189, %f189, %f191;
	cvt.f64.f32 	%fd181, %f192;
	add.f64 	%fd182, %fd180, %fd181;
	add.s32 	%r188, %r335, 1280;
	mul.wide.u32 	%rd82, %r188, 8;
	add.s64 	%rd83, %rd1, %rd82;
	ld.global.v2.f32 	{%f193, %f194}, [%rd83];
	mul.f32 	%f195, %f194, %f194;
	fma.rn.f32 	%f196, %f193, %f193, %f195;
	cvt.f64.f32 	%fd183, %f196;
	add.f64 	%fd184, %fd182, %fd183;
	add.s32 	%r189, %r335, 1920;
	mul.wide.u32 	%rd84, %r189, 8;
	add.s64 	%rd85, %rd1, %rd84;
	ld.global.v2.f32 	{%f197, %f198}, [%rd85];
	mul.f32 	%f199, %f198, %f198;
	fma.rn.f32 	%f200, %f197, %f197, %f199;
	cvt.f64.f32 	%fd185, %f200;
	add.f64 	%fd186, %fd184, %fd185;
	add.s32 	%r190, %r335, 2560;
	mul.wide.u32 	%rd86, %r190, 8;
	add.s64 	%rd87, %rd1, %rd86;
	ld.global.v2.f32 	{%f201, %f202}, [%rd87];
	mul.f32 	%f203, %f202, %f202;
	fma.rn.f32 	%f204, %f201, %f201, %f203;
	cvt.f64.f32 	%fd187, %f204;
	add.f64 	%fd188, %fd186, %fd187;
	add.s32 	%r191, %r335, 3200;
	mul.wide.u32 	%rd88, %r191, 8;
	add.s64 	%rd89, %rd1, %rd88;
	ld.global.v2.f32 	{%f205, %f206}, [%rd89];
	mul.f32 	%f207, %f206, %f206;
	fma.rn.f32 	%f208, %f205, %f205, %f207;
	cvt.f64.f32 	%fd189, %f208;
	add.f64 	%fd190, %fd188, %fd189;
	add.s32 	%r192, %r335, 3840;
	mul.wide.u32 	%rd90, %r192, 8;
	add.s64 	%rd91, %rd1, %rd90;
	ld.global.v2.f32 	{%f209, %f210}, [%rd91];
	mul.f32 	%f211, %f210, %f210;
	fma.rn.f32 	%f212, %f209, %f209, %f211;
	cvt.f64.f32 	%fd191, %f212;
	add.f64 	%fd192, %fd190, %fd191;
	add.s32 	%r193, %r335, 4480;
	mul.wide.u32 	%rd92, %r193, 8;
	add.s64 	%rd93, %rd1, %rd92;
	ld.global.v2.f32 	{%f213, %f214}, [%rd93];
	mul.f32 	%f215, %f214, %f214;
	fma.rn.f32 	%f216, %f213, %f213, %f215;
	cvt.f64.f32 	%fd193, %f216;
	add.f64 	%fd194, %fd192, %fd193;
	add.s32 	%r194, %r335, 5120;
	mul.wide.u32 	%rd94, %r194, 8;
	add.s64 	%rd95, %rd1, %rd94;
	ld.global.v2.f32 	{%f217, %f218}, [%rd95];
	mul.f32 	%f219, %f218, %f218;
	fma.rn.f32 	%f220, %f217, %f217, %f219;
	cvt.f64.f32 	%fd195, %f220;
	add.f64 	%fd196, %fd194, %fd195;
	add.s32 	%r195, %r335, 5760;
	mul.wide.u32 	%rd96, %r195, 8;
	add.s64 	%rd97, %rd1, %rd96;
	ld.global.v2.f32 	{%f221, %f222}, [%rd97];
	mul.f32 	%f223, %f222, %f222;
	fma.rn.f32 	%f224, %f221, %f221, %f223;
	cvt.f64.f32 	%fd197, %f224;
	add.f64 	%fd198, %fd196, %fd197;
	add.s32 	%r196, %r335, 6400;
	mul.wide.u32 	%rd98, %r196, 8;
	add.s64 	%rd99, %rd1, %rd98;
	ld.global.v2.f32 	{%f225, %f226}, [%rd99];
	mul.f32 	%f227, %f226, %f226;
	fma.rn.f32 	%f228, %f225, %f225, %f227;
	cvt.f64.f32 	%fd199, %f228;
	add.f64 	%fd200, %fd198, %fd199;
	add.s32 	%r197, %r335, 7040;
	mul.wide.u32 	%rd100, %r197, 8;
	add.s64 	%rd101, %rd1, %rd100;
	ld.global.v2.f32 	{%f229, %f230}, [%rd101];
	mul.f32 	%f231, %f230, %f230;
	fma.rn.f32 	%f232, %f229, %f229, %f231;
	cvt.f64.f32 	%fd201, %f232;
	add.f64 	%fd202, %fd200, %fd201;
	add.s32 	%r198, %r335, 7680;
	mul.wide.u32 	%rd102, %r198, 8;
	add.s64 	%rd103, %rd1, %rd102;
	ld.global.v2.f32 	{%f233, %f234}, [%rd103];
	mul.f32 	%f235, %f234, %f234;
	fma.rn.f32 	%f236, %f233, %f233, %f235;
	cvt.f64.f32 	%fd203, %f236;
	add.f64 	%fd204, %fd202, %fd203;
	add.s32 	%r199, %r335, 8320;
	mul.wide.u32 	%rd104, %r199, 8;
	add.s64 	%rd105, %rd1, %rd104;
	ld.global.v2.f32 	{%f237, %f238}, [%rd105];
	mul.f32 	%f239, %f238, %f238;
	fma.rn.f32 	%f240, %f237, %f237, %f239;
	cvt.f64.f32 	%fd205, %f240;
	add.f64 	%fd206, %fd204, %fd205;
	add.s32 	%r200, %r335, 8960;
	mul.wide.u32 	%rd106, %r200, 8;
	add.s64 	%rd107, %rd1, %rd106;
	ld.global.v2.f32 	{%f241, %f242}, [%rd107];
	mul.f32 	%f243, %f242, %f242;
	fma.rn.f32 	%f244, %f241, %f241, %f243;
	cvt.f64.f32 	%fd207, %f244;
	add.f64 	%fd208, %fd206, %fd207;
	add.s32 	%r201, %r335, 9600;
	mul.wide.u32 	%rd108, %r201, 8;
	add.s64 	%rd109, %rd1, %rd108;
	ld.global.v2.f32 	{%f245, %f246}, [%rd109];
	mul.f32 	%f247, %f246, %f246;
	fma.rn.f32 	%f248, %f245, %f245, %f247;
	cvt.f64.f32 	%fd209, %f248;
	add.f64 	%fd364, %fd208, %fd209;
	add.s32 	%r336, %r336, 10240;
	add.s32 	%r335, %r335, 10240;
	add.s32 	%r334, %r334, 16;
	setp.ne.s32 	%p26, %r334, 0;
	@%p26 bra 	$L__BB26_6;
	add.s32 	%r337, %r336, -5120;
$L__BB26_8:
	setp.eq.s32 	%p27, %r11, 0;
	@%p27 bra 	$L__BB26_17;
	and.b32  	%r23, %r10, 7;
	setp.lt.u32 	%p28, %r11, 8;
	@%p28 bra 	$L__BB26_11;
	add.s32 	%r202, %r337, %r346;
	mul.wide.u32 	%rd110, %r202, 8;
	add.s64 	%rd111, %rd1, %rd110;
	ld.global.v2.f32 	{%f249, %f250}, [%rd111];
	mul.f32 	%f251, %f250, %f250;
	fma.rn.f32 	%f252, %f249, %f249, %f251;
	cvt.f64.f32 	%fd211, %f252;
	add.f64 	%fd212, %fd364, %fd211;
	add.s32 	%r203, %r202, 640;
	mul.wide.u32 	%rd112, %r203, 8;
	add.s64 	%rd113, %rd1, %rd112;
	ld.global.v2.f32 	{%f253, %f254}, [%rd113];
	mul.f32 	%f255, %f254, %f254;
	fma.rn.f32 	%f256, %f253, %f253, %f255;
	cvt.f64.f32 	%fd213, %f256;
	add.f64 	%fd214, %fd212, %fd213;
	add.s32 	%r204, %r202, 1280;
	mul.wide.u32 	%rd114, %r204, 8;
	add.s64 	%rd115, %rd1, %rd114;
	ld.global.v2.f32 	{%f257, %f258}, [%rd115];
	mul.f32 	%f259, %f258, %f258;
	fma.rn.f32 	%f260, %f257, %f257, %f259;
	cvt.f64.f32 	%fd215, %f260;
	add.f64 	%fd216, %fd214, %fd215;
	add.s32 	%r205, %r202, 1920;
	mul.wide.u32 	%rd116, %r205, 8;
	add.s64 	%rd117, %rd1, %rd116;
	ld.global.v2.f32 	{%f261, %f262}, [%rd117];
	mul.f32 	%f263, %f262, %f262;
	fma.rn.f32 	%f264, %f261, %f261, %f263;
	cvt.f64.f32 	%fd217, %f264;
	add.f64 	%fd218, %fd216, %fd217;
	add.s32 	%r206, %r202, 2560;
	mul.wide.u32 	%rd118, %r206, 8;
	add.s64 	%rd119, %rd1, %rd118;
	ld.global.v2.f32 	{%f265, %f266}, [%rd119];
	mul.f32 	%f267, %f266, %f266;
	fma.rn.f32 	%f268, %f265, %f265, %f267;
	cvt.f64.f32 	%fd219, %f268;
	add.f64 	%fd220, %fd218, %fd219;
	add.s32 	%r207, %r202, 3200;
	mul.wide.u32 	%rd120, %r207, 8;
	add.s64 	%rd121, %rd1, %rd120;
	ld.global.v2.f32 	{%f269, %f270}, [%rd121];
	mul.f32 	%f271, %f270, %f270;
	fma.rn.f32 	%f272, %f269, %f269, %f271;
	cvt.f64.f32 	%fd221, %f272;
	add.f64 	%fd222, %fd220, %fd221;
	add.s32 	%r208, %r202, 3840;
	mul.wide.u32 	%rd122, %r208, 8;
	add.s64 	%rd123, %rd1, %rd122;
	ld.global.v2.f32 	{%f273, %f274}, [%rd123];
	mul.f32 	%f275, %f274, %f274;
	fma.rn.f32 	%f276, %f273, %f273, %f275;
	cvt.f64.f32 	%fd223, %f276;
	add.f64 	%fd224, %fd222, %fd223;
	add.s32 	%r209, %r202, 4480;
	mul.wide.u32 	%rd124, %r209, 8;
	add.s64 	%rd125, %rd1, %rd124;
	ld.global.v2.f32 	{%f277, %f278}, [%rd125];
	mul.f32 	%f279, %f278, %f278;
	fma.rn.f32 	%f280, %f277, %f277, %f279;
	cvt.f64.f32 	%fd225, %f280;
	add.f64 	%fd364, %fd224, %fd225;
	add.s32 	%r337, %r337, 5120;
$L__BB26_11:
	setp.eq.s32 	%p29, %r23, 0;
	@%p29 bra 	$L__BB26_17;
	and.b32  	%r26, %r10, 3;
	setp.lt.u32 	%p30, %r23, 4;
	@%p30 bra 	$L__BB26_14;
	add.s32 	%r210, %r337, %r346;
	mul.wide.u32 	%rd126, %r210, 8;
	add.s64 	%rd127, %rd1, %rd126;
	ld.global.v2.f32 	{%f281, %f282}, [%rd127];
	mul.f32 	%f283, %f282, %f282;
	fma.rn.f32 	%f284, %f281, %f281, %f283;
	cvt.f64.f32 	%fd227, %f284;
	add.f64 	%fd228, %fd364, %fd227;
	add.s32 	%r211, %r210, 640;
	mul.wide.u32 	%rd128, %r211, 8;
	add.s64 	%rd129, %rd1, %rd128;
	ld.global.v2.f32 	{%f285, %f286}, [%rd129];
	mul.f32 	%f287, %f286, %f286;
	fma.rn.f32 	%f288, %f285, %f285, %f287;
	cvt.f64.f32 	%fd229, %f288;
	add.f64 	%fd230, %fd228, %fd229;
	add.s32 	%r212, %r210, 1280;
	mul.wide.u32 	%rd130, %r212, 8;
	add.s64 	%rd131, %rd1, %rd130;
	ld.global.v2.f32 	{%f289, %f290}, [%rd131];
	mul.f32 	%f291, %f290, %f290;
	fma.rn.f32 	%f292, %f289, %f289, %f291;
	cvt.f64.f32 	%fd231, %f292;
	add.f64 	%fd232, %fd230, %fd231;
	add.s32 	%r213, %r210, 1920;
	mul.wide.u32 	%rd132, %r213, 8;
	add.s64 	%rd133, %rd1, %rd132;
	ld.global.v2.f32 	{%f293, %f294}, [%rd133];
	mul.f32 	%f295, %f294, %f294;
	fma.rn.f32 	%f296, %f293, %f293, %f295;
	cvt.f64.f32 	%fd233, %f296;
	add.f64 	%fd364, %fd232, %fd233;
	add.s32 	%r337, %r337, 2560;
$L__BB26_14:
	setp.eq.s32 	%p31, %r26, 0;
	@%p31 bra 	$L__BB26_17;
	add.s32 	%r341, %r337, %r346;
	neg.s32 	%r340, %r26;
$L__BB26_16:
	.pragma "nounroll";
	mul.wide.u32 	%rd134, %r341, 8;
	add.s64 	%rd135, %rd1, %rd134;
	ld.global.v2.f32 	{%f297, %f298}, [%rd135];
	mul.f32 	%f299, %f298, %f298;
	fma.rn.f32 	%f300, %f297, %f297, %f299;
	cvt.f64.f32 	%fd234, %f300;
	add.f64 	%fd364, %fd364, %fd234;
	add.s32 	%r341, %r341, 640;
	add.s32 	%r340, %r340, 1;
	setp.ne.s32 	%p32, %r340, 0;
	@%p32 bra 	$L__BB26_16;
$L__BB26_17:
	setp.lt.u32 	%p33, %r6, 640;
	@%p33 bra 	$L__BB26_22;
	// begin inline asm
	mov.u32 %r277, %laneid;
	// end inline asm
	mov.b64 	%rd146, %fd364;
	mov.b64 	{%r279, %r284}, %rd146;
	mov.b32 	%r285, 1;
	mov.b32 	%r326, 31;
	mov.b32 	%r327, -1;
	// begin inline asm
	shfl.sync.down.b32 %r278, %r279, %r285, %r326, %r327;
	// end inline asm
	// begin inline asm
	shfl.sync.down.b32 %r283, %r284, %r285, %r326, %r327;
	// end inline asm
	mov.b64 	%rd147, {%r278, %r283};
	mov.b64 	%fd305, %rd147;
	setp.gt.s32 	%p61, %r277, 30;
	add.f64 	%fd306, %fd364, %fd305;
	selp.f64 	%fd307, %fd364, %fd306, %p61;
	mov.b64 	%rd148, %fd307;
	mov.b64 	{%r289, %r294}, %rd148;
	mov.b32 	%r295, 2;
	// begin inline asm
	shfl.sync.down.b32 %r288, %r289, %r295, %r326, %r327;
	// end inline asm
	// begin inline asm
	shfl.sync.down.b32 %r293, %r294, %r295, %r326, %r327;
	// end inline asm
	mov.b64 	%rd149, {%r288, %r293};
	mov.b64 	%fd308, %rd149;
	setp.gt.s32 	%p62, %r277, 29;
	add.f64 	%fd309, %fd307, %fd308;
	selp.f64 	%fd310, %fd307, %fd309, %p62;
	mov.b64 	%rd150, %fd310;
	mov.b64 	{%r299, %r304}, %rd150;
	mov.b32 	%r305, 4;
	// begin inline asm
	shfl.sync.down.b32 %r298, %r299, %r305, %r326, %r327;
	// end inline asm
	// begin inline asm
	shfl.sync.down.b32 %r303, %r304, %r305, %r326, %r327;
	// end inline asm
	mov.b64 	%rd151, {%r298, %r303};
	mov.b64 	%fd311, %rd151;
	setp.gt.s32 	%p63, %r277, 27;
	add.f64 	%fd312, %fd310, %fd311;
	selp.f64 	%fd313, %fd310, %fd312, %p63;
	mov.b64 	%rd152, %fd313;
	mov.b64 	{%r309, %r314}, %rd152;
	mov.b32 	%r315, 8;
	// begin inline asm
	shfl.sync.down.b32 %r308, %r309, %r315, %r326, %r327;
	// end inline asm
	// begin inline asm
	shfl.sync.down.b32 %r313, %r314, %r315, %r326, %r327;
	// end inline asm
	mov.b64 	%rd153, {%r308, %r313};
	mov.b64 	%fd314, %rd153;
	setp.gt.s32 	%p64, %r277, 23;
	add.f64 	%fd315, %fd313, %fd314;
	selp.f64 	%fd316, %fd313, %fd315, %p64;
	mov.b64 	%rd154, %fd316;
	mov.b64 	{%r319, %r324}, %rd154;
	mov.b32 	%r325, 16;
	// begin inline asm
	shfl.sync.down.b32 %r318, %r319, %r325, %r326, %r327;
	// end inline asm
	// begin inline asm
	shfl.sync.down.b32 %r323, %r324, %r325, %r326, %r327;
	// end inline asm
	mov.b64 	%rd155, {%r318, %r323};
	mov.b64 	%fd317, %rd155;
	setp.gt.s32 	%p65, %r277, 15;
	add.f64 	%fd16, %fd316, %fd317;
	selp.f64 	%fd375, %fd316, %fd16, %p65;
	setp.ne.s32 	%p66, %r277, 0;
	@%p66 bra 	$L__BB26_20;
	shr.u32 	%r328, %r7, 2;
	and.b32  	%r329, %r328, 248;
	mov.u32 	%r330, _ZZN3cub18CUB_300001_SM_10006detail6reduce18DeviceReduceKernelINS2_10policy_hubIdjN4cuda3std3__44plusIdEEE10Policy1000EN6thrust24THRUST_300001_SM_1000_NS10device_ptrI6float2EEjS9_d23complex_norm_sq_functorEEvT0_PT3_T1_NS0_13GridEvenShareISL_EET2_T4_E12temp_storage;
	add.s32 	%r331, %r330, %r329;
	st.shared.f64 	[%r331+24], %fd16;
$L__BB26_20:
	bar.sync 	0;
	setp.ne.s32 	%p67, %r7, 0;
	@%p67 bra 	$L__BB26_48;
	ld.shared.f64 	%fd318, [_ZZN3cub18CUB_300001_SM_10006detail6reduce18DeviceReduceKernelINS2_10policy_hubIdjN4cuda3std3__44plusIdEEE10Policy1000EN6thrust24THRUST_300001_SM_1000_NS10device_ptrI6float2EEjS9_d23complex_norm_sq_functorEEvT0_PT3_T1_NS0_13GridEvenShareISL_EET2_T4_E12temp_storage+32];
	add.f64 	%fd319, %fd375, %fd318;
	ld.shared.f64 	%fd320, [_ZZN3cub18CUB_300001_SM_10006detail6reduce18DeviceReduceKernelINS2_10policy_hubIdjN4cuda3std3__44plusIdEEE10Policy1000EN6thrust24THRUST_300001_SM_1000_NS10device_ptrI6float2EEjS9_d23complex_norm_sq_functorEEvT0_PT3_T1_NS0_13GridEvenShareISL_EET2_T4_E12temp_storage+40];
	add.f64 	%fd321, %fd319, %fd320;
	ld.shared.f64 	%fd322, [_ZZN3cub18CUB_300001_SM_10006detail6reduce18DeviceReduceKernelINS2_10policy_hubIdjN4cuda3std3__44plusIdEEE10Policy1000EN6thrust24THRUST_300001_SM_1000_NS10device_ptrI6float2EEjS9_d23complex_norm_sq_functorEEvT0_PT3_T1_NS0_13GridEvenShareISL_EET2_T4_E12temp_storage+48];
	add.f64 	%fd323, %fd321, %fd322;
	ld.shared.f64 	%fd324, [_ZZN3cub18CUB_300001_SM_10006detail6reduce18DeviceReduceKernelINS2_10policy_hubIdjN4cuda3std3__44plusIdEEE10Policy1000EN6thrust24THRUST_300001_SM_1000_NS10device_ptrI6float2EEjS9_d23complex_norm_sq_functorEEvT0_PT3_T1_NS0_13GridEvenShareISL_EET2_T4_E12temp_storage+56];
	add.f64 	%fd325, %fd323, %fd324;
	ld.shared.f64 	%fd326, [_ZZN3cub18CUB_300001_SM_10006detail6reduce18DeviceReduceKernelINS2_10policy_hubIdjN4cuda3std3__44plusIdEEE10Policy1000EN6thrust24THRUST_300001_SM_1000_NS10device_ptrI6float2EEjS9_d23complex_norm_sq_functorEEvT0_PT3_T1_NS0_13GridEvenShareISL_EET2_T4_E12temp_storage+64];
	add.f64 	%fd327, %fd325, %fd326;
	ld.shared.f64 	%fd328, [_ZZN3cub18CUB_300001_SM_10006detail6reduce18DeviceReduceKernelINS2_10policy_hubIdjN4cuda3std3__44plusIdEEE10Policy1000EN6thrust24THRUST_300001_SM_1000_NS10device_ptrI6float2EEjS9_d23complex_norm_sq_functorEEvT0_PT3_T1_NS0_13GridEvenShareISL_EET2_T4_E12temp_storage+72];
	add.f64 	%fd329, %fd327, %fd328;
	ld.shared.f64 	%fd330, [_ZZN3cub18CUB_300001_SM_10006detail6reduce18DeviceReduceKernelINS2_10policy_hubIdjN4cuda3std3__44plusIdEEE10Policy1000EN6thrust24THRUST_300001_SM_1000_NS10device_ptrI6float2EEjS9_d23complex_norm_sq_functorEEvT0_PT3_T1_NS0_13GridEvenShareISL_EET2_T4_E12temp_storage+80];
	add.f64 	%fd331, %fd329, %fd330;
	ld.shared.f64 	%fd332, [_ZZN3cub18CUB_300001_SM_10006detail6reduce18DeviceReduceKernelINS2_10policy_hubIdjN4cuda3std3__44plusIdEEE10Policy1000EN6thrust24THRUST_300001_SM_1000_NS10device_ptrI6float2EEjS9_d23complex_norm_sq_functorEEvT0_PT3_T1_NS0_13GridEvenShareISL_EET2_T4_E12temp_storage+88];
	add.f64 	%fd333, %fd331, %fd332;
	ld.shared.f64 	%fd334, [_ZZN3cub18CUB_300001_SM_10006detail6reduce18DeviceReduceKernelINS2_10policy_hubIdjN4cuda3std3__44plusIdEEE10Policy1000EN6thrust24THRUST_300001_SM_1000_NS10device_ptrI6float2EEjS9_d23complex_norm_sq_functorEEvT0_PT3_T1_NS0_13GridEvenShareISL_EET2_T4_E12temp_storage+96];
	add.f64 	%fd335, %fd333, %fd334;
	ld.shared.f64 	%fd336, [_ZZN3cub18CUB_300001_SM_10006detail6reduce18DeviceReduceKernelINS2_10policy_hubIdjN4cuda3std3__44plusIdEEE10Policy1000EN6thrust24THRUST_300001_SM_1000_NS10device_ptrI6float2EEjS9_d23complex_norm_sq_functorEEvT0_PT3_T1_NS0_13GridEvenShareISL_EET2_T4_E12temp_storage+104];
	add.f64 	%fd337, %fd335, %fd336;
	ld.shared.f64 	%fd338, [_ZZN3cub18CUB_300001_SM_10006detail6reduce18DeviceReduceKernelINS2_10policy_hubIdjN4cuda3std3__44plusIdEEE10Policy1000EN6thrust24THRUST_300001_SM_1000_NS10device_ptrI6float2EEjS9_d23complex_norm_sq_functorEEvT0_PT3_T1_NS0_13GridEvenShareISL_EET2_T4_E12temp_storage+112];
	add.f64 	%fd339, %fd337, %fd338;
	ld.shared.f64 	%fd340, [_ZZN3cub18CUB_300001_SM_10006detail6reduce18DeviceReduceKernelINS2_10policy_hubIdjN4cuda3std3__44plusIdEEE10Policy1000EN6thrust24THRUST_300001_SM_1000_NS10device_ptrI6float2EEjS9_d23complex_norm_sq_functorEEvT0_PT3_T1_NS0_13GridEvenShareISL_EET2_T4_E12temp_storage+120];
	add.f64 	%fd341, %fd339, %fd340;
	ld.shared.f64 	%fd342, [_ZZN3cub18CUB_300001_SM_10006detail6reduce18DeviceReduceKernelINS2_10policy_hubIdjN4cuda3std3__44plusIdEEE10Policy1000EN6thrust24THRUST_300001_SM_1000_NS10device_ptrI6float2EEjS9_d23complex_norm_sq_functorEEvT0_PT3_T1_NS0_13GridEvenShareISL_EET2_T4_E12temp_storage+128];
	add.f64 	%fd343, %fd341, %fd342;
	ld.shared.f64 	%fd344, [_ZZN3cub18CUB_300001_SM_10006detail6reduce18DeviceReduceKernelINS2_10policy_hubIdjN4cuda3std3__44plusIdEEE10Policy1000EN6thrust24THRUST_300001_SM_1000_NS10device_ptrI6float2EEjS9_d23complex_norm_sq_functorEEvT0_PT3_T1_NS0_13GridEvenShareISL_EET2_T4_E12temp_storage+136];
	add.f64 	%fd345, %fd343, %fd344;
	ld.shared.f64 	%fd346, [_ZZN3cub18CUB_300001_SM_10006detail6reduce18DeviceReduceKernelINS2_10policy_hubIdjN4cuda3std3__44plusIdEEE10Policy1000EN6thrust24THRUST_300001_SM_1000_NS10device_ptrI6float2EEjS9_d23complex_norm_sq_functorEEvT0_PT3_T1_NS0_13GridEvenShareISL_EET2_T4_E12temp_storage+144];
	add.f64 	%fd347, %fd345, %fd346;
	ld.shared.f64 	%fd348, [_ZZN3cub18CUB_300001_SM_10006detail6reduce18DeviceReduceKernelINS2_10policy_hubIdjN4cuda3std3__44plusIdEEE10Policy1000EN6thrust24THRUST_300001_SM_1000_NS10device_ptrI6float2EEjS9_d23complex_norm_sq_functorEEvT0_PT3_T1_NS0_13GridEvenShareISL_EET2_T4_E12temp_storage+152];
	add.f64 	%fd349, %fd347, %fd348;
	ld.shared.f64 	%fd350, [_ZZN3cub18CUB_300001_SM_10006detail6reduce18DeviceReduceKernelINS2_10policy_hubIdjN4cuda3std3__44plusIdEEE10Policy1000EN6thrust24THRUST_300001_SM_1000_NS10device_ptrI6float2EEjS9_d23complex_norm_sq_functorEEvT0_PT3_T1_NS0_13GridEvenShareISL_EET2_T4_E12temp_storage+160];
	add.f64 	%fd351, %fd349, %fd350;
	ld.shared.f64 	%fd352, [_ZZN3cub18CUB_300001_SM_10006detail6reduce18DeviceReduceKernelINS2_10policy_hubIdjN4cuda3std3__44plusIdEEE10Policy1000EN6thrust24THRUST_300001_SM_1000_NS10device_ptrI6float2EEjS9_d23complex_norm_sq_functorEEvT0_PT3_T1_NS0_13GridEvenShareISL_EET2_T4_E12temp_storage+168];
	add.f64 	%fd353, %fd351, %fd352;
	ld.shared.f64 	%fd354, [_ZZN3cub18CUB_300001_SM_10006detail6reduce18DeviceReduceKernelINS2_10policy_hubIdjN4cuda3std3__44plusIdEEE10Policy1000EN6thrust24THRUST_300001_SM_1000_NS10device_ptrI6float2EEjS9_d23complex_norm_sq_functorEEvT0_PT3_T1_NS0_13GridEvenShareISL_EET2_T4_E12temp_storage+176];
	add.f64 	%fd375, %fd353, %fd354;
	bra.uni 	$L__BB26_48;
$L__BB26_22:
	// begin inline asm
	mov.u32 %r214, %laneid;
	// end inline asm
	and.b32  	%r265, %r7, 992;
	add.s32 	%r266, %r265, 32;
	setp.gt.u32 	%p34, %r266, %r6;
	not.b32 	%r267, %r265;
	add.s32 	%r268, %r6, %r267;
	selp.b32 	%r263, %r268, 31, %p34;
	mov.b64 	%rd136, %fd364;
	mov.b64 	{%r216, %r221}, %rd136;
	mov.b32 	%r222, 1;
	mov.b32 	%r264, -1;
	// begin inline asm
	shfl.sync.down.b32 %r215, %r216, %r222, %r263, %r264;
	// end inline asm
	// begin inline asm
	shfl.sync.down.b32 %r220, %r221, %r222, %r263, %r264;
	// end inline asm
	mov.b64 	%rd137, {%r215, %r220};
	mov.b64 	%fd235, %rd137;
	setp.lt.s32 	%p35, %r214, %r263;
	add.f64 	%fd236, %fd364, %fd235;
	selp.f64 	%fd237, %fd236, %fd364, %p35;
	mov.b64 	%rd138, %fd237;
	mov.b64 	{%r226, %r231}, %rd138;
	mov.b32 	%r232, 2;
	// begin inline asm
	shfl.sync.down.b32 %r225, %r226, %r232, %r263, %r264;
	// end inline asm
	// begin inline asm
	shfl.sync.down.b32 %r230, %r231, %r232, %r263, %r264;
	// end inline asm
	mov.b64 	%rd139, {%r225, %r230};
	mov.b64 	%fd238, %rd139;
	add.s32 	%r269, %r214, 2;
	setp.gt.s32 	%p36, %r269, %r263;
	add.f64 	%fd239, %fd237, %fd238;
	selp.f64 	%fd240, %fd237, %fd239, %p36;
	mov.b64 	%rd140, %fd240;
	mov.b64 	{%r236, %r241}, %rd140;
	mov.b32 	%r242, 4;
	// begin inline asm
	shfl.sync.down.b32 %r235, %r236, %r242, %r263, %r264;
	// end inline asm
	// begin inline asm
	shfl.sync.down.b32 %r240, %r241, %r242, %r263, %r264;
	// end inline asm
	mov.b64 	%rd141, {%r235, %r240};
	mov.b64 	%fd241, %rd141;
	add.s32 	%r270, %r214, 4;
	setp.gt.s32 	%p37, %r270, %r263;
	add.f64 	%fd242, %fd240, %fd241;
	selp.f64 	%fd243, %fd240, %fd242, %p37;
	mov.b64 	%rd142, %fd243;
	mov.b64 	{%r246, %r251}, %rd142;
	mov.b32 	%r252, 8;
	// begin inline asm
	shfl.sync.down.b32 %r245, %r246, %r252, %r263, %r264;
	// end inline asm
	// begin inline asm
	shfl.sync.down.b32 %r250, %r251, %r252, %r263, %r264;
	// end inline asm
	mov.b64 	%rd143, {%r245, %r250};
	mov.b64 	%fd244, %rd143;
	add.s32 	%r271, %r214, 8;
	setp.gt.s32 	%p38, %r271, %r263;
	add.f64 	%fd245, %fd243, %fd244;
	selp.f64 	%fd246, %fd243, %fd245, %p38;
	mov.b64 	%rd144, %fd246;
	mov.b64 	{%r256, %r261}, %rd144;
	mov.b32 	%r262, 16;
	// begin inline asm
	shfl.sync.down.b32 %r255, %r256, %r262, %r263, %r264;
	// end inline asm
	// begin inline asm
	shfl.sync.down.b32 %r260, %r261, %r262, %r263, %r264;
	// end inline asm
	mov.b64 	%rd145, {%r255, %r260};
	mov.b64 	%fd247, %rd145;
	add.s32 	%r272, %r214, 16;
	setp.gt.s32 	%p39, %r272, %r263;
	add.f64 	%fd248, %fd246, %fd247;
	selp.f64 	%fd375, %fd246, %fd248, %p39;
	setp.ne.s32 	%p40, %r214, 0;
	@%p40 bra 	$L__BB26_24;
	shr.u32 	%r273, %r7, 2;
	and.b32  	%r274, %r273, 248;
	mov.u32 	%r275, _ZZN3cub18CUB_300001_SM_10006detail6reduce18DeviceReduceKernelINS2_10policy_hubIdjN4cuda3std3__44plusIdEEE10Policy1000EN6thrust24THRUST_300001_SM_1000_NS10device_ptrI6float2EEjS9_d23complex_norm_sq_functorEEvT0_PT3_T1_NS0_13GridEvenShareISL_EET2_T4_E12temp_storage;
	add.s32 	%r276, %r275, %r274;
	st.shared.f64 	[%r276+24], %fd375;
$L__BB26_24:
	bar.sync 	0;
	setp.ne.s32 	%p41, %r7, 0;
	@%p41 bra 	$L__BB26_48;
	setp.gt.u32 	%p42, %r6, 32;
	ld.shared.f64 	%fd249, [_ZZN3cub18CUB_300001_SM_10006detail6reduce18DeviceReduceKernelINS2_10policy_hubIdjN4cuda3std3__44plusIdEEE10Policy1000EN6thrust24THRUST_300001_SM_1000_NS10device_ptrI6float2EEjS9_d23complex_norm_sq_functorEEvT0_PT3_T1_NS0_13GridEvenShareISL_EET2_T4_E12temp_storage+32];
	add.f64 	%fd250, %fd375, %fd249;
	selp.f64 	%fd251, %fd250, %fd375, %p42;
	setp.gt.u32 	%p43, %r6, 64;
	ld.shared.f64 	%fd252, [_ZZN3cub18CUB_300001_SM_10006detail6reduce18DeviceReduceKernelINS2_10policy_hubIdjN4cuda3std3__44plusIdEEE10Policy1000EN6thrust24THRUST_300001_SM_1000_NS10device_ptrI6float2EEjS9_d23complex_norm_sq_functorEEvT0_PT3_T1_NS0_13GridEvenShareISL_EET2_T4_E12temp_storage+40];
	add.f64 	%fd253, %fd252, %fd251;
	selp.f64 	%fd254, %fd253, %fd251, %p43;
	setp.gt.u32 	%p44, %r6, 96;
	ld.shared.f64 	%fd255, [_ZZN3cub18CUB_300001_SM_10006detail6reduce18DeviceReduceKernelINS2_10policy_hubIdjN4cuda3std3__44plusIdEEE10Policy1000EN6thrust24THRUST_300001_SM_1000_NS10device_ptrI6float2EEjS9_d23complex_norm_sq_functorEEvT0_PT3_T1_NS0_13GridEvenShareISL_EET2_T4_E12temp_storage+48];
	add.f64 	%fd256, %fd255, %fd254;
	selp.f64 	%fd257, %fd256, %fd254, %p44;
	setp.gt.u32 	%p45, %r6, 128;
	ld.shared.f64 	%fd258, [_ZZN3cub18CUB_300001_SM_10006detail6reduce18DeviceReduceKernelINS2_10policy_hubIdjN4cuda3std3__44plusIdEEE10Policy1000EN6thrust24THRUST_300001_SM_1000_NS10device_ptrI6float2EEjS9_d23complex_norm_sq_functorEEvT0_PT3_T1_NS0_13GridEvenShareISL_EET2_T4_E12temp_storage+56];
	add.f64 	%fd259, %fd258, %fd257;
	selp.f64 	%fd260, %fd259, %fd257, %p45;
	setp.gt.u32 	%p46, %r6, 160;
	ld.shared.f64 	%fd261, [_ZZN3cub18CUB_300001_SM_10006detail6reduce18DeviceReduceKernelINS2_10policy_hubIdjN4cuda3std3__44plusIdEEE10Policy1000EN6thrust24THRUST_300001_SM_1000_NS10device_ptrI6float2EEjS9_d23complex_norm_sq_functorEEvT0_PT3_T1_NS0_13GridEvenShareISL_EET2_T4_E12temp_storage+64];
	add.f64 	%fd262, %fd261, %fd260;
	selp.f64 	%fd263, %fd262, %fd260, %p46;
	setp.gt.u32 	%p47, %r6, 192;
	ld.shared.f64 	%fd264, [_ZZN3cub18CUB_300001_SM_10006detail6reduce18DeviceReduceKernelINS2_10policy_hubIdjN4cuda3std3__44plusIdEEE10Policy1000EN6thrust24THRUST_300001_SM_1000_NS10device_ptrI6float2EEjS9_d23complex_norm_sq_functorEEvT0_PT3_T1_NS0_13GridEvenShareISL_EET2_T4_E12temp_storage+72];
	add.f64 	%fd265, %fd264, %fd263;
	selp.f64 	%fd266, %fd265, %fd263, %p47;
	setp.gt.u32 	%p48, %r6, 224;
	ld.shared.f64 	%fd267, [_ZZN3cub18CUB_300001_SM_10006detail6reduce18DeviceReduceKernelINS2_10policy_hubIdjN4cuda3std3__44plusIdEEE10Policy1000EN6thrust24THRUST_300001_SM_1000_NS10device_ptrI6float2EEjS9_d23complex_norm_sq_functorEEvT0_PT3_T1_NS0_13GridEvenShareISL_EET2_T4_E12temp_storage+80];
	add.f64 	%fd268, %fd267, %fd266;
	selp.f64 	%fd269, %fd268, %fd266, %p48;
	setp.gt.u32 	%p49, %r6, 256;
	ld.shared.f64 	%fd270, [_ZZN3cub18CUB_300001_SM_10006detail6reduce18DeviceReduceKernelINS2_10policy_hubIdjN4cuda3std3__44plusIdEEE10Policy1000EN6thrust24THRUST_300001_SM_1000_NS10device_ptrI6float2EEjS9_d23complex_norm_sq_functorEEvT0_PT3_T1_NS0_13GridEvenShareISL_EET2_T4_E12temp_storage+88];
	add.f64 	%fd271, %fd270, %fd269;
	selp.f64 	%fd272, %fd271, %fd269, %p49;
	setp.gt.u32 	%p50, %r6, 288;
	ld.shared.f64 	%fd273, [_ZZN3cub18CUB_300001_SM_10006detail6reduce18DeviceReduceKernelINS2_10policy_hubIdjN4cuda3std3__44plusIdEEE10Policy1000EN6thrust24THRUST_300001_SM_1000_NS10device_ptrI6float2EEjS9_d23complex_norm_sq_functorEEvT0_PT3_T1_NS0_13GridEvenShareISL_EET2_T4_E12temp_storage+96];
	add.f64 	%fd274, %fd273, %fd272;
	selp.f64 	%fd275, %fd274, %fd272, %p50;
	setp.gt.u32 	%p51, %r6, 320;
	ld.shared.f64 	%fd276, [_ZZN3cub18CUB_300001_SM_10006detail6reduce18DeviceReduceKernelINS2_10policy_hubIdjN4cuda3std3__44plusIdEEE10Policy1000EN6thrust24THRUST_300001_SM_1000_NS10device_ptrI6float2EEjS9_d23complex_norm_sq_functorEEvT0_PT3_T1_NS0_13GridEvenShareISL_EET2_T4_E12temp_storage+104];
	add.f64 	%fd277, %fd276, %fd275;
	selp.f64 	%fd278, %fd277, %fd275, %p51;
	setp.gt.u32 	%p52, %r6, 352;
	ld.shared.f64 	%fd279, [_ZZN3cub18CUB_300001_SM_10006detail6reduce18DeviceReduceKernelINS2_10policy_hubIdjN4cuda3std3__44plusIdEEE10Policy1000EN6thrust24THRUST_300001_SM_1000_NS10device_ptrI6float2EEjS9_d23complex_norm_sq_functorEEvT0_PT3_T1_NS0_13GridEvenShareISL_EET2_T4_E12temp_storage+112];
	add.f64 	%fd280, %fd279, %fd278;
	selp.f64 	%fd281, %fd280, %fd278, %p52;
	setp.gt.u32 	%p53, %r6, 384;
	ld.shared.f64 	%fd282, [_ZZN3cub18CUB_300001_SM_10006detail6reduce18DeviceReduceKernelINS2_10policy_hubIdjN4cuda3std3__44plusIdEEE10Policy1000EN6thrust24THRUST_300001_SM_1000_NS10device_ptrI6float2EEjS9_d23complex_norm_sq_functorEEvT0_PT3_T1_NS0_13GridEvenShareISL_EET2_T4_E12temp_storage+120];
	add.f64 	%fd283, %fd282, %fd281;
	selp.f64 	%fd284, %fd283, %fd281, %p53;
	setp.gt.u32 	%p54, %r6, 416;
	ld.shared.f64 	%fd285, [_ZZN3cub18CUB_300001_SM_10006detail6reduce18DeviceReduceKernelINS2_10policy_hubIdjN4cuda3std3__44plusIdEEE10Policy1000EN6thrust24THRUST_300001_SM_1000_NS10device_ptrI6float2EEjS9_d23complex_norm_sq_functorEEvT0_PT3_T1_NS0_13GridEvenShareISL_EET2_T4_E12temp_storage+128];
	add.f64 	%fd286, %fd285, %fd284;
	selp.f64 	%fd287, %fd286, %fd284, %p54;
	setp.gt.u32 	%p55, %r6, 448;
	ld.shared.f64 	%fd288, [_ZZN3cub18CUB_300001_SM_10006detail6reduce18DeviceReduceKernelINS2_10policy_hubIdjN4cuda3std3__44plusIdEEE10Policy1000EN6thrust24THRUST_300001_SM_1000_NS10device_ptrI6float2EEjS9_d23complex_norm_sq_functorEEvT0_PT3_T1_NS0_13GridEvenShareISL_EET2_T4_E12temp_storage+136];
	add.f64 	%fd289, %fd288, %fd287;
	selp.f64 	%fd290, %fd289, %fd287, %p55;
	setp.gt.u32 	%p56, %r6, 480;
	ld.shared.f64 	%fd291, [_ZZN3cub18CUB_300001_SM_10006detail6reduce18DeviceReduceKernelINS2_10policy_hubIdjN4cuda3std3__44plusIdEEE10Policy1000EN6thrust24THRUST_300001_SM_1000_NS10device_ptrI6float2EEjS9_d23complex_norm_sq_functorEEvT0_PT3_T1_NS0_13GridEvenShareISL_EET2_T4_E12temp_storage+144];
	add.f64 	%fd292, %fd291, %fd290;
	selp.f64 	%fd293, %fd292, %fd290, %p56;
	setp.gt.u32 	%p57, %r6, 512;
	ld.shared.f64 	%fd294, [_ZZN3cub18CUB_300001_SM_10006detail6reduce18DeviceReduceKernelINS2_10policy_hubIdjN4cuda3std3__44plusIdEEE10Policy1000EN6thrust24THRUST_300001_SM_1000_NS10device_ptrI6float2EEjS9_d23complex_norm_sq_functorEEvT0_PT3_T1_NS0_13GridEvenShareISL_EET2_T4_E12temp_storage+152];
	add.f64 	%fd295, %fd294, %fd293;
	selp.f64 	%fd296, %fd295, %fd293, %p57;
	setp.gt.u32 	%p58, %r6, 544;
	ld.shared.f64 	%fd297, [_ZZN3cub18CUB_300001_SM_10006detail6reduce18DeviceReduceKernelINS2_10policy_hubIdjN4cuda3std3__44plusIdEEE10Policy1000EN6thrust24THRUST_300001_SM_1000_NS10device_ptrI6float2EEjS9_d23complex_norm_sq_functorEEvT0_PT3_T1_NS0_13GridEvenShareISL_EET2_T4_E12temp_storage+160];
	add.f64 	%fd298, %fd297, %fd296;
	selp.f64 	%fd299, %fd298, %fd296, %p58;
	setp.gt.u32 	%p59, %r6, 576;
	ld.shared.f64 	%fd300, [_ZZN3cub18CUB_300001_SM_10006detail6reduce18DeviceReduceKernelINS2_10policy_hubIdjN4cuda3std3__44plusIdEEE10Policy1000EN6thrust24THRUST_300001_SM_1000_NS10device_ptrI6float2EEjS9_d23complex_norm_sq_functorEEvT0_PT3_T1_NS0_13GridEvenShareISL_EET2_T4_E12temp_storage+168];
	add.f64 	%fd301, %fd300, %fd299;
	selp.f64 	%fd302, %fd301, %fd299, %p59;
	setp.gt.u32 	%p60, %r6, 608;
	ld.shared.f64 	%fd303, [_ZZN3cub18CUB_300001_SM_10006detail6reduce18DeviceReduceKernelINS2_10policy_hubIdjN4cuda3std3__44plusIdEEE10Policy1000EN6thrust24THRUST_300001_SM_1000_NS10device_ptrI6float2EEjS9_d23complex_norm_sq_functorEEvT0_PT3_T1_NS0_13GridEvenShareISL_EET2_T4_E12temp_storage+176];
	add.f64 	%fd304, %fd303, %fd302;
	selp.f64 	%fd375, %fd304, %fd302, %p60;
	bra.uni 	$L__BB26_48;
$L__BB26_26:
	mov.u32 	%r35, %tid.x;
	add.s32 	%r73, %r346, %r35;
	mul.wide.u32 	%rd4, %r73, 8;
	add.s64 	%rd5, %rd1, %rd4;
	ld.global.v2.f32 	{%f1, %f2}, [%rd5];
	mul.f32 	%f3, %f2, %f2;
	fma.rn.f32 	%f4, %f1, %f1, %f3;
	cvt.f64.f32 	%fd41, %f4;
	ld.global.v2.f32 	{%f5, %f6}, [%rd5+5120];
	mul.f32 	%f7, %f6, %f6;
	fma.rn.f32 	%f8, %f5, %f5, %f7;
	cvt.f64.f32 	%fd42, %f8;
	ld.global.v2.f32 	{%f9, %f10}, [%rd5+10240];
	mul.f32 	%f11, %f10, %f10;
	fma.rn.f32 	%f12, %f9, %f9, %f11;
	cvt.f64.f32 	%fd43, %f12;
	ld.global.v2.f32 	{%f13, %f14}, [%rd5+15360];
	mul.f32 	%f15, %f14, %f14;
	fma.rn.f32 	%f16, %f13, %f13, %f15;
	cvt.f64.f32 	%fd44, %f16;
	ld.global.v2.f32 	{%f17, %f18}, [%rd5+20480];
	mul.f32 	%f19, %f18, %f18;
	fma.rn.f32 	%f20, %f17, %f17, %f19;
	cvt.f64.f32 	%fd45, %f20;
	ld.global.v2.f32 	{%f21, %f22}, [%rd5+25600];
	mul.f32 	%f23, %f22, %f22;
	fma.rn.f32 	%f24, %f21, %f21, %f23;
	cvt.f64.f32 	%fd46, %f24;
	ld.global.v2.f32 	{%f25, %f26}, [%rd5+30720];
	mul.f32 	%f27, %f26, %f26;
	fma.rn.f32 	%f28, %f25, %f25, %f27;
	cvt.f64.f32 	%fd47, %f28;
	ld.global.v2.f32 	{%f29, %f30}, [%rd5+35840];
	mul.f32 	%f31, %f30, %f30;
	fma.rn.f32 	%f32, %f29, %f29, %f31;
	cvt.f64.f32 	%fd48, %f32;
	add.f64 	%fd49, %fd41, %fd42;
	add.f64 	%fd50, %fd49, %fd43;
	add.f64 	%fd51, %fd50, %fd44;
	add.f64 	%fd52, %fd51, %fd45;
	add.f64 	%fd53, %fd52, %fd46;
	add.f64 	%fd54, %fd53, %fd47;
	add.f64 	%fd374, %fd54, %fd48;
	setp.lt.u32 	%p2, %r6, %r4;
	@%p2 bra 	$L__BB26_44;
	add.s32 	%r36, %r1, -5120;
	add.s32 	%r37, %r4, %r346;
	not.b32 	%r75, %r35;
	add.s32 	%r76, %r75, %r1;
	sub.s32 	%r77, %r76, %r4;
	sub.s32 	%r343, %r77, %r346;
	add.s32 	%r78, %r37, %r35;
	add.s32 	%r342, %r78, 5120;
	mov.b32 	%r345, 0;
	mov.u32 	%r344, %r37;
$L__BB26_28:
	add.s32 	%r346, %r346, %r4;
	setp.gt.u32 	%p3, %r346, %r36;
	@%p3 bra 	$L__BB26_30;
	add.s32 	%r79, %r35, %r346;
	mul.wide.u32 	%rd6, %r79, 8;
	add.s64 	%rd7, %rd1, %rd6;
	ld.global.v2.f32 	{%f33, %f34}, [%rd7];
	mul.f32 	%f35, %f34, %f34;
	fma.rn.f32 	%f36, %f33, %f33, %f35;
	cvt.f64.f32 	%fd55, %f36;
	ld.global.v2.f32 	{%f37, %f38}, [%rd7+5120];
	mul.f32 	%f39, %f38, %f38;
	fma.rn.f32 	%f40, %f37, %f37, %f39;
	cvt.f64.f32 	%fd56, %f40;
	ld.global.v2.f32 	{%f41, %f42}, [%rd7+10240];
	mul.f32 	%f43, %f42, %f42;
	fma.rn.f32 	%f44, %f41, %f41, %f43;
	cvt.f64.f32 	%fd57, %f44;
	ld.global.v2.f32 	{%f45, %f46}, [%rd7+15360];
	mul.f32 	%f47, %f46, %f46;
	fma.rn.f32 	%f48, %f45, %f45, %f47;
	cvt.f64.f32 	%fd58, %f48;
	ld.global.v2.f32 	{%f49, %f50}, [%rd7+20480];
	mul.f32 	%f51, %f50, %f50;
	fma.rn.f32 	%f52, %f49, %f49, %f51;
	cvt.f64.f32 	%fd59, %f52;
	ld.global.v2.f32 	{%f53, %f54}, [%rd7+25600];
	mul.f32 	%f55, %f54, %f54;
	fma.rn.f32 	%f56, %f53, %f53, %f55;
	cvt.f64.f32 	%fd60, %f56;
	ld.global.v2.f32 	{%f57, %f58}, [%rd7+30720];
	mul.f32 	%f59, %f58, %f58;
	fma.rn.f32 	%f60, %f57, %f57, %f59;
	cvt.f64.f32 	%fd61, %f60;
	ld.global.v2.f32 	{%f61, %f62}, [%rd7+35840];
	mul.f32 	%f63, %f62, %f62;
	fma.rn.f32 	%f64, %f61, %f61, %f63;
	cvt.f64.f32 	%fd62, %f64;
	add.f64 	%fd63, %fd374, %fd55;
	add.f64 	%fd64, %fd63, %fd56;
	add.f64 	%fd65, %fd64, %fd57;
	add.f64 	%fd66, %fd65, %fd58;
	add.f64 	%fd67, %fd66, %fd59;
	add.f64 	%fd68, %fd67, %fd60;
	add.f64 	%fd69, %fd68, %fd61;
	add.f64 	%fd374, %fd69, %fd62;
	sub.s32 	%r80, %r1, %r346;
	setp.lt.u32 	%p4, %r80, %r4;
	add.s32 	%r345, %r345, 1;
	add.s32 	%r344, %r344, %r4;
	sub.s32 	%r343, %r343, %r4;
	add.s32 	%r342, %r342, %r4;
	@%p4 bra 	$L__BB26_44;
	bra.uni 	$L__BB26_28;
$L__BB26_30:
	setp.le.u32 	%p5, %r1, %r346;
	sub.s32 	%r81, %r1, %r346;
	setp.ge.s32 	%p6, %r35, %r81;
	or.pred  	%p7, %p5, %p6;
	@%p7 bra 	$L__BB26_44;
	add.s32 	%r84, %r1, %r75;
	sub.s32 	%r85, %r84, %r37;
	mul.lo.s32 	%r86, %r2, %r345;
	mad.lo.s32 	%r87, %r86, -5120, %r85;
	mul.hi.u32 	%r88, %r87, -858993459;
	shr.u32 	%r89, %r88, 9;
	add.s32 	%r50, %r89, 1;
	and.b32  	%r51, %r50, 15;
	setp.lt.u32 	%p8, %r87, 9600;
	mov.u32 	%r351, %r35;
	@%p8 bra 	$L__BB26_35;
	or.b32  	%r349, %r35, 5120;
	mul.hi.u32 	%r90, %r343, -858993459;
	shr.u32 	%r91, %r90, 9;
	add.s32 	%r92, %r91, 1;
	and.b32  	%r93, %r92, 16777200;
	neg.s32 	%r347, %r93;
$L__BB26_33:
	.pragma "nounroll";
	add.s32 	%r94, %r342, -5120;
	mul.wide.u32 	%rd8, %r94, 8;
	add.s64 	%rd9, %rd1, %rd8;
	ld.global.v2.f32 	{%f65, %f66}, [%rd9];
	mul.f32 	%f67, %f66, %f66;
	fma.rn.f32 	%f68, %f65, %f65, %f67;
	cvt.f64.f32 	%fd71, %f68;
	add.f64 	%fd72, %fd374, %fd71;
	add.s32 	%r95, %r342, -4480;
	mul.wide.u32 	%rd10, %r95, 8;
	add.s64 	%rd11, %rd1, %rd10;
	ld.global.v2.f32 	{%f69, %f70}, [%rd11];
	mul.f32 	%f71, %f70, %f70;
	fma.rn.f32 	%f72, %f69, %f69, %f71;
	cvt.f64.f32 	%fd73, %f72;
	add.f64 	%fd74, %fd72, %fd73;
	add.s32 	%r96, %r342, -3840;
	mul.wide.u32 	%rd12, %r96, 8;
	add.s64 	%rd13, %rd1, %rd12;
	ld.global.v2.f32 	{%f73, %f74}, [%rd13];
	mul.f32 	%f75, %f74, %f74;
	fma.rn.f32 	%f76, %f73, %f73, %f75;
	cvt.f64.f32 	%fd75, %f76;
	add.f64 	%fd76, %fd74, %fd75;
	add.s32 	%r97, %r342, -3200;
	mul.wide.u32 	%rd14, %r97, 8;
	add.s64 	%rd15, %rd1, %rd14;
	ld.global.v2.f32 	{%f77, %f78}, [%rd15];
	mul.f32 	%f79, %f78, %f78;
	fma.rn.f32 	%f80, %f77, %f77, %f79;
	cvt.f64.f32 	%fd77, %f80;
	add.f64 	%fd78, %fd76, %fd77;
	add.s32 	%r98, %r342, -2560;
	mul.wide.u32 	%rd16, %r98, 8;
	add.s64 	%rd17, %rd1, %rd16;
	ld.global.v2.f32 	{%f81, %f82}, [%rd17];
	mul.f32 	%f83, %f82, %f82;
	fma.rn.f32 	%f84, %f81, %f81, %f83;
	cvt.f64.f32 	%fd79, %f84;
	add.f64 	%fd80, %fd78, %fd79;
	add.s32 	%r99, %r342, -1920;
	mul.wide.u32 	%rd18, %r99, 8;
	add.s64 	%rd19, %rd1, %rd18;
	ld.global.v2.f32 	{%f85, %f86}, [%rd19];
	mul.f32 	%f87, %f86, %f86;
	fma.rn.f32 	%f88, %f85, %f85, %f87;
	cvt.f64.f32 	%fd81, %f88;
	add.f64 	%fd82, %fd80, %fd81;
	add.s32 	%r100, %r342, -1280;
	mul.wide.u32 	%rd20, %r100, 8;
	add.s64 	%rd21, %rd1, %rd20;
	ld.global.v2.f32 	{%f89, %f90}, [%rd21];
	mul.f32 	%f91, %f90, %f90;
	fma.rn.f32 	%f92, %f89, %f89, %f91;
	cvt.f64.f32 	%fd83, %f92;
	add.f64 	%fd84, %fd82, %fd83;
	add.s32 	%r101, %r342, 4480;
	add.s32 	%r102, %r342, -640;
	mul.wide.u32 	%rd22, %r102, 8;
	add.s64 	%rd23, %rd1, %rd22;
	ld.global.v2.f32 	{%f93, %f94}, [%rd23];
	mul.f32 	%f95, %f94, %f94;
	fma.rn.f32 	%f96, %f93, %f93, %f95;
	cvt.f64.f32 	%fd85, %f96;
	add.f64 	%fd86, %fd84, %fd85;
	mul.wide.u32 	%rd24, %r342, 8;
	add.s64 	%rd25, %rd1, %rd24;
	ld.global.v2.f32 	{%f97, %f98}, [%rd25];
	mul.f32 	%f99, %f98, %f98;
	fma.rn.f32 	%f100, %f97, %f97, %f99;
	cvt.f64.f32 	%fd87, %f100;
	add.f64 	%fd88, %fd86, %fd87;
	add.s32 	%r103, %r342, 640;
	mul.wide.u32 	%rd26, %r103, 8;
	add.s64 	%rd27, %rd1, %rd26;
	ld.global.v2.f32 	{%f101, %f102}, [%rd27];
	mul.f32 	%f103, %f102, %f102;
	fma.rn.f32 	%f104, %f101, %f101, %f103;
	cvt.f64.f32 	%fd89, %f104;
	add.f64 	%fd90, %fd88, %fd89;
	add.s32 	%r104, %r342, 1280;
	mul.wide.u32 	%rd28, %r104, 8;
	add.s64 	%rd29, %rd1, %rd28;
	ld.global.v2.f32 	{%f105, %f106}, [%rd29];
	mul.f32 	%f107, %f106, %f106;
	fma.rn.f32 	%f108, %f105, %f105, %f107;
	cvt.f64.f32 	%fd91, %f108;
	add.f64 	%fd92, %fd90, %fd91;
	add.s32 	%r105, %r342, 1920;
	mul.wide.u32 	%rd30, %r105, 8;
	add.s64 	%rd31, %rd1, %rd30;
	ld.global.v2.f32 	{%f109, %f110}, [%rd31];
	mul.f32 	%f111, %f110, %f110;
	fma.rn.f32 	%f112, %f109, %f109, %f111;
	cvt.f64.f32 	%fd93, %f112;
	add.f64 	%fd94, %fd92, %fd93;
	add.s32 	%r106, %r342, 2560;
	mul.wide.u32 	%rd32, %r106, 8;
	add.s64 	%rd33, %rd1, %rd32;
	ld.global.v2.f32 	{%f113, %f114}, [%rd33];
	mul.f32 	%f115, %f114, %f114;
	fma.rn.f32 	%f116, %f113, %f113, %f115;
	cvt.f64.f32 	%fd95, %f116;
	add.f64 	%fd96, %fd94, %fd95;
	add.s32 	%r107, %r342, 3200;
	mul.wide.u32 	%rd34, %r107, 8;
	add.s64 	%rd35, %rd1, %rd34;
	ld.global.v2.f32 	{%f117, %f118}, [%rd35];
	mul.f32 	%f119, %f118, %f118;
	fma.rn.f32 	%f120, %f117, %f117, %f119;
	cvt.f64.f32 	%fd97, %f120;
	add.f64 	%fd98, %fd96, %fd97;
	add.s32 	%r108, %r342, 3840;
	mul.wide.u32 	%rd36, %r108, 8;
	add.s64 	%rd37, %rd1, %rd36;
	ld.global.v2.f32 	{%f121, %f122}, [%rd37];
	mul.f32 	%f123, %f122, %f122;
	fma.rn.f32 	%f124, %f121, %f121, %f123;
	cvt.f64.f32 	%fd99, %f124;
	add.f64 	%fd100, %fd98, %fd99;
	mul.wide.u32 	%rd38, %r101, 8;
	add.s64 	%rd39, %rd1, %rd38;
	ld.global.v2.f32 	{%f125, %f126}, [%rd39];
	mul.f32 	%f127, %f126, %f126;
	fma.rn.f32 	%f128, %f125, %f125, %f127;
	cvt.f64.f32 	%fd101, %f128;
	add.f64 	%fd374, %fd100, %fd101;
	add.s32 	%r349, %r349, 10240;
	add.s32 	%r342, %r342, 10240;
	add.s32 	%r347, %r347, 16;
	setp.ne.s32 	%p9, %r347, 0;
	@%p9 bra 	$L__BB26_33;
	add.s32 	%r351, %r349, -5120;
$L__BB26_35:
	setp.eq.s32 	%p10, %r51, 0;
	@%p10 bra 	$L__BB26_44;
	and.b32  	%r62, %r50, 7;
	setp.lt.u32 	%p11, %r51, 8;
	@%p11 bra 	$L__BB26_38;
	add.s32 	%r109, %r351, %r346;
	mul.wide.u32 	%rd40, %r109, 8;
	add.s64 	%rd41, %rd1, %rd40;
	ld.global.v2.f32 	{%f129, %f130}, [%rd41];
	mul.f32 	%f131, %f130, %f130;
	fma.rn.f32 	%f132, %f129, %f129, %f131;
	cvt.f64.f32 	%fd103, %f132;
	add.f64 	%fd104, %fd374, %fd103;
	add.s32 	%r110, %r109, 640;
	mul.wide.u32 	%rd42, %r110, 8;
	add.s64 	%rd43, %rd1, %rd42;
	ld.global.v2.f32 	{%f133, %f134}, [%rd43];
	mul.f32 	%f135, %f134, %f134;
	fma.rn.f32 	%f136, %f133, %f133, %f135;
	cvt.f64.f32 	%fd105, %f136;
	add.f64 	%fd106, %fd104, %fd105;
	add.s32 	%r111, %r109, 1280;
	mul.wide.u32 	%rd44, %r111, 8;
	add.s64 	%rd45, %rd1, %rd44;
	ld.global.v2.f32 	{%f137, %f138}, [%rd45];
	mul.f32 	%f139, %f138, %f138;
	fma.rn.f32 	%f140, %f137, %f137, %f139;
	cvt.f64.f32 	%fd107, %f140;
	add.f64 	%fd108, %fd106, %fd107;
	add.s32 	%r112, %r109, 1920;
	mul.wide.u32 	%rd46, %r112, 8;
	add.s64 	%rd47, %rd1, %rd46;
	ld.global.v2.f32 	{%f141, %f142}, [%rd47];
	mul.f32 	%f143, %f142, %f142;
	fma.rn.f32 	%f144, %f141, %f141, %f143;
	cvt.f64.f32 	%fd109, %f144;
	add.f64 	%fd110, %fd108, %fd109;
	add.s32 	%r113, %r109, 2560;
	mul.wide.u32 	%rd48, %r113, 8;
	add.s64 	%rd49, %rd1, %rd48;
	ld.global.v2.f32 	{%f145, %f146}, [%rd49];
	mul.f32 	%f147, %f146, %f146;
	fma.rn.f32 	%f148, %f145, %f145, %f147;
	cvt.f64.f32 	%fd111, %f148;
	add.f64 	%fd112, %fd110, %fd111;
	add.s32 	%r114, %r109, 3200;
	mul.wide.u32 	%rd50, %r114, 8;
	add.s64 	%rd51, %rd1, %rd50;
	ld.global.v2.f32 	{%f149, %f150}, [%rd51];
	mul.f32 	%f151, %f150, %f150;
	fma.rn.f32 	%f152, %f149, %f149, %f151;
	cvt.f64.f32 	%fd113, %f152;
	add.f64 	%fd114, %fd112, %fd113;
	add.s32 	%r115, %r109, 3840;
	mul.wide.u32 	%rd52, %r115, 8;
	add.s64 	%rd53, %rd1, %rd52;
	ld.global.v2.f32 	{%f153, %f154}, [%rd53];
	mul.f32 	%f155, %f154, %f154;
	fma.rn.f32 	%f156, %f153, %f153, %f155;
	cvt.f64.f32 	%fd115, %f156;
	add.f64 	%fd116, %fd114, %fd115;
	add.s32 	%r116, %r109, 4480;
	mul.wide.u32 	%rd54, %r116, 8;
	add.s64 	%rd55, %rd1, %rd54;
	ld.global.v2.f32 	{%f157, %f158}, [%rd55];
	mul.f32 	%f159, %f158, %f158;
	fma.rn.f32 	%f160, %f157, %f157, %f159;
	cvt.f64.f32 	%fd117, %f160;
	add.f64 	%fd374, %fd116, %fd117;
	add.s32 	%r351, %r351, 5120;
$L__BB26_38:
	setp.eq.s32 	%p12, %r62, 0;
	@%p12 bra 	$L__BB26_44;
	setp.lt.u32 	%p13, %r62, 4;
	@%p13 bra 	$L__BB26_41;
	add.s32 	%r117, %r351, %r346;
	mul.wide.u32 	%rd56, %r117, 8;
	add.s64 	%rd57, %rd1, %rd56;
	ld.global.v2.f32 	{%f161, %f162}, [%rd57];
	mul.f32 	%f163, %f162, %f162;
	fma.rn.f32 	%f164, %f161, %f161, %f163;
	cvt.f64.f32 	%fd119, %f164;
	add.f64 	%fd120, %fd374, %fd119;
	add.s32 	%r118, %r117, 640;
	mul.wide.u32 	%rd58, %r118, 8;
	add.s64 	%rd59, %rd1, %rd58;
	ld.global.v2.f32 	{%f165, %f166}, [%rd59];
	mul.f32 	%f167, %f166, %f166;
	fma.rn.f32 	%f168, %f165, %f165, %f167;
	cvt.f64.f32 	%fd121, %f168;
	add.f64 	%fd122, %fd120, %fd121;
	add.s32 	%r119, %r117, 1280;
	mul.wide.u32 	%rd60, %r119, 8;
	add.s64 	%rd61, %rd1, %rd60;
	ld.global.v2.f32 	{%f169, %f170}, [%rd61];
	mul.f32 	%f171, %f170, %f170;
	fma.rn.f32 	%f172, %f169, %f169, %f171;
	cvt.f64.f32 	%fd123, %f172;
	add.f64 	%fd124, %fd122, %fd123;
	add.s32 	%r120, %r117, 1920;
	mul.wide.u32 	%rd62, %r120, 8;
	add.s64 	%rd63, %rd1, %rd62;
	ld.global.v2.f32 	{%f173, %f174}, [%rd63];
	mul.f32 	%f175, %f174, %f174;
	fma.rn.f32 	%f176, %f173, %f173, %f175;
	cvt.f64.f32 	%fd125, %f176;
	add.f64 	%fd374, %fd124, %fd125;
	add.s32 	%r351, %r351, 2560;
$L__BB26_41:
	and.b32  	%r121, %r50, 3;
	setp.eq.s32 	%p14, %r121, 0;
	@%p14 bra 	$L__BB26_44;
	add.s32 	%r354, %r351, %r344;
	mul.hi.u32 	%r122, %r343, -858993459;
	cvt.u16.u32 	%rs1, %r122;
	shr.u16 	%rs2, %rs1, 9;
	add.s16 	%rs3, %rs2, 1;
	cvt.u32.u16 	%r123, %rs3;
	and.b32  	%r124, %r123, 3;
	neg.s32 	%r353, %r124;
$L__BB26_43:
	.pragma "nounroll";
	mul.wide.u32 	%rd64, %r354, 8;
	add.s64 	%rd65, %rd1, %rd64;
	ld.global.v2.f32 	{%f177, %f178}, [%rd65];
	mul.f32 	%f179, %f178, %f178;
	fma.rn.f32 	%f180, %f177, %f177, %f179;
	cvt.f64.f32 	%fd126, %f180;
	add.f64 	%fd374, %fd374, %fd126;
	add.s32 	%r354, %r354, 640;
	add.s32 	%r353, %r353, 1;
	setp.ne.s32 	%p15, %r353, 0;
	@%p15 bra 	$L__BB26_43;
$L__BB26_44:
	// begin inline asm
	mov.u32 %r125, %laneid;
	// end inline asm
	mov.b64 	%rd66, %fd374;
	mov.b64 	{%r127, %r132}, %rd66;
	mov.b32 	%r133, 1;
	mov.b32 	%r174, 31;
	mov.b32 	%r175, -1;
	// begin inline asm
	shfl.sync.down.b32 %r126, %r127, %r133, %r174, %r175;
	// end inline asm
	// begin inline asm
	shfl.sync.down.b32 %r131, %r132, %r133, %r174, %r175;
	// end inline asm
	mov.b64 	%rd67, {%r126, %r131};
	mov.b64 	%fd127, %rd67;
	setp.gt.s32 	%p16, %r125, 30;
	add.f64 	%fd128, %fd374, %fd127;
	selp.f64 	%fd129, %fd374, %fd128, %p16;
	mov.b64 	%rd68, %fd129;
	mov.b64 	{%r137, %r142}, %rd68;
	mov.b32 	%r143, 2;
	// begin inline asm
	shfl.sync.down.b32 %r136, %r137, %r143, %r174, %r175;
	// end inline asm
	// begin inline asm
	shfl.sync.down.b32 %r141, %r142, %r143, %r174, %r175;
	// end inline asm
	mov.b64 	%rd69, {%r136, %r141};
	mov.b64 	%fd130, %rd69;
	setp.gt.s32 	%p17, %r125, 29;
	add.f64 	%fd131, %fd129, %fd130;
	selp.f64 	%fd132, %fd129, %fd131, %p17;
	mov.b64 	%rd70, %fd132;
	mov.b64 	{%r147, %r152}, %rd70;
	mov.b32 	%r153, 4;
	// begin inline asm
	shfl.sync.down.b32 %r146, %r147, %r153, %r174, %r175;
	// end inline asm
	// begin inline asm
	shfl.sync.down.b32 %r151, %r152, %r153, %r174, %r175;
	// end inline asm
	mov.b64 	%rd71, {%r146, %r151};
	mov.b64 	%fd133, %rd71;
	setp.gt.s32 	%p18, %r125, 27;
	add.f64 	%fd134, %fd132, %fd133;
	selp.f64 	%fd135, %fd132, %fd134, %p18;
	mov.b64 	%rd72, %fd135;
	mov.b64 	{%r157, %r162}, %rd72;
	mov.b32 	%r163, 8;
	// begin inline asm
	shfl.sync.down.b32 %r156, %r157, %r163, %r174, %r175;
	// end inline asm
	// begin inline asm
	shfl.sync.down.b32 %r161, %r162, %r163, %r174, %r175;
	// end inline asm
	mov.b64 	%rd73, {%r156, %r161};
	mov.b64 	%fd136, %rd73;
	setp.gt.s32 	%p19, %r125, 23;
	add.f64 	%fd137, %fd135, %fd136;
	selp.f64 	%fd138, %fd135, %fd137, %p19;
	mov.b64 	%rd74, %fd138;
	mov.b64 	{%r167, %r172}, %rd74;
	mov.b32 	%r173, 16;
	// begin inline asm
	shfl.sync.down.b32 %r166, %r167, %r173, %r174, %r175;
	// end inline asm
	// begin inline asm
	shfl.sync.down.b32 %r171, %r172, %r173, %r174, %r175;
	// end inline asm
	mov.b64 	%rd75, {%r166, %r171};
	mov.b64 	%fd139, %rd75;
	setp.gt.s32 	%p20, %r125, 15;
	add.f64 	%fd37, %fd138, %fd139;
	selp.f64 	%fd375, %fd138, %fd37, %p20;
	setp.ne.s32 	%p21, %r125, 0;
	@%p21 bra 	$L__BB26_46;
	shr.u32 	%r176, %r35, 2;
	and.b32  	%r177, %r176, 248;
	mov.u32 	%r178, _ZZN3cub18CUB_300001_SM_10006detail6reduce18DeviceReduceKernelINS2_10policy_hubIdjN4cuda3std3__44plusIdEEE10Policy1000EN6thrust24THRUST_300001_SM_1000_NS10device_ptrI6float2EEjS9_d23complex_norm_sq_functorEEvT0_PT3_T1_NS0_13GridEvenShareISL_EET2_T4_E12temp_storage;
	add.s32 	%r179, %r178, %r177;
	st.shared.f64 	[%r179+24], %fd37;
$L__BB26_46:
	bar.sync 	0;
	setp.ne.s32 	%p22, %r35, 0;
	@%p22 bra 	$L__BB26_48;
	ld.shared.f64 	%fd140, [_ZZN3cub18CUB_300001_SM_10006detail6reduce18DeviceReduceKernelINS2_10policy_hubIdjN4cuda3std3__44plusIdEEE10Policy1000EN6thrust24THRUST_300001_SM_1000_NS10device_ptrI6float2EEjS9_d23complex_norm_sq_functorEEvT0_PT3_T1_NS0_13GridEvenShareISL_EET2_T4_E12temp_storage+32];
	add.f64 	%fd141, %fd375, %fd140;
	ld.shared.f64 	%fd142, [_ZZN3cub18CUB_300001_SM_10006detail6reduce18DeviceReduceKernelINS2_10policy_hubIdjN4cuda3std3__44plusIdEEE10Policy1000EN6thrust24THRUST_300001_SM_1000_NS10device_ptrI6float2EEjS9_d23complex_norm_sq_functorEEvT0_PT3_T1_NS0_13GridEvenShareISL_EET2_T4_E12temp_storage+40];
	add.f64 	%fd143, %fd141, %fd142;
	ld.shared.f64 	%fd144, [_ZZN3cub18CUB_300001_SM_10006detail6reduce18DeviceReduceKernelINS2_10policy_hubIdjN4cuda3std3__44plusIdEEE10Policy1000EN6thrust24THRUST_300001_SM_1000_NS10device_ptrI6float2EEjS9_d23complex_norm_sq_functorEEvT0_PT3_T1_NS0_13GridEvenShareISL_EET2_T4_E12temp_storage+48];
	add.f64 	%fd145, %fd143, %fd144;
	ld.shared.f64 	%fd146, [_ZZN3cub18CUB_300001_SM_10006detail6reduce18DeviceReduceKernelINS2_10policy_hubIdjN4cuda3std3__44plusIdEEE10Policy1000EN6thrust24THRUST_300001_SM_1000_NS10device_ptrI6float2EEjS9_d23complex_norm_sq_functorEEvT0_PT3_T1_NS0_13GridEvenShareISL_EET2_T4_E12temp_storage+56];
	add.f64 	%fd147, %fd145, %fd146;
	ld.shared.f64 	%fd148, [_ZZN3cub18CUB_300001_SM_10006detail6reduce18DeviceReduceKernelINS2_10policy_hubIdjN4cuda3std3__44plusIdEEE10Policy1000EN6thrust24THRUST_300001_SM_1000_NS10device_ptrI6float2EEjS9_d23complex_norm_sq_functorEEvT0_PT3_T1_NS0_13GridEvenShareISL_EET2_T4_E12temp_storage+64];
	add.f64 	%fd149, %fd147, %fd148;
	ld.shared.f64 	%fd150, [_ZZN3cub18CUB_300001_SM_10006detail6reduce18DeviceReduceKernelINS2_10policy_hubIdjN4cuda3std3__44plusIdEEE10Policy1000EN6thrust24THRUST_300001_SM_1000_NS10device_ptrI6float2EEjS9_d23complex_norm_sq_functorEEvT0_PT3_T1_NS0_13GridEvenShareISL_EET2_T4_E12temp_storage+72];
	add.f64 	%fd151, %fd149, %fd150;
	ld.shared.f64 	%fd152, [_ZZN3cub18CUB_300001_SM_10006detail6reduce18DeviceReduceKernelINS2_10policy_hubIdjN4cuda3std3__44plusIdEEE10Policy1000EN6thrust24THRUST_300001_SM_1000_NS10device_ptrI6float2EEjS9_d23complex_norm_sq_functorEEvT0_PT3_T1_NS0_13GridEvenShareISL_EET2_T4_E12temp_storage+80];
	add.f64 	%fd153, %fd151, %fd152;
	ld.shared.f64 	%fd154, [_ZZN3cub18CUB_300001_SM_10006detail6reduce18DeviceReduceKernelINS2_10policy_hubIdjN4cuda3std3__44plusIdEEE10Policy1000EN6thrust24THRUST_300001_SM_1000_NS10device_ptrI6float2EEjS9_d23complex_norm_sq_functorEEvT0_PT3_T1_NS0_13GridEvenShareISL_EET2_T4_E12temp_storage+88];
	add.f64 	%fd155, %fd153, %fd154;
	ld.shared.f64 	%fd156, [_ZZN3cub18CUB_300001_SM_10006detail6reduce18DeviceReduceKernelINS2_10policy_hubIdjN4cuda3std3__44plusIdEEE10Policy1000EN6thrust24THRUST_300001_SM_1000_NS10device_ptrI6float2EEjS9_d23complex_norm_sq_functorEEvT0_PT3_T1_NS0_13GridEvenShareISL_EET2_T4_E12temp_storage+96];
	add.f64 	%fd157, %fd155, %fd156;
	ld.shared.f64 	%fd158, [_ZZN3cub18CUB_300001_SM_10006detail6reduce18DeviceReduceKernelINS2_10policy_hubIdjN4cuda3std3__44plusIdEEE10Policy1000EN6thrust24THRUST_300001_SM_1000_NS10device_ptrI6float2EEjS9_d23complex_norm_sq_functorEEvT0_PT3_T1_NS0_13GridEvenShareISL_EET2_T4_E12temp_storage+104];
	add.f64 	%fd159, %fd157, %fd158;
	ld.shared.f64 	%fd160, [_ZZN3cub18CUB_300001_SM_10006detail6reduce18DeviceReduceKernelINS2_10policy_hubIdjN4cuda3std3__44plusIdEEE10Policy1000EN6thrust24THRUST_300001_SM_1000_NS10device_ptrI6float2EEjS9_d23complex_norm_sq_functorEEvT0_PT3_T1_NS0_13GridEvenShareISL_EET2_T4_E12temp_storage+112];
	add.f64 	%fd161, %fd159, %fd160;
	ld.shared.f64 	%fd162, [_ZZN3cub18CUB_300001_SM_10006detail6reduce18DeviceReduceKernelINS2_10policy_hubIdjN4cuda3std3__44plusIdEEE10Policy1000EN6thrust24THRUST_300001_SM_1000_NS10device_ptrI6float2EEjS9_d23complex_norm_sq_functorEEvT0_PT3_T1_NS0_13GridEvenShareISL_EET2_T4_E12temp_storage+120];
	add.f64 	%fd163, %fd161, %fd162;
	ld.shared.f64 	%fd164, [_ZZN3cub18CUB_300001_SM_10006detail6reduce18DeviceReduceKernelINS2_10policy_hubIdjN4cuda3std3__44plusIdEEE10Policy1000EN6thrust24THRUST_300001_SM_1000_NS10device_ptrI6float2EEjS9_d23complex_norm_sq_functorEEvT0_PT3_T1_NS0_13GridEvenShareISL_EET2_T4_E12temp_storage+128];
	add.f64 	%fd165, %fd163, %fd164;
	ld.shared.f64 	%fd166, [_ZZN3cub18CUB_300001_SM_10006detail6reduce18DeviceReduceKernelINS2_10policy_hubIdjN4cuda3std3__44plusIdEEE10Policy1000EN6thrust24THRUST_300001_SM_1000_NS10device_ptrI6float2EEjS9_d23complex_norm_sq_functorEEvT0_PT3_T1_NS0_13GridEvenShareISL_EET2_T4_E12temp_storage+136];
	add.f64 	%fd167, %fd165, %fd166;
	ld.shared.f64 	%fd168, [_ZZN3cub18CUB_300001_SM_10006detail6reduce18DeviceReduceKernelINS2_10policy_hubIdjN4cuda3std3__44plusIdEEE10Policy1000EN6thrust24THRUST_300001_SM_1000_NS10device_ptrI6float2EEjS9_d23complex_norm_sq_functorEEvT0_PT3_T1_NS0_13GridEvenShareISL_EET2_T4_E12temp_storage+144];
	add.f64 	%fd169, %fd167, %fd168;
	ld.shared.f64 	%fd170, [_ZZN3cub18CUB_300001_SM_10006detail6reduce18DeviceReduceKernelINS2_10policy_hubIdjN4cuda3std3__44plusIdEEE10Policy1000EN6thrust24THRUST_300001_SM_1000_NS10device_ptrI6float2EEjS9_d23complex_norm_sq_functorEEvT0_PT3_T1_NS0_13GridEvenShareISL_EET2_T4_E12temp_storage+152];
	add.f64 	%fd171, %fd169, %fd170;
	ld.shared.f64 	%fd172, [_ZZN3cub18CUB_300001_SM_10006detail6reduce18DeviceReduceKernelINS2_10policy_hubIdjN4cuda3std3__44plusIdEEE10Policy1000EN6thrust24THRUST_300001_SM_1000_NS10device_ptrI6float2EEjS9_d23complex_norm_sq_functorEEvT0_PT3_T1_NS0_13GridEvenShareISL_EET2_T4_E12temp_storage+160];
	add.f64 	%fd173, %fd171, %fd172;
	ld.shared.f64 	%fd174, [_ZZN3cub18CUB_300001_SM_10006detail6reduce18DeviceReduceKernelINS2_10policy_hubIdjN4cuda3std3__44plusIdEEE10Policy1000EN6thrust24THRUST_300001_SM_1000_NS10device_ptrI6float2EEjS9_d23complex_norm_sq_functorEEvT0_PT3_T1_NS0_13GridEvenShareISL_EET2_T4_E12temp_storage+168];
	add.f64 	%fd175, %fd173, %fd174;
	ld.shared.f64 	%fd176, [_ZZN3cub18CUB_300001_SM_10006detail6reduce18DeviceReduceKernelINS2_10policy_hubIdjN4cuda3std3__44plusIdEEE10Policy1000EN6thrust24THRUST_300001_SM_1000_NS10device_ptrI6float2EEjS9_d23complex_norm_sq_functorEEvT0_PT3_T1_NS0_13GridEvenShareISL_EET2_T4_E12temp_storage+176];
	add.f64 	%fd375, %fd175, %fd176;
$L__BB26_48:
	mov.u32 	%r332, %tid.x;
	setp.ne.s32 	%p68, %r332, 0;
	@%p68 bra 	$L__BB26_50;
	cvta.to.global.u64 	%rd156, %rd2;
	mul.wide.u32 	%rd157, %r3, 8;
	add.s64 	%rd158, %rd156, %rd157;
	st.global.f64 	[%rd158], %fd375;
$L__BB26_50:
	ret;

}
	// .globl	_ZN3cub18CUB_300001_SM_10006detail6reduce28DeviceReduceSingleTileKernelINS2_10policy_hubIdyN4cuda3std3__44plusIdEEE10Policy1000EN6thrust24THRUST_300001_SM_1000_NS10device_ptrI6float2EEPdyS9_dd23complex_norm_sq_functorEEvT0_T1_T2_T3_T4_T6_
.visible .entry _ZN3cub18CUB_300001_SM_10006detail6reduce28DeviceReduceSingleTileKernelINS2_10policy_hubIdyN4cuda3std3__44plusIdEEE10Policy1000EN6thrust24THRUST_300001_SM_1000_NS10device_ptrI6float2EEPdyS9_dd23complex_norm_sq_functorEEvT0_T1_T2_T3_T4_T6_(
	.param .align 8 .b8 _ZN3cub18CUB_300001_SM_10006detail6reduce28DeviceReduceSingleTileKernelINS2_10policy_hubIdyN4cuda3std3__44plusIdEEE10Policy1000EN6thrust24THRUST_300001_SM_1000_NS10device_ptrI6float2EEPdyS9_dd23complex_norm_sq_functorEEvT0_T1_T2_T3_T4_T6__param_0[8],
	.param .u64 .ptr .align 1 _ZN3cub18CUB_300001_SM_10006detail6reduce28DeviceReduceSingleTileKernelINS2_10policy_hubIdyN4cuda3std3__44plusIdEEE10Policy1000EN6thrust24THRUST_300001_SM_1000_NS10device_ptrI6float2EEPdyS9_dd23complex_norm_sq_functorEEvT0_T1_T2_T3_T4_T6__param_1,
	.param .u64 _ZN3cub18CUB_300001_SM_10006detail6reduce28DeviceReduceSingleTileKernelINS2_10policy_hubIdyN4cuda3std3__44plusIdEEE10Policy1000EN6thrust24THRUST_300001_SM_1000_NS10device_ptrI6float2EEPdyS9_dd23complex_norm_sq_functorEEvT0_T1_T2_T3_T4_T6__param_2,
	.param .align 1 .b8 _ZN3cub18CUB_300001_SM_10006detail6reduce28DeviceReduceSingleTileKernelINS2_10policy_hubIdyN4cuda3std3__44plusIdEEE10Policy1000EN6thrust24THRUST_300001_SM_1000_NS10device_ptrI6float2EEPdyS9_dd23complex_norm_sq_functorEEvT0_T1_T2_T3_T4_T6__param_3[1],
	.param .f64 _ZN3cub18CUB_300001_SM_10006detail6reduce28DeviceReduceSingleTileKernelINS2_10policy_hubIdyN4cuda3std3__44plusIdEEE10Policy1000EN6thrust24THRUST_300001_SM_1000_NS10device_ptrI6float2EEPdyS9_dd23complex_norm_sq_functorEEvT0_T1_T2_T3_T4_T6__param_4,
	.param .align 1 .b8 _ZN3cub18CUB_300001_SM_10006detail6reduce28DeviceReduceSingleTileKernelINS2_10policy_hubIdyN4cuda3std3__44plusIdEEE10Policy1000EN6thrust24THRUST_300001_SM_1000_NS10device_ptrI6float2EEPdyS9_dd23complex_norm_sq_functorEEvT0_T1_T2_T3_T4_T6__param_5[1]
)
.maxntid 512
.minnctapersm 1
{
	.reg .pred 	%p<66>;
	.reg .b32 	%r<242>;
	.reg .b32 	%f<237>;
	.reg .b64 	%rd<83>;
	.reg .b64 	%fd<318>;
	// demoted variable
	.shared .align 8 .b8 _ZZN3cub18CUB_300001_SM_10006detail6reduce28DeviceReduceSingleTileKernelINS2_10policy_hubIdyN4cuda3std3__44plusIdEEE10Policy1000EN6thrust24THRUST_300001_SM_1000_NS10device_ptrI6float2EEPdyS9_dd23complex_norm_sq_functorEEvT0_T1_T2_T3_T4_T6_E12temp_storage[152];
	ld.param.u64 	%rd15, [_ZN3cub18CUB_300001_SM_10006detail6reduce28DeviceReduceSingleTileKernelINS2_10policy_hubIdyN4cuda3std3__44plusIdEEE10Policy1000EN6thrust24THRUST_300001_SM_1000_NS10device_ptrI6float2EEPdyS9_dd23complex_norm_sq_functorEEvT0_T1_T2_T3_T4_T6__param_0];
	ld.param.u64 	%rd17, [_ZN3cub18CUB_300001_SM_10006detail6reduce28DeviceReduceSingleTileKernelINS2_10policy_hubIdyN4cuda3std3__44plusIdEEE10Policy1000EN6thrust24THRUST_300001_SM_1000_NS10device_ptrI6float2EEPdyS9_dd23complex_norm_sq_functorEEvT0_T1_T2_T3_T4_T6__param_1];
	ld.param.u64 	%rd16, [_ZN3cub18CUB_300001_SM_10006detail6reduce28DeviceReduceSingleTileKernelINS2_10policy_hubIdyN4cuda3std3__44plusIdEEE10Policy1000EN6thrust24THRUST_300001_SM_1000_NS10device_ptrI6float2EEPdyS9_dd23complex_norm_sq_functorEEvT0_T1_T2_T3_T4_T6__param_2];
	ld.param.f64 	%fd41, [_ZN3cub18CUB_300001_SM_10006detail6reduce28DeviceReduceSingleTileKernelINS2_10policy_hubIdyN4cuda3std3__44plusIdEEE10Policy1000EN6thrust24THRUST_300001_SM_1000_NS10device_ptrI6float2EEPdyS9_dd23complex_norm_sq_functorEEvT0_T1_T2_T3_T4_T6__param_4];
	cvta.to.global.u64 	%rd1, %rd17;
	setp.ne.s64 	%p1, %rd16, 0;
	@%p1 bra 	$L__BB27_3;
	mov.u32 	%r228, %tid.x;
	setp.ne.s32 	%p65, %r228, 0;
	@%p65 bra 	$L__BB27_50;
	st.global.f64 	[%rd1], %fd41;
	bra.uni 	$L__BB27_50;
$L__BB27_3:
	cvta.to.global.u64 	%rd2, %rd15;
	setp.gt.u64 	%p2, %rd16, 3583;
	@%p2 bra 	$L__BB27_28;
	cvt.u32.u64 	%r1, %rd16;
	mov.u32 	%r2, %tid.x;
	setp.ge.u32 	%p23, %r2, %r1;
	mov.f64 	%fd306, 0d0000000000000000;
	mov.u32 	%r232, %r2;
	@%p23 bra 	$L__BB27_6;
	mul.wide.u32 	%rd49, %r2, 8;
	add.s64 	%rd50, %rd2, %rd49;
	ld.global.v2.f32 	{%f117, %f118}, [%rd50];
	mul.f32 	%f119, %f118, %f118;
	fma.rn.f32 	%f120, %f117, %f117, %f119;
	cvt.f64.f32 	%fd306, %f120;
	add.s32 	%r232, %r2, 512;
$L__BB27_6:
	setp.ge.u32 	%p24, %r232, %r1;
	@%p24 bra 	$L__BB27_19;
	not.b32 	%r105, %r232;
	add.s32 	%r106, %r105, %r1;
	shr.u32 	%r107, %r106, 9;
	add.s32 	%r5, %r107, 1;
	and.b32  	%r6, %r5, 15;
	setp.lt.u32 	%p25, %r106, 7680;
	@%p25 bra 	$L__BB27_10;
	and.b32  	%r108, %r5, 16777200;
	neg.s32 	%r230, %r108;
	mul.wide.u32 	%rd51, %r232, 8;
	add.s64 	%rd52, %rd51, %rd2;
	add.s64 	%rd79, %rd52, 32768;
$L__BB27_9:
	.pragma "nounroll";
	ld.global.v2.f32 	{%f121, %f122}, [%rd79+-32768];
	mul.f32 	%f123, %f122, %f122;
	fma.rn.f32 	%f124, %f121, %f121, %f123;
	cvt.f64.f32 	%fd140, %f124;
	add.f64 	%fd141, %fd306, %fd140;
	ld.global.v2.f32 	{%f125, %f126}, [%rd79+-28672];
	mul.f32 	%f127, %f126, %f126;
	fma.rn.f32 	%f128, %f125, %f125, %f127;
	cvt.f64.f32 	%fd142, %f128;
	add.f64 	%fd143, %fd141, %fd142;
	ld.global.v2.f32 	{%f129, %f130}, [%rd79+-24576];
	mul.f32 	%f131, %f130, %f130;
	fma.rn.f32 	%f132, %f129, %f129, %f131;
	cvt.f64.f32 	%fd144, %f132;
	add.f64 	%fd145, %fd143, %fd144;
	ld.global.v2.f32 	{%f133, %f134}, [%rd79+-20480];
	mul.f32 	%f135, %f134, %f134;
	fma.rn.f32 	%f136, %f133, %f133, %f135;
	cvt.f64.f32 	%fd146, %f136;
	add.f64 	%fd147, %fd145, %fd146;
	ld.global.v2.f32 	{%f137, %f138}, [%rd79+-16384];
	mul.f32 	%f139, %f138, %f138;
	fma.rn.f32 	%f140, %f137, %f137, %f139;
	cvt.f64.f32 	%fd148, %f140;
	add.f64 	%fd149, %fd147, %fd148;
	ld.global.v2.f32 	{%f141, %f142}, [%rd79+-12288];
	mul.f32 	%f143, %f142, %f142;
	fma.rn.f32 	%f144, %f141, %f141, %f143;
	cvt.f64.f32 	%fd150, %f144;
	add.f64 	%fd151, %fd149, %fd150;
	ld.global.v2.f32 	{%f145, %f146}, [%rd79+-8192];
	mul.f32 	%f147, %f146, %f146;
	fma.rn.f32 	%f148, %f145, %f145, %f147;
	cvt.f64.f32 	%fd152, %f148;
	add.f64 	%fd153, %fd151, %fd152;
	ld.global.v2.f32 	{%f149, %f150}, [%rd79+-4096];
	mul.f32 	%f151, %f150, %f150;
	fma.rn.f32 	%f152, %f149, %f149, %f151;
	cvt.f64.f32 	%fd154, %f152;
	add.f64 	%fd155, %fd153, %fd154;
	ld.global.v2.f32 	{%f153, %f154}, [%rd79];
	mul.f32 	%f155, %f154, %f154;
	fma.rn.f32 	%f156, %f153, %f153, %f155;
	cvt.f64.f32 	%fd156, %f156;
	add.f64 	%fd157, %fd155, %fd156;
	ld.global.v2.f32 	{%f157, %f158}, [%rd79+4096];
	mul.f32 	%f159, %f158, %f158;
	fma.rn.f32 	%f160, %f157, %f157, %f159;
	cvt.f64.f32 	%fd158, %f160;
	add.f64 	%fd159, %fd157, %fd158;
	ld.global.v2.f32 	{%f161, %f162}, [%rd79+8192];
	mul.f32 	%f163, %f162, %f162;
	fma.rn.f32 	%f164, %f161, %f161, %f163;
	cvt.f64.f32 	%fd160, %f164;
	add.f64 	%fd161, %fd159, %fd160;
	ld.global.v2.f32 	{%f165, %f166}, [%rd79+12288];
	mul.f32 	%f167, %f166, %f166;
	fma.rn.f32 	%f168, %f165, %f165, %f167;
	cvt.f64.f32 	%fd162, %f168;
	add.f64 	%fd163, %fd161, %fd162;
	ld.global.v2.f32 	{%f169, %f170}, [%rd79+16384];
	mul.f32 	%f171, %f170, %f170;
	fma.rn.f32 	%f172, %f169, %f169, %f171;
	cvt.f64.f32 	%fd164, %f172;
	add.f64 	%fd165, %fd163, %fd164;
	ld.global.v2.f32 	{%f173, %f174}, [%rd79+20480];
	mul.f32 	%f175, %f174, %f174;
	fma.rn.f32 	%f176, %f173, %f173, %f175;
	cvt.f64.f32 	%fd166, %f176;
	add.f64 	%fd167, %fd165, %fd166;
	ld.global.v2.f32 	{%f177, %f178}, [%rd79+24576];
	mul.f32 	%f179, %f178, %f178;
	fma.rn.f32 	%f180, %f177, %f177, %f179;
	cvt.f64.f32 	%fd168, %f180;
	add.f64 	%fd169, %fd167, %fd168;
	ld.global.v2.f32 	{%f181, %f182}, [%rd79+28672];
	mul.f32 	%f183, %f182, %f182;
	fma.rn.f32 	%f184, %f181, %f181, %f183;
	cvt.f64.f32 	%fd170, %f184;
	add.f64 	%fd306, %fd169, %fd170;
	add.s32 	%r232, %r232, 8192;
	add.s32 	%r230, %r230, 16;
	add.s64 	%rd79, %rd79, 65536;
	setp.ne.s32 	%p26, %r230, 0;
	@%p26 bra 	$L__BB27_9;
$L__BB27_10:
	setp.eq.s32 	%p27, %r6, 0;
	@%p27 bra 	$L__BB27_19;
	and.b32  	%r13, %r5, 7;
	setp.lt.u32 	%p28, %r6, 8;
	@%p28 bra 	$L__BB27_13;
	mul.wide.s32 	%rd53, %r232, 8;
	add.s64 	%rd54, %rd2, %rd53;
	ld.global.v2.f32 	{%f185, %f186}, [%rd54];
	mul.f32 	%f187, %f186, %f186;
	fma.rn.f32 	%f188, %f185, %f185, %f187;
	cvt.f64.f32 	%fd172, %f188;
	add.f64 	%fd173, %fd306, %fd172;
	ld.global.v2.f32 	{%f189, %f190}, [%rd54+4096];
	mul.f32 	%f191, %f190, %f190;
	fma.rn.f32 	%f192, %f189, %f189, %f191;
	cvt.f64.f32 	%fd174, %f192;
	add.f64 	%fd175, %fd173, %fd174;
	ld.global.v2.f32 	{%f193, %f194}, [%rd54+8192];
	mul.f32 	%f195, %f194, %f194;
	fma.rn.f32 	%f196, %f193, %f193, %f195;
	cvt.f64.f32 	%fd176, %f196;
	add.f64 	%fd177, %fd175, %fd176;
	ld.global.v2.f32 	{%f197, %f198}, [%rd54+12288];
	mul.f32 	%f199, %f198, %f198;
	fma.rn.f32 	%f200, %f197, %f197, %f199;
	cvt.f64.f32 	%fd178, %f200;
	add.f64 	%fd179, %fd177, %fd178;
	ld.global.v2.f32 	{%f201, %f202}, [%rd54+16384];
	mul.f32 	%f203, %f202, %f202;
	fma.rn.f32 	%f204, %f201, %f201, %f203;
	cvt.f64.f32 	%fd180, %f204;
	add.f64 	%fd181, %fd179, %fd180;
	ld.global.v2.f32 	{%f205, %f206}, [%rd54+20480];
	mul.f32 	%f207, %f206, %f206;
	fma.rn.f32 	%f208, %f205, %f205, %f207;
	cvt.f64.f32 	%fd182, %f208;
	add.f64 	%fd183, %fd181, %fd182;
	ld.global.v2.f32 	{%f209, %f210}, [%rd54+24576];
	mul.f32 	%f211, %f210, %f210;
	fma.rn.f32 	%f212, %f209, %f209, %f211;
	cvt.f64.f32 	%fd184, %f212;
	add.f64 	%fd185, %fd183, %fd184;
	ld.global.v2.f32 	{%f213, %f214}, [%rd54+28672];
	mul.f32 	%f215, %f214, %f214;
	fma.rn.f32 	%f216, %f213, %f213, %f215;
	cvt.f64.f32 	%fd186, %f216;
	add.f64 	%fd306, %fd185, %fd186;
	add.s32 	%r232, %r232, 4096;
$L__BB27_13:
	setp.eq.s32 	%p29, %r13, 0;
	@%p29 bra 	$L__BB27_19;
	and.b32  	%r16, %r5, 3;
	setp.lt.u32 	%p30, %r13, 4;
	@%p30 bra 	$L__BB27_16;
	mul.wide.s32 	%rd55, %r232, 8;
	add.s64 	%rd56, %rd2, %rd55;
	ld.global.v2.f32 	{%f217, %f218}, [%rd56];
	mul.f32 	%f219, %f218, %f218;
	fma.rn.f32 	%f220, %f217, %f217, %f219;
	cvt.f64.f32 	%fd188, %f220;
	add.f64 	%fd189, %fd306, %fd188;
	ld.global.v2.f32 	{%f221, %f222}, [%rd56+4096];
	mul.f32 	%f223, %f222, %f222;
	fma.rn.f32 	%f224, %f221, %f221, %f223;
	cvt.f64.f32 	%fd190, %f224;
	add.f64 	%fd191, %fd189, %fd190;
	ld.global.v2.f32 	{%f225, %f226}, [%rd56+8192];
	mul.f32 	%f227, %f226, %f226;
	fma.rn.f32 	%f228, %f225, %f225, %f227;
	cvt.f64.f32 	%fd192, %f228;
	add.f64 	%fd193, %fd191, %fd192;
	ld.global.v2.f32 	{%f229, %f230}, [%rd56+12288];
	mul.f32 	%f231, %f230, %f230;
	fma.rn.f32 	%f232, %f229, %f229, %f231;
	cvt.f64.f32 	%fd194, %f232;
	add.f64 	%fd306, %fd193, %fd194;
	add.s32 	%r232, %r232, 2048;
$L__BB27_16:
	setp.eq.s32 	%p31, %r16, 0;
	@%p31 bra 	$L__BB27_19;
	neg.s32 	%r235, %r16;
$L__BB27_18:
	.pragma "nounroll";
	mul.wide.s32 	%rd57, %r232, 8;
	add.s64 	%rd58, %rd2, %rd57;
	ld.global.v2.f32 	{%f233, %f234}, [%rd58];
	mul.f32 	%f235, %f234, %f234;
	fma.rn.f32 	%f236, %f233, %f233, %f235;
	cvt.f64.f32 	%fd195, %f236;
	add.f64 	%fd306, %fd306, %fd195;
	add.s32 	%r232, %r232, 512;
	add.s32 	%r235, %r235, 1;
	setp.ne.s32 	%p32, %r235, 0;
	@%p32 bra 	$L__BB27_18;
$L__BB27_19:
	setp.lt.u64 	%p33, %rd16, 512;
	@%p33 bra 	$L__BB27_24;
	// begin inline asm
	mov.u32 %r172, %laneid;
	// end inline asm
	mov.b64 	%rd69, %fd306;
	mov.b64 	{%r174, %r179}, %rd69;
	mov.b32 	%r180, 1;
	mov.b32 	%r221, 31;
	mov.b32 	%r222, -1;
	// begin inline asm
	shfl.sync.down.b32 %r173, %r174, %r180, %r221, %r222;
	// end inline asm
	// begin inline asm
	shfl.sync.down.b32 %r178, %r179, %r180, %r221, %r222;
	// end inline asm
	mov.b64 	%rd70, {%r173, %r178};
	mov.b64 	%fd254, %rd70;
	setp.gt.s32 	%p57, %r172, 30;
	add.f64 	%fd255, %fd306, %fd254;
	selp.f64 	%fd256, %fd306, %fd255, %p57;
	mov.b64 	%rd71, %fd256;
	mov.b64 	{%r184, %r189}, %rd71;
	mov.b32 	%r190, 2;
	// begin inline asm
	shfl.sync.down.b32 %r183, %r184, %r190, %r221, %r222;
	// end inline asm
	// begin inline asm
	shfl.sync.down.b32 %r188, %r189, %r190, %r221, %r222;
	// end inline asm
	mov.b64 	%rd72, {%r183, %r188};
	mov.b64 	%fd257, %rd72;
	setp.gt.s32 	%p58, %r172, 29;
	add.f64 	%fd258, %fd256, %fd257;
	selp.f64 	%fd259, %fd256, %fd258, %p58;
	mov.b64 	%rd73, %fd259;
	mov.b64 	{%r194, %r199}, %rd73;
	mov.b32 	%r200, 4;
	// begin inline asm
	shfl.sync.down.b32 %r193, %r194, %r200, %r221, %r222;
	// end inline asm
	// begin inline asm
	shfl.sync.down.b32 %r198, %r199, %r200, %r221, %r222;
	// end inline asm
	mov.b64 	%rd74, {%r193, %r198};
	mov.b64 	%fd260, %rd74;
	setp.gt.s32 	%p59, %r172, 27;
	add.f64 	%fd261, %fd259, %fd260;
	selp.f64 	%fd262, %fd259, %fd261, %p59;
	mov.b64 	%rd75, %fd262;
	mov.b64 	{%r204, %r209}, %rd75;
	mov.b32 	%r210, 8;
	// begin inline asm
	shfl.sync.down.b32 %r203, %r204, %r210, %r221, %r222;
	// end inline asm
	// begin inline asm
	shfl.sync.down.b32 %r208, %r209, %r210, %r221, %r222;
	// end inline asm
	mov.b64 	%rd76, {%r203, %r208};
	mov.b64 	%fd263, %rd76;
	setp.gt.s32 	%p60, %r172, 23;
	add.f64 	%fd264, %fd262, %fd263;
	selp.f64 	%fd265, %fd262, %fd264, %p60;
	mov.b64 	%rd77, %fd265;
	mov.b64 	{%r214, %r219}, %rd77;
	mov.b32 	%r220, 16;
	// begin inline asm
	shfl.sync.down.b32 %r213, %r214, %r220, %r221, %r222;
	// end inline asm
	// begin inline asm
	shfl.sync.down.b32 %r218, %r219, %r220, %r221, %r222;
	// end inline asm
	mov.b64 	%rd78, {%r213, %r218};
	mov.b64 	%fd266, %rd78;
	setp.gt.s32 	%p61, %r172, 15;
	add.f64 	%fd16, %fd265, %fd266;
	selp.f64 	%fd317, %fd265, %fd16, %p61;
	setp.ne.s32 	%p62, %r172, 0;
	@%p62 bra 	$L__BB27_22;
	shr.u32 	%r223, %r2, 2;
	and.b32  	%r224, %r223, 248;
	mov.u32 	%r225, _ZZN3cub18CUB_300001_SM_10006detail6reduce28DeviceReduceSingleTileKernelINS2_10policy_hubIdyN4cuda3std3__44plusIdEEE10Policy1000EN6thrust24THRUST_300001_SM_1000_NS10device_ptrI6float2EEPdyS9_dd23complex_norm_sq_functorEEvT0_T1_T2_T3_T4_T6_E12temp_storage;
	add.s32 	%r226, %r225, %r224;
	st.shared.f64 	[%r226+16], %fd16;
$L__BB27_22:
	bar.sync 	0;
	setp.ne.s32 	%p63, %r2, 0;
	@%p63 bra 	$L__BB27_48;
	ld.shared.f64 	%fd267, [_ZZN3cub18CUB_300001_SM_10006detail6reduce28DeviceReduceSingleTileKernelINS2_10policy_hubIdyN4cuda3std3__44plusIdEEE10Policy1000EN6thrust24THRUST_300001_SM_1000_NS10device_ptrI6float2EEPdyS9_dd23complex_norm_sq_functorEEvT0_T1_T2_T3_T4_T6_E12temp_storage+24];
	add.f64 	%fd268, %fd317, %fd267;
	ld.shared.f64 	%fd269, [_ZZN3cub18CUB_300001_SM_10006detail6reduce28DeviceReduceSingleTileKernelINS2_10policy_hubIdyN4cuda3std3__44plusIdEEE10Policy1000EN6thrust24THRUST_300001_SM_1000_NS10device_ptrI6float2EEPdyS9_dd23complex_norm_sq_functorEEvT0_T1_T2_T3_T4_T6_E12temp_storage+32];
	add.f64 	%fd270, %fd268, %fd269;
	ld.shared.f64 	%fd271, [_ZZN3cub18CUB_300001_SM_10006detail6reduce28DeviceReduceSingleTileKernelINS2_10policy_hubIdyN4cuda3std3__44plusIdEEE10Policy1000EN6thrust24THRUST_300001_SM_1000_NS10device_ptrI6float2EEPdyS9_dd23complex_norm_sq_functorEEvT0_T1_T2_T3_T4_T6_E12temp_storage+40];
	add.f64 	%fd272, %fd270, %fd271;
	ld.shared.f64 	%fd273, [_ZZN3cub18CUB_300001_SM_10006detail6reduce28DeviceReduceSingleTileKernelINS2_10policy_hubIdyN4cuda3std3__44plusIdEEE10Policy1000EN6thrust24THRUST_300001_SM_1000_NS10device_ptrI6float2EEPdyS9_dd23complex_norm_sq_functorEEvT0_T1_T2_T3_T4_T6_E12temp_storage+48];
	add.f64 	%fd274, %fd272, %fd273;
	ld.shared.f64 	%fd275, [_ZZN3cub18CUB_300001_SM_10006detail6reduce28DeviceReduceSingleTileKernelINS2_10policy_hubIdyN4cuda3std3__44plusIdEEE10Policy1000EN6thrust24THRUST_300001_SM_1000_NS10device_ptrI6float2EEPdyS9_dd23complex_norm_sq_functorEEvT0_T1_T2_T3_T4_T6_E12temp_storage+56];
	add.f64 	%fd276, %fd274, %fd275;
	ld.shared.f64 	%fd277, [_ZZN3cub18CUB_300001_SM_10006detail6reduce28DeviceReduceSingleTileKernelINS2_10policy_hubIdyN4cuda3std3__44plusIdEEE10Policy1000EN6thrust24THRUST_300001_SM_1000_NS10device_ptrI6float2EEPdyS9_dd23complex_norm_sq_functorEEvT0_T1_T2_T3_T4_T6_E12temp_storage+64];
	add.f64 	%fd278, %fd276, %fd277;
	ld.shared.f64 	%fd279, [_ZZN3cub18CUB_300001_SM_10006detail6reduce28DeviceReduceSingleTileKernelINS2_10policy_hubIdyN4cuda3std3__44plusIdEEE10Policy1000EN6thrust24THRUST_300001_SM_1000_NS10device_ptrI6float2EEPdyS9_dd23complex_norm_sq_functorEEvT0_T1_T2_T3_T4_T6_E12temp_storage+72];
	add.f64 	%fd280, %fd278, %fd279;
	ld.shared.f64 	%fd281, [_ZZN3cub18CUB_300001_SM_10006detail6reduce28DeviceReduceSingleTileKernelINS2_10policy_hubIdyN4cuda3std3__44plusIdEEE10Policy1000EN6thrust24THRUST_300001_SM_1000_NS10device_ptrI6float2EEPdyS9_dd23complex_norm_sq_functorEEvT0_T1_T2_T3_T4_T6_E12temp_storage+80];
	add.f64 	%fd282, %fd280, %fd281;
	ld.shared.f64 	%fd283, [_ZZN3cub18CUB_300001_SM_10006detail6reduce28DeviceReduceSingleTileKernelINS2_10policy_hubIdyN4cuda3std3__44plusIdEEE10Policy1000EN6thrust24THRUST_300001_SM_1000_NS10device_ptrI6float2EEPdyS9_dd23complex_norm_sq_functorEEvT0_T1_T2_T3_T4_T6_E12temp_storage+88];
	add.f64 	%fd284, %fd282, %fd283;
	ld.shared.f64 	%fd285, [_ZZN3cub18CUB_300001_SM_10006detail6reduce28DeviceReduceSingleTileKernelINS2_10policy_hubIdyN4cuda3std3__44plusIdEEE10Policy1000EN6thrust24THRUST_300001_SM_1000_NS10device_ptrI6float2EEPdyS9_dd23complex_norm_sq_functorEEvT0_T1_T2_T3_T4_T6_E12temp_storage+96];
	add.f64 	%fd286, %fd284, %fd285;
	ld.shared.f64 	%fd287, [_ZZN3cub18CUB_300001_SM_10006detail6reduce28DeviceReduceSingleTileKernelINS2_10policy_hubIdyN4cuda3std3__44plusIdEEE10Policy1000EN6thrust24THRUST_300001_SM_1000_NS10device_ptrI6float2EEPdyS9_dd23complex_norm_sq_functorEEvT0_T1_T2_T3_T4_T6_E12temp_storage+104];
	add.f64 	%fd288, %fd286, %fd287;
	ld.shared.f64 	%fd289, [_ZZN3cub18CUB_300001_SM_10006detail6reduce28DeviceReduceSingleTileKernelINS2_10policy_hubIdyN4cuda3std3__44plusIdEEE10Policy1000EN6thrust24THRUST_300001_SM_1000_NS10device_ptrI6float2EEPdyS9_dd23complex_norm_sq_functorEEvT0_T1_T2_T3_T4_T6_E12temp_storage+112];
	add.f64 	%fd290, %fd288, %fd289;
	ld.shared.f64 	%fd291, [_ZZN3cub18CUB_300001_SM_10006detail6reduce28DeviceReduceSingleTileKernelINS2_10policy_hubIdyN4cuda3std3__44plusIdEEE10Policy1000EN6thrust24THRUST_300001_SM_1000_NS10device_ptrI6float2EEPdyS9_dd23complex_norm_sq_functorEEvT0_T1_T2_T3_T4_T6_E12temp_storage+120];
	add.f64 	%fd292, %fd290, %fd291;
	ld.shared.f64 	%fd293, [_ZZN3cub18CUB_300001_SM_10006detail6reduce28DeviceReduceSingleTileKernelINS2_10policy_hubIdyN4cuda3std3__44plusIdEEE10Policy1000EN6thrust24THRUST_300001_SM_1000_NS10device_ptrI6float2EEPdyS9_dd23complex_norm_sq_functorEEvT0_T1_T2_T3_T4_T6_E12temp_storage+128];
	add.f64 	%fd294, %fd292, %fd293;
	ld.shared.f64 	%fd295, [_ZZN3cub18CUB_300001_SM_10006detail6reduce28DeviceReduceSingleTileKernelINS2_10policy_hubIdyN4cuda3std3__44plusIdEEE10Policy1000EN6thrust24THRUST_300001_SM_1000_NS10device_ptrI6float2EEPdyS9_dd23complex_norm_sq_functorEEvT0_T1_T2_T3_T4_T6_E12temp_storage+136];
	add.f64 	%fd317, %fd294, %fd295;
	bra.uni 	$L__BB27_48;
$L__BB27_24:
	// begin inline asm
	mov.u32 %r109, %laneid;
	// end inline asm
	and.b32  	%r160, %r2, 992;
	add.s32 	%r161, %r160, 32;
	setp.gt.u32 	%p34, %r161, %r1;
	not.b32 	%r162, %r160;
	add.s32 	%r163, %r1, %r162;
	selp.b32 	%r158, %r163, 31, %p34;
	mov.b64 	%rd59, %fd306;
	mov.b64 	{%r111, %r116}, %rd59;
	mov.b32 	%r117, 1;
	mov.b32 	%r159, -1;
	// begin inline asm
	shfl.sync.down.b32 %r110, %r111, %r117, %r158, %r159;
	// end inline asm
	// begin inline asm
	shfl.sync.down.b32 %r115, %r116, %r117, %r158, %r159;
	// end inline asm
	mov.b64 	%rd60, {%r110, %r115};
	mov.b64 	%fd196, %rd60;
	setp.lt.s32 	%p35, %r109, %r158;
	add.f64 	%fd197, %fd306, %fd196;
	selp.f64 	%fd198, %fd197, %fd306, %p35;
	mov.b64 	%rd61, %fd198;
	mov.b64 	{%r121, %r126}, %rd61;
	mov.b32 	%r127, 2;
	// begin inline asm
	shfl.sync.down.b32 %r120, %r121, %r127, %r158, %r159;
	// end inline asm
	// begin inline asm
	shfl.sync.down.b32 %r125, %r126, %r127, %r158, %r159;
	// end inline asm
	mov.b64 	%rd62, {%r120, %r125};
	mov.b64 	%fd199, %rd62;
	add.s32 	%r164, %r109, 2;
	setp.gt.s32 	%p36, %r164, %r158;
	add.f64 	%fd200, %fd198, %fd199;
	selp.f64 	%fd201, %fd198, %fd200, %p36;
	mov.b64 	%rd63, %fd201;
	mov.b64 	{%r131, %r136}, %rd63;
	mov.b32 	%r137, 4;
	// begin inline asm
	shfl.sync.down.b32 %r130, %r131, %r137, %r158, %r159;
	// end inline asm
	// begin inline asm
	shfl.sync.down.b32 %r135, %r136, %r137, %r158, %r159;
	// end inline asm
	mov.b64 	%rd64, {%r130, %r135};
	mov.b64 	%fd202, %rd64;
	add.s32 	%r165, %r109, 4;
	setp.gt.s32 	%p37, %r165, %r158;
	add.f64 	%fd203, %fd201, %fd202;
	selp.f64 	%fd204, %fd201, %fd203, %p37;
	mov.b64 	%rd65, %fd204;
	mov.b64 	{%r141, %r146}, %rd65;
	mov.b32 	%r147, 8;
	// begin inline asm
	shfl.sync.down.b32 %r140, %r141, %r147, %r158, %r159;
	// end inline asm
	// begin inline asm
	shfl.sync.down.b32 %r145, %r146, %r147, %r158, %r159;
	// end inline asm
	mov.b64 	%rd66, {%r140, %r145};
	mov.b64 	%fd205, %rd66;
	add.s32 	%r166, %r109, 8;
	setp.gt.s32 	%p38, %r166, %r158;
	add.f64 	%fd206, %fd204, %fd205;
	selp.f64 	%fd207, %fd204, %fd206, %p38;
	mov.b64 	%rd67, %fd207;
	mov.b64 	{%r151, %r156}, %rd67;
	mov.b32 	%r157, 16;
	// begin inline asm
	shfl.sync.down.b32 %r150, %r151, %r157, %r158, %r159;
	// end inline asm
	// begin inline asm
	shfl.sync.down.b32 %r155, %r156, %r157, %r158, %r159;
	// end inline asm
	mov.b64 	%rd68, {%r150, %r155};
	mov.b64 	%fd208, %rd68;
	add.s32 	%r167, %r109, 16;
	setp.gt.s32 	%p39, %r167, %r158;
	add.f64 	%fd209, %fd207, %fd208;
	selp.f64 	%fd317, %fd207, %fd209, %p39;
	setp.ne.s32 	%p40, %r109, 0;
	@%p40 bra 	$L__BB27_26;
	shr.u32 	%r168, %r2, 2;
	and.b32  	%r169, %r168, 248;
	mov.u32 	%r170, _ZZN3cub18CUB_300001_SM_10006detail6reduce28DeviceReduceSingleTileKernelINS2_10policy_hubIdyN4cuda3std3__44plusIdEEE10Policy1000EN6thrust24THRUST_300001_SM_1000_NS10device_ptrI6float2EEPdyS9_dd23complex_norm_sq_functorEEvT0_T1_T2_T3_T4_T6_E12temp_storage;
	add.s32 	%r171, %r170, %r169;
	st.shared.f64 	[%r171+16], %fd317;
$L__BB27_26:
	bar.sync 	0;
	setp.ne.s32 	%p41, %r2, 0;
	@%p41 bra 	$L__BB27_48;
	setp.gt.u64 	%p42, %rd16, 32;
	ld.shared.f64 	%fd210, [_ZZN3cub18CUB_300001_SM_10006detail6reduce28DeviceReduceSingleTileKernelINS2_10policy_hubIdyN4cuda3std3__44plusIdEEE10Policy1000EN6thrust24THRUST_300001_SM_1000_NS10device_ptrI6float2EEPdyS9_dd23complex_norm_sq_functorEEvT0_T1_T2_T3_T4_T6_E12temp_storage+24];
	add.f64 	%fd211, %fd317, %fd210;
	selp.f64 	%fd212, %fd211, %fd317, %p42;
	setp.gt.u64 	%p43, %rd16, 64;
	ld.shared.f64 	%fd213, [_ZZN3cub18CUB_300001_SM_10006detail6reduce28DeviceReduceSingleTileKernelINS2_10policy_hubIdyN4cuda3std3__44plusIdEEE10Policy1000EN6thrust24THRUST_300001_SM_1000_NS10device_ptrI6float2EEPdyS9_dd23complex_norm_sq_functorEEvT0_T1_T2_T3_T4_T6_E12temp_storage+32];
	add.f64 	%fd214, %fd213, %fd212;
	selp.f64 	%fd215, %fd214, %fd212, %p43;
	setp.gt.u64 	%p44, %rd16, 96;
	ld.shared.f64 	%fd216, [_ZZN3cub18CUB_300001_SM_10006detail6reduce28DeviceReduceSingleTileKernelINS2_10policy_hubIdyN4cuda3std3__44plusIdEEE10Policy1000EN6thrust24THRUST_300001_SM_1000_NS10device_ptrI6float2EEPdyS9_dd23complex_norm_sq_functorEEvT0_T1_T2_T3_T4_T6_E12temp_storage+40];
	add.f64 	%fd217, %fd216, %fd215;
	selp.f64 	%fd218, %fd217, %fd215, %p44;
	setp.gt.u64 	%p45, %rd16, 128;
	ld.shared.f64 	%fd219, [_ZZN3cub18CUB_300001_SM_10006detail6reduce28DeviceReduceSingleTileKernelINS2_10policy_hubIdyN4cuda3std3__44plusIdEEE10Policy1000EN6thrust24THRUST_300001_SM_1000_NS10device_ptrI6float2EEPdyS9_dd23complex_norm_sq_functorEEvT0_T1_T2_T3_T4_T6_E12temp_storage+48];
	add.f64 	%fd220, %fd219, %fd218;
	selp.f64 	%fd221, %fd220, %fd218, %p45;
	setp.gt.u64 	%p46, %rd16, 160;
	ld.shared.f64 	%fd222, [_ZZN3cub18CUB_300001_SM_10006detail6reduce28DeviceReduceSingleTileKernelINS2_10policy_hubIdyN4cuda3std3__44plusIdEEE10Policy1000EN6thrust24THRUST_300001_SM_1000_NS10device_ptrI6float2EEPdyS9_dd23complex_norm_sq_functorEEvT0_T1_T2_T3_T4_T6_E12temp_storage+56];
	add.f64 	%fd223, %fd222, %fd221;
	selp.f64 	%fd224, %fd223, %fd221, %p46;
	setp.gt.u64 	%p47, %rd16, 192;
	ld.shared.f64 	%fd225, [_ZZN3cub18CUB_300001_SM_10006detail6reduce28DeviceReduceSingleTileKernelINS2_10policy_hubIdyN4cuda3std3__44plusIdEEE10Policy1000EN6thrust24THRUST_300001_SM_1000_NS10device_ptrI6float2EEPdyS9_dd23complex_norm_sq_functorEEvT0_T1_T2_T3_T4_T6_E12temp_storage+64];
	add.f64 	%fd226, %fd225, %fd224;
	selp.f64 	%fd227, %fd226, %fd224, %p47;
	setp.gt.u64 	%p48, %rd16, 224;
	ld.shared.f64 	%fd228, [_ZZN3cub18CUB_300001_SM_10006detail6reduce28DeviceReduceSingleTileKernelINS2_10policy_hubIdyN4cuda3std3__44plusIdEEE10Policy1000EN6thrust24THRUST_300001_SM_1000_NS10device_ptrI6float2EEPdyS9_dd23complex_norm_sq_functorEEvT0_T1_T2_T3_T4_T6_E12temp_storage+72];
	add.f64 	%fd229, %fd228, %fd227;
	selp.f64 	%fd230, %fd229, %fd227, %p48;
	setp.gt.u64 	%p49, %rd16, 256;
	ld.shared.f64 	%fd231, [_ZZN3cub18CUB_300001_SM_10006detail6reduce28DeviceReduceSingleTileKernelINS2_10policy_hubIdyN4cuda3std3__44plusIdEEE10Policy1000EN6thrust24THRUST_300001_SM_1000_NS10device_ptrI6float2EEPdyS9_dd23complex_norm_sq_functorEEvT0_T1_T2_T3_T4_T6_E12temp_storage+80];
	add.f64 	%fd232, %fd231, %fd230;
	selp.f64 	%fd233, %fd232, %fd230, %p49;
	setp.gt.u64 	%p50, %rd16, 288;
	ld.shared.f64 	%fd234, [_ZZN3cub18CUB_300001_SM_10006detail6reduce28DeviceReduceSingleTileKernelINS2_10policy_hubIdyN4cuda3std3__44plusIdEEE10Policy1000EN6thrust24THRUST_300001_SM_1000_NS10device_ptrI6float2EEPdyS9_dd23complex_norm_sq_functorEEvT0_T1_T2_T3_T4_T6_E12temp_storage+88];
	add.f64 	%fd235, %fd234, %fd233;
	selp.f64 	%fd236, %fd235, %fd233, %p50;
	setp.gt.u64 	%p51, %rd16, 320;
	ld.shared.f64 	%fd237, [_ZZN3cub18CUB_300001_SM_10006detail6reduce28DeviceReduceSingleTileKernelINS2_10policy_hubIdyN4cuda3std3__44plusIdEEE10Policy1000EN6thrust24THRUST_300001_SM_1000_NS10device_ptrI6float2EEPdyS9_dd23complex_norm_sq_functorEEvT0_T1_T2_T3_T4_T6_E12temp_storage+96];
	add.f64 	%fd238, %fd237, %fd236;
	selp.f64 	%fd239, %fd238, %fd236, %p51;
	setp.gt.u64 	%p52, %rd16, 352;
	ld.shared.f64 	%fd240, [_ZZN3cub18CUB_300001_SM_10006detail6reduce28DeviceReduceSingleTileKernelINS2_10policy_hubIdyN4cuda3std3__44plusIdEEE10Policy1000EN6thrust24THRUST_300001_SM_1000_NS10device_ptrI6float2EEPdyS9_dd23complex_norm_sq_functorEEvT0_T1_T2_T3_T4_T6_E12temp_storage+104];
	add.f64 	%fd241, %fd240, %fd239;
	selp.f64 	%fd242, %fd241, %fd239, %p52;
	setp.gt.u64 	%p53, %rd16, 384;
	ld.shared.f64 	%fd243, [_ZZN3cub18CUB_300001_SM_10006detail6reduce28DeviceReduceSingleTileKernelINS2_10policy_hubIdyN4cuda3std3__44plusIdEEE10Policy1000EN6thrust24THRUST_300001_SM_1000_NS10device_ptrI6float2EEPdyS9_dd23complex_norm_sq_functorEEvT0_T1_T2_T3_T4_T6_E12temp_storage+112];
	add.f64 	%fd244, %fd243, %fd242;
	selp.f64 	%fd245, %fd244, %fd242, %p53;
	setp.gt.u64 	%p54, %rd16, 416;
	ld.shared.f64 	%fd246, [_ZZN3cub18CUB_300001_SM_10006detail6reduce28DeviceReduceSingleTileKernelINS2_10policy_hubIdyN4cuda3std3__44plusIdEEE10Policy1000EN6thrust24THRUST_300001_SM_1000_NS10device_ptrI6float2EEPdyS9_dd23complex_norm_sq_functorEEvT0_T1_T2_T3_T4_T6_E12temp_storage+120];
	add.f64 	%fd247, %fd246, %fd245;
	selp.f64 	%fd248, %fd247, %fd245, %p54;
	setp.gt.u64 	%p55, %rd16, 448;
	ld.shared.f64 	%fd249, [_ZZN3cub18CUB_300001_SM_10006detail6reduce28DeviceReduceSingleTileKernelINS2_10policy_hubIdyN4cuda3std3__44plusIdEEE10Policy1000EN6thrust24THRUST_300001_SM_1000_NS10device_ptrI6float2EEPdyS9_dd23complex_norm_sq_functorEEvT0_T1_T2_T3_T4_T6_E12temp_storage+128];
	add.f64 	%fd250, %fd249, %fd248;
	selp.f64 	%fd251, %fd250, %fd248, %p55;
	setp.gt.u64 	%p56, %rd16, 480;
	ld.shared.f64 	%fd252, [_ZZN3cub18CUB_300001_SM_10006detail6reduce28DeviceReduceSingleTileKernelINS2_10policy_hubIdyN4cuda3std3__44plusIdEEE10Policy1000EN6thrust24THRUST_300001_SM_1000_NS10device_ptrI6float2EEPdyS9_dd23complex_norm_sq_functorEEvT0_T1_T2_T3_T4_T6_E12temp_storage+136];
	add.f64 	%fd253, %fd252, %fd251;
	selp.f64 	%fd317, %fd253, %fd251, %p56;
	bra.uni 	$L__BB27_48;
$L__BB27_28:
	mov.u32 	%r24, %tid.x;
	cvt.u64.u32 	%rd6, %r24;
	mul.wide.u32 	%rd19, %r24, 8;
	add.s64 	%rd7, %rd2, %rd19;
	ld.global.v2.f32 	{%f1, %f2}, [%rd7];
	mul.f32 	%f3, %f2, %f2;
	fma.rn.f32 	%f4, %f1, %f1, %f3;
	cvt.f64.f32 	%fd42, %f4;
	ld.global.v2.f32 	{%f5, %f6}, [%rd7+4096];
	mul.f32 	%f7, %f6, %f6;
	fma.rn.f32 	%f8, %f5, %f5, %f7;
	cvt.f64.f32 	%fd43, %f8;
	ld.global.v2.f32 	{%f9, %f10}, [%rd7+8192];
	mul.f32 	%f11, %f10, %f10;
	fma.rn.f32 	%f12, %f9, %f9, %f11;
	cvt.f64.f32 	%fd44, %f12;
	ld.global.v2.f32 	{%f13, %f14}, [%rd7+12288];
	mul.f32 	%f15, %f14, %f14;
	fma.rn.f32 	%f16, %f13, %f13, %f15;
	cvt.f64.f32 	%fd45, %f16;
	ld.global.v2.f32 	{%f17, %f18}, [%rd7+16384];
	mul.f32 	%f19, %f18, %f18;
	fma.rn.f32 	%f20, %f17, %f17, %f19;
	cvt.f64.f32 	%fd46, %f20;
	ld.global.v2.f32 	{%f21, %f22}, [%rd7+20480];
	mul.f32 	%f23, %f22, %f22;
	fma.rn.f32 	%f24, %f21, %f21, %f23;
	cvt.f64.f32 	%fd47, %f24;
	ld.global.v2.f32 	{%f25, %f26}, [%rd7+24576];
	mul.f32 	%f27, %f26, %f26;
	fma.rn.f32 	%f28, %f25, %f25, %f27;
	cvt.f64.f32 	%fd48, %f28;
	add.f64 	%fd49, %fd42, %fd43;
	add.f64 	%fd50, %fd49, %fd44;
	add.f64 	%fd51, %fd50, %fd45;
	add.f64 	%fd52, %fd51, %fd46;
	add.f64 	%fd53, %fd52, %fd47;
	add.f64 	%fd316, %fd53, %fd48;
	add.s64 	%rd8, %rd16, -3584;
	setp.lt.u64 	%p3, %rd8, 3584;
	mov.b64 	%rd81, 3584;
	@%p3 bra 	$L__BB27_32;
	mov.b64 	%rd81, 3584;
$L__BB27_30:
	shl.b64 	%rd21, %rd81, 3;
	add.s64 	%rd22, %rd7, %rd21;
	ld.global.v2.f32 	{%f29, %f30}, [%rd22];
	mul.f32 	%f31, %f30, %f30;
	fma.rn.f32 	%f32, %f29, %f29, %f31;
	cvt.f64.f32 	%fd54, %f32;
	ld.global.v2.f32 	{%f33, %f34}, [%rd22+4096];
	mul.f32 	%f35, %f34, %f34;
	fma.rn.f32 	%f36, %f33, %f33, %f35;
	cvt.f64.f32 	%fd55, %f36;
	ld.global.v2.f32 	{%f37, %f38}, [%rd22+8192];
	mul.f32 	%f39, %f38, %f38;
	fma.rn.f32 	%f40, %f37, %f37, %f39;
	cvt.f64.f32 	%fd56, %f40;
	ld.global.v2.f32 	{%f41, %f42}, [%rd22+12288];
	mul.f32 	%f43, %f42, %f42;
	fma.rn.f32 	%f44, %f41, %f41, %f43;
	cvt.f64.f32 	%fd57, %f44;
	ld.global.v2.f32 	{%f45, %f46}, [%rd22+16384];
	mul.f32 	%f47, %f46, %f46;
	fma.rn.f32 	%f48, %f45, %f45, %f47;
	cvt.f64.f32 	%fd58, %f48;
	ld.global.v2.f32 	{%f49, %f50}, [%rd22+20480];
	mul.f32 	%f51, %f50, %f50;
	fma.rn.f32 	%f52, %f49, %f49, %f51;
	cvt.f64.f32 	%fd59, %f52;
	ld.global.v2.f32 	{%f53, %f54}, [%rd22+24576];
	mul.f32 	%f55, %f54, %f54;
	fma.rn.f32 	%f56, %f53, %f53, %f55;
	cvt.f64.f32 	%fd60, %f56;
	add.f64 	%fd61, %fd316, %fd54;
	add.f64 	%fd62, %fd61, %fd55;
	add.f64 	%fd63, %fd62, %fd56;
	add.f64 	%fd64, %fd63, %fd57;
	add.f64 	%fd65, %fd64, %fd58;
	add.f64 	%fd66, %fd65, %fd59;
	add.f64 	%fd316, %fd66, %fd60;
	sub.s64 	%rd23, %rd16, %rd81;
	setp.lt.u64 	%p4, %rd23, 3584;
	@%p4 bra 	$L__BB27_44;
	add.s64 	%rd81, %rd81, 3584;
	setp.le.u64 	%p5, %rd81, %rd8;
	@%p5 bra 	$L__BB27_30;
$L__BB27_32:
	setp.le.u64 	%p6, %rd16, %rd81;
	cvt.u32.u64 	%r38, %rd81;
	cvt.u32.u64 	%r39, %rd16;
	sub.s32 	%r40, %r39, %r38;
	setp.ge.s32 	%p7, %r24, %r40;
	or.pred  	%p8, %p6, %p7;
	@%p8 bra 	$L__BB27_44;
	not.b32 	%r43, %r24;
	add.s32 	%r44, %r43, %r39;
	sub.s32 	%r25, %r44, %r38;
	shr.u32 	%r46, %r25, 9;
	add.s32 	%r26, %r46, 1;
	and.b32  	%r27, %r26, 7;
	setp.lt.u32 	%p9, %r25, 3584;
	mov.u32 	%r239, %r24;
	@%p9 bra 	$L__BB27_36;
	and.b32  	%r47, %r26, 16777208;
	neg.s32 	%r237, %r47;
	add.s64 	%rd24, %rd81, %rd6;
	shl.b64 	%rd25, %rd24, 3;
	add.s64 	%rd26, %rd25, %rd2;
	add.s64 	%rd82, %rd26, 16384;
	mov.u32 	%r239, %r24;
$L__BB27_35:
	.pragma "nounroll";
	ld.global.v2.f32 	{%f57, %f58}, [%rd82+-16384];
	mul.f32 	%f59, %f58, %f58;
	fma.rn.f32 	%f60, %f57, %f57, %f59;
	cvt.f64.f32 	%fd68, %f60;
	add.f64 	%fd69, %fd316, %fd68;
	ld.global.v2.f32 	{%f61, %f62}, [%rd82+-12288];
	mul.f32 	%f63, %f62, %f62;
	fma.rn.f32 	%f64, %f61, %f61, %f63;
	cvt.f64.f32 	%fd70, %f64;
	add.f64 	%fd71, %fd69, %fd70;
	ld.global.v2.f32 	{%f65, %f66}, [%rd82+-8192];
	mul.f32 	%f67, %f66, %f66;
	fma.rn.f32 	%f68, %f65, %f65, %f67;
	cvt.f64.f32 	%fd72, %f68;
	add.f64 	%fd73, %fd71, %fd72;
	ld.global.v2.f32 	{%f69, %f70}, [%rd82+-4096];
	mul.f32 	%f71, %f70, %f70;
	fma.rn.f32 	%f72, %f69, %f69, %f71;
	cvt.f64.f32 	%fd74, %f72;
	add.f64 	%fd75, %fd73, %fd74;
	ld.global.v2.f32 	{%f73, %f74}, [%rd82];
	mul.f32 	%f75, %f74, %f74;
	fma.rn.f32 	%f76, %f73, %f73, %f75;
	cvt.f64.f32 	%fd76, %f76;
	add.f64 	%fd77, %fd75, %fd76;
	ld.global.v2.f32 	{%f77, %f78}, [%rd82+4096];
	mul.f32 	%f79, %f78, %f78;
	fma.rn.f32 	%f80, %f77, %f77, %f79;
	cvt.f64.f32 	%fd78, %f80;
	add.f64 	%fd79, %fd77, %fd78;
	ld.global.v2.f32 	{%f81, %f82}, [%rd82+8192];
	mul.f32 	%f83, %f82, %f82;
	fma.rn.f32 	%f84, %f81, %f81, %f83;
	cvt.f64.f32 	%fd80, %f84;
	add.f64 	%fd81, %fd79, %fd80;
	ld.global.v2.f32 	{%f85, %f86}, [%rd82+12288];
	mul.f32 	%f87, %f86, %f86;
	fma.rn.f32 	%f88, %f85, %f85, %f87;
	cvt.f64.f32 	%fd82, %f88;
	add.f64 	%fd316, %fd81, %fd82;
	add.s32 	%r239, %r239, 4096;
	add.s32 	%r237, %r237, 8;
	add.s64 	%rd82, %rd82, 32768;
	setp.ne.s32 	%p10, %r237, 0;
	@%p10 bra 	$L__BB27_35;
$L__BB27_36:
	setp.eq.s32 	%p11, %r27, 0;
	@%p11 bra 	$L__BB27_44;
	setp.lt.u32 	%p12, %r27, 4;
	@%p12 bra 	$L__BB27_39;
	cvt.u64.u32 	%rd27, %r239;
	add.s64 	%rd28, %rd81, %rd27;
	shl.b64 	%rd29, %rd28, 3;
	add.s64 	%rd30, %rd2, %rd29;
	ld.global.v2.f32 	{%f89, %f90}, [%rd30];
	mul.f32 	%f91, %f90, %f90;
	fma.rn.f32 	%f92, %f89, %f89, %f91;
	cvt.f64.f32 	%fd84, %f92;
	add.f64 	%fd85, %fd316, %fd84;
	ld.global.v2.f32 	{%f93, %f94}, [%rd30+4096];
	mul.f32 	%f95, %f94, %f94;
	fma.rn.f32 	%f96, %f93, %f93, %f95;
	cvt.f64.f32 	%fd86, %f96;
	add.f64 	%fd87, %fd85, %fd86;
	ld.global.v2.f32 	{%f97, %f98}, [%rd30+8192];
	mul.f32 	%f99, %f98, %f98;
	fma.rn.f32 	%f100, %f97, %f97, %f99;
	cvt.f64.f32 	%fd88, %f100;
	add.f64 	%fd89, %fd87, %fd88;
	ld.global.v2.f32 	{%f101, %f102}, [%rd30+12288];
	mul.f32 	%f103, %f102, %f102;
	fma.rn.f32 	%f104, %f101, %f101, %f103;
	cvt.f64.f32 	%fd90, %f104;
	add.f64 	%fd316, %fd89, %fd90;
	add.s32 	%r239, %r239, 2048;
$L__BB27_39:
	and.b32  	%r48, %r26, 3;
	setp.eq.s32 	%p13, %r48, 0;
	@%p13 bra 	$L__BB27_44;
	setp.eq.s32 	%p14, %r48, 1;
	@%p14 bra 	$L__BB27_42;
	cvt.u64.u32 	%rd31, %r239;
	add.s64 	%rd32, %rd81, %rd31;
	shl.b64 	%rd33, %rd32, 3;
	add.s64 	%rd34, %rd2, %rd33;
	ld.global.v2.f32 	{%f105, %f106}, [%rd34];
	mul.f32 	%f107, %f106, %f106;
	fma.rn.f32 	%f108, %f105, %f105, %f107;
	cvt.f64.f32 	%fd92, %f108;
	add.f64 	%fd93, %fd316, %fd92;
	ld.global.v2.f32 	{%f109, %f110}, [%rd34+4096];
	mul.f32 	%f111, %f110, %f110;
	fma.rn.f32 	%f112, %f109, %f109, %f111;
	cvt.f64.f32 	%fd94, %f112;
	add.f64 	%fd316, %fd93, %fd94;
	add.s32 	%r239, %r239, 1024;
$L__BB27_42:
	and.b32  	%r49, %r25, 512;
	setp.ne.s32 	%p15, %r49, 0;
	@%p15 bra 	$L__BB27_44;
	cvt.u64.u32 	%rd35, %r239;
	add.s64 	%rd36, %rd81, %rd35;
	shl.b64 	%rd37, %rd36, 3;
	add.s64 	%rd38, %rd2, %rd37;
	ld.global.v2.f32 	{%f113, %f114}, [%rd38];
	mul.f32 	%f115, %f114, %f114;
	fma.rn.f32 	%f116, %f113, %f113, %f115;
	cvt.f64.f32 	%fd95, %f116;
	add.f64 	%fd316, %fd316, %fd95;
$L__BB27_44:
	// begin inline asm
	mov.u32 %r50, %laneid;
	// end inline asm
	mov.b64 	%rd39, %fd316;
	mov.b64 	{%r52, %r57}, %rd39;
	mov.b32 	%r58, 1;
	mov.b32 	%r99, 31;
	mov.b32 	%r100, -1;
	// begin inline asm
	shfl.sync.down.b32 %r51, %r52, %r58, %r99, %r100;
	// end inline asm
	// begin inline asm
	shfl.sync.down.b32 %r56, %r57, %r58, %r99, %r100;
	// end inline asm
	mov.b64 	%rd40, {%r51, %r56};
	mov.b64 	%fd96, %rd40;
	setp.gt.s32 	%p16, %r50, 30;
	add.f64 	%fd97, %fd316, %fd96;
	selp.f64 	%fd98, %fd316, %fd97, %p16;
	mov.b64 	%rd41, %fd98;
	mov.b64 	{%r62, %r67}, %rd41;
	mov.b32 	%r68, 2;
	// begin inline asm
	shfl.sync.down.b32 %r61, %r62, %r68, %r99, %r100;
	// end inline asm
	// begin inline asm
	shfl.sync.down.b32 %r66, %r67, %r68, %r99, %r100;
	// end inline asm
	mov.b64 	%rd42, {%r61, %r66};
	mov.b64 	%fd99, %rd42;
	setp.gt.s32 	%p17, %r50, 29;
	add.f64 	%fd100, %fd98, %fd99;
	selp.f64 	%fd101, %fd98, %fd100, %p17;
	mov.b64 	%rd43, %fd101;
	mov.b64 	{%r72, %r77}, %rd43;
	mov.b32 	%r78, 4;
	// begin inline asm
	shfl.sync.down.b32 %r71, %r72, %r78, %r99, %r100;
	// end inline asm
	// begin inline asm
	shfl.sync.down.b32 %r76, %r77, %r78, %r99, %r100;
	// end inline asm
	mov.b64 	%rd44, {%r71, %r76};
	mov.b64 	%fd102, %rd44;
	setp.gt.s32 	%p18, %r50, 27;
	add.f64 	%fd103, %fd101, %fd102;
	selp.f64 	%fd104, %fd101, %fd103, %p18;
	mov.b64 	%rd45, %fd104;
	mov.b64 	{%r82, %r87}, %rd45;
	mov.b32 	%r88, 8;
	// begin inline asm
	shfl.sync.down.b32 %r81, %r82, %r88, %r99, %r100;
	// end inline asm
	// begin inline asm
	shfl.sync.down.b32 %r86, %r87, %r88, %r99, %r100;
	// end inline asm
	mov.b64 	%rd46, {%r81, %r86};
	mov.b64 	%fd105, %rd46;
	setp.gt.s32 	%p19, %r50, 23;
	add.f64 	%fd106, %fd104, %fd105;
	selp.f64 	%fd107, %fd104, %fd106, %p19;
	mov.b64 	%rd47, %fd107;
	mov.b64 	{%r92, %r97}, %rd47;
	mov.b32 	%r98, 16;
	// begin inline asm
	shfl.sync.down.b32 %r91, %r92, %r98, %r99, %r100;
	// end inline asm
	// begin inline asm
	shfl.sync.down.b32 %r96, %r97, %r98, %r99, %r100;
	// end inline asm
	mov.b64 	%rd48, {%r91, %r96};
	mov.b64 	%fd108, %rd48;
	setp.gt.s32 	%p20, %r50, 15;
	add.f64 	%fd37, %fd107, %fd108;
	selp.f64 	%fd317, %fd107, %fd37, %p20;
	setp.ne.s32 	%p21, %r50, 0;
	@%p21 bra 	$L__BB27_46;
	shr.u32 	%r101, %r24, 2;
	and.b32  	%r102, %r101, 248;
	mov.u32 	%r103, _ZZN3cub18CUB_300001_SM_10006detail6reduce28DeviceReduceSingleTileKernelINS2_10policy_hubIdyN4cuda3std3__44plusIdEEE10Policy1000EN6thrust24THRUST_300001_SM_1000_NS10device_ptrI6float2EEPdyS9_dd23complex_norm_sq_functorEEvT0_T1_T2_T3_T4_T6_E12temp_storage;
	add.s32 	%r104, %r103, %r102;
	st.shared.f64 	[%r104+16], %fd37;
$L__BB27_46:
	bar.sync 	0;
	setp.ne.s32 	%p22, %r24, 0;
	@%p22 bra 	$L__BB27_48;
	ld.shared.f64 	%fd109, [_ZZN3cub18CUB_300001_SM_10006detail6reduce28DeviceReduceSingleTileKernelINS2_10policy_hubIdyN4cuda3std3__44plusIdEEE10Policy1000EN6thrust24THRUST_300001_SM_1000_NS10device_ptrI6float2EEPdyS9_dd23complex_norm_sq_functorEEvT0_T1_T2_T3_T4_T6_E12temp_storage+24];
	add.f64 	%fd110, %fd317, %fd109;
	ld.shared.f64 	%fd111, [_ZZN3cub18CUB_300001_SM_10006detail6reduce28DeviceReduceSingleTileKernelINS2_10policy_hubIdyN4cuda3std3__44plusIdEEE10Policy1000EN6thrust24THRUST_300001_SM_1000_NS10device_ptrI6float2EEPdyS9_dd23complex_norm_sq_functorEEvT0_T1_T2_T3_T4_T6_E12temp_storage+32];
	add.f64 	%fd112, %fd110, %fd111;
	ld.shared.f64 	%fd113, [_ZZN3cub18CUB_300001_SM_10006detail6reduce28DeviceReduceSingleTileKernelINS2_10policy_hubIdyN4cuda3std3__44plusIdEEE10Policy1000EN6thrust24THRUST_300001_SM_1000_NS10device_ptrI6float2EEPdyS9_dd23complex_norm_sq_functorEEvT0_T1_T2_T3_T4_T6_E12temp_storage+40];
	add.f64 	%fd114, %fd112, %fd113;
	ld.shared.f64 	%fd115, [_ZZN3cub18CUB_300001_SM_10006detail6reduce28DeviceReduceSingleTileKernelINS2_10policy_hubIdyN4cuda3std3__44plusIdEEE10Policy1000EN6thrust24THRUST_300001_SM_1000_NS10device_ptrI6float2EEPdyS9_dd23complex_norm_sq_functorEEvT0_T1_T2_T3_T4_T6_E12temp_storage+48];
	add.f64 	%fd116, %fd114, %fd115;
	ld.shared.f64 	%fd117, [_ZZN3cub18CUB_300001_SM_10006detail6reduce28DeviceReduceSingleTileKernelINS2_10policy_hubIdyN4cuda3std3__44plusIdEEE10Policy1000EN6thrust24THRUST_300001_SM_1000_NS10device_ptrI6float2EEPdyS9_dd23complex_norm_sq_functorEEvT0_T1_T2_T3_T4_T6_E12temp_storage+56];
	add.f64 	%fd118, %fd116, %fd117;
	ld.shared.f64 	%fd119, [_ZZN3cub18CUB_300001_SM_10006detail6reduce28DeviceReduceSingleTileKernelINS2_10policy_hubIdyN4cuda3std3__44plusIdEEE10Policy1000EN6thrust24THRUST_300001_SM_1000_NS10device_ptrI6float2EEPdyS9_dd23complex_norm_sq_functorEEvT0_T1_T2_T3_T4_T6_E12temp_storage+64];
	add.f64 	%fd120, %fd118, %fd119;
	ld.shared.f64 	%fd121, [_ZZN3cub18CUB_300001_SM_10006detail6reduce28DeviceReduceSingleTileKernelINS2_10policy_hubIdyN4cuda3std3__44plusIdEEE10Policy1000EN6thrust24THRUST_300001_SM_1000_NS10device_ptrI6float2EEPdyS9_dd23complex_norm_sq_functorEEvT0_T1_T2_T3_T4_T6_E12temp_storage+72];
	add.f64 	%fd122, %fd120, %fd121;
	ld.shared.f64 	%fd123, [_ZZN3cub18CUB_300001_SM_10006detail6reduce28DeviceReduceSingleTileKernelINS2_10policy_hubIdyN4cuda3std3__44plusIdEEE10Policy1000EN6thrust24THRUST_300001_SM_1000_NS10device_ptrI6float2EEPdyS9_dd23complex_norm_sq_functorEEvT0_T1_T2_T3_T4_T6_E12temp_storage+80];
	add.f64 	%fd124, %fd122, %fd123;
	ld.shared.f64 	%fd125, [_ZZN3cub18CUB_300001_SM_10006detail6reduce28DeviceReduceSingleTileKernelINS2_10policy_hubIdyN4cuda3std3__44plusIdEEE10Policy1000EN6thrust24THRUST_300001_SM_1000_NS10device_ptrI6float2EEPdyS9_dd23complex_norm_sq_functorEEvT0_T1_T2_T3_T4_T6_E12temp_storage+88];
	add.f64 	%fd126, %fd124, %fd125;
	ld.shared.f64 	%fd127, [_ZZN3cub18CUB_300001_SM_10006detail6reduce28DeviceReduceSingleTileKernelINS2_10policy_hubIdyN4cuda3std3__44plusIdEEE10Policy1000EN6thrust24THRUST_300001_SM_1000_NS10device_ptrI6float2EEPdyS9_dd23complex_norm_sq_functorEEvT0_T1_T2_T3_T4_T6_E12temp_storage+96];
	add.f64 	%fd128, %fd126, %fd127;
	ld.shared.f64 	%fd129, [_ZZN3cub18CUB_300001_SM_10006detail6reduce28DeviceReduceSingleTileKernelINS2_10policy_hubIdyN4cuda3std3__44plusIdEEE10Policy1000EN6thrust24THRUST_300001_SM_1000_NS10device_ptrI6float2EEPdyS9_dd23complex_norm_sq_functorEEvT0_T1_T2_T3_T4_T6_E12temp_storage+104];
	add.f64 	%fd130, %fd128, %fd129;
	ld.shared.f64 	%fd131, [_ZZN3cub18CUB_300001_SM_10006detail6reduce28DeviceReduceSingleTileKernelINS2_10policy_hubIdyN4cuda3std3__44plusIdEEE10Policy1000EN6thrust24THRUST_300001_SM_1000_NS10device_ptrI6float2EEPdyS9_dd23complex_norm_sq_functorEEvT0_T1_T2_T3_T4_T6_E12temp_storage+112];
	add.f64 	%fd132, %fd130, %fd131;
	ld.shared.f64 	%fd133, [_ZZN3cub18CUB_300001_SM_10006detail6reduce28DeviceReduceSingleTileKernelINS2_10policy_hubIdyN4cuda3std3__44plusIdEEE10Policy1000EN6thrust24THRUST_300001_SM_1000_NS10device_ptrI6float2EEPdyS9_dd23complex_norm_sq_functorEEvT0_T1_T2_T3_T4_T6_E12temp_storage+120];
	add.f64 	%fd134, %fd132, %fd133;
	ld.shared.f64 	%fd135, [_ZZN3cub18CUB_300001_SM_10006detail6reduce28DeviceReduceSingleTileKernelINS2_10policy_hubIdyN4cuda3std3__44plusIdEEE10Policy1000EN6thrust24THRUST_300001_SM_1000_NS10device_ptrI6float2EEPdyS9_dd23complex_norm_sq_functorEEvT0_T1_T2_T3_T4_T6_E12temp_storage+128];
	add.f64 	%fd136, %fd134, %fd135;
	ld.shared.f64 	%fd137, [_ZZN3cub18CUB_300001_SM_10006detail6reduce28DeviceReduceSingleTileKernelINS2_10policy_hubIdyN4cuda3std3__44plusIdEEE10Policy1000EN6thrust24THRUST_300001_SM_1000_NS10device_ptrI6float2EEPdyS9_dd23complex_norm_sq_functorEEvT0_T1_T2_T3_T4_T6_E12temp_storage+136];
	add.f64 	%fd317, %fd136, %fd137;
$L__BB27_48:
	mov.u32 	%r227, %tid.x;
	setp.ne.s32 	%p64, %r227, 0;
	@%p64 bra 	$L__BB27_50;
	add.f64 	%fd296, %fd41, %fd317;
	st.global.f64 	[%rd1], %fd296;
$L__BB27_50:
	ret;

}
	// .globl	_ZN3cub18CUB_300001_SM_10006detail6reduce18DeviceReduceKernelINS2_10policy_hubIdyN4cuda3std3__44plusIdEEE10Policy1000EN6thrust24THRUST_300001_SM_1000_NS10device_ptrI6float2EEyS9_d23complex_norm_sq_functorEEvT0_PT3_T1_NS0_13GridEvenShareISL_EET2_T4_
.visible .entry _ZN3cub18CUB_300001_SM_10006detail6reduce18DeviceReduceKernelINS2_10policy_hubIdyN4cuda3std3__44plusIdEEE10Policy1000EN6thrust24THRUST_300001_SM_1000_NS10device_ptrI6float2EEyS9_d23complex_norm_sq_functorEEvT0_PT3_T1_NS0_13GridEvenShareISL_EET2_T4_(
	.param .align 8 .b8 _ZN3cub18CUB_300001_SM_10006detail6reduce18DeviceReduceKernelINS2_10policy_hubIdyN4cuda3std3__44plusIdEEE10Policy1000EN6thrust24THRUST_300001_SM_1000_NS10device_ptrI6float2EEyS9_d23complex_norm_sq_functorEEvT0_PT3_T1_NS0_13GridEvenShareISL_EET2_T4__param_0[8],
	.param .u64 .ptr .align 1 _ZN3cub18CUB_300001_SM_10006detail6reduce18DeviceReduceKernelINS2_10policy_hubIdyN4cuda3std3__44plusIdEEE10Policy1000EN6thrust24THRUST_300001_SM_1000_NS10device_ptrI6float2EEyS9_d23complex_norm_sq_functorEEvT0_PT3_T1_NS0_13GridEvenShareISL_EET2_T4__param_1,
	.param .u64 _ZN3cub18CUB_300001_SM_10006detail6reduce18DeviceReduceKernelINS2_10policy_hubIdyN4cuda3std3__44plusIdEEE10Policy1000EN6thrust24THRUST_300001_SM_1000_NS10device_ptrI6float2EEyS9_d23complex_norm_sq_functorEEvT0_PT3_T1_NS0_13GridEvenShareISL_EET2_T4__param_2,
	.param .align 8 .b8 _ZN3cub18CUB_300001_SM_10006detail6reduce18DeviceReduceKernelINS2_10policy_hubIdyN4cuda3std3__44plusIdEEE10Policy1000EN6thrust24THRUST_300001_SM_1000_NS10device_ptrI6float2EEyS9_d23complex_norm_sq_functorEEvT0_PT3_T1_NS0_13GridEvenShareISL_EET2_T4__param_3[72],
	.param .align 1 .b8 _ZN3cub18CUB_300001_SM_10006detail6reduce18DeviceReduceKernelINS2_10policy_hubIdyN4cuda3std3__44plusIdEEE10Policy1000EN6thrust24THRUST_300001_SM_1000_NS10device_ptrI6float2EEyS9_d23complex_norm_sq_functorEEvT0_PT3_T1_NS0_13GridEvenShareISL_EET2_T4__param_4[1],
	.param .align 1 .b8 _ZN3cub18CUB_300001_SM_10006detail6reduce18DeviceReduceKernelINS2_10policy_hubIdyN4cuda3std3__44plusIdEEE10Policy1000EN6thrust24THRUST_300001_SM_1000_NS10device_ptrI6float2EEyS9_d23complex_norm_sq_functorEEvT0_PT3_T1_NS0_13GridEvenShareISL_EET2_T4__param_5[1]
)
.maxntid 512
{
	.reg .pred 	%p<63>;
	.reg .b32 	%r<266>;
	.reg .b32 	%f<181>;
	.reg .b64 	%rd<98>;
	.reg .b64 	%fd<284>;
	// demoted variable
	.shared .align 8 .b8 _ZZN3cub18CUB_300001_SM_10006detail6reduce18DeviceReduceKernelINS2_10policy_hubIdyN4cuda3std3__44plusIdEEE10Policy1000EN6thrust24THRUST_300001_SM_1000_NS10device_ptrI6float2EEyS9_d23complex_norm_sq_functorEEvT0_PT3_T1_NS0_13GridEvenShareISL_EET2_T4_E12temp_storage[152];
	ld.param.u64 	%rd1, [_ZN3cub18CUB_300001_SM_10006detail6reduce18DeviceReduceKernelINS2_10policy_hubIdyN4cuda3std3__44plusIdEEE10Policy1000EN6thrust24THRUST_300001_SM_1000_NS10device_ptrI6float2EEyS9_d23complex_norm_sq_functorEEvT0_PT3_T1_NS0_13GridEvenShareISL_EET2_T4__param_3+32];
	ld.param.u32 	%r1, [_ZN3cub18CUB_300001_SM_10006detail6reduce18DeviceReduceKernelINS2_10policy_hubIdyN4cuda3std3__44plusIdEEE10Policy1000EN6thrust24THRUST_300001_SM_1000_NS10device_ptrI6float2EEyS9_d23complex_norm_sq_functorEEvT0_PT3_T1_NS0_13GridEvenShareISL_EET2_T4__param_3+40];
	ld.param.u64 	%rd19, [_ZN3cub18CUB_300001_SM_10006detail6reduce18DeviceReduceKernelINS2_10policy_hubIdyN4cuda3std3__44plusIdEEE10Policy1000EN6thrust24THRUST_300001_SM_1000_NS10device_ptrI6float2EEyS9_d23complex_norm_sq_functorEEvT0_PT3_T1_NS0_13GridEvenShareISL_EET2_T4__param_0];
	ld.param.u64 	%rd18, [_ZN3cub18CUB_300001_SM_10006detail6reduce18DeviceReduceKernelINS2_10policy_hubIdyN4cuda3std3__44plusIdEEE10Policy1000EN6thrust24THRUST_300001_SM_1000_NS10device_ptrI6float2EEyS9_d23complex_norm_sq_functorEEvT0_PT3_T1_NS0_13GridEvenShareISL_EET2_T4__param_1];
	cvta.to.global.u64 	%rd2, %rd19;
	mov.u32 	%r2, %ctaid.x;
	mul.lo.s32 	%r41, %r1, 3584;
	cvt.s64.s32 	%rd3, %r41;
	mul.lo.s32 	%r42, %r2, 3584;
	cvt.u64.u32 	%rd4, %r42;
	sub.s64 	%rd5, %rd1, %rd4;
	setp.gt.u64 	%p1, %rd5, 3583;
	@%p1 bra 	$L__BB28_24;
	cvt.u32.u64 	%r124, %rd4;
	cvt.u32.u64 	%r3, %rd1;
	sub.s32 	%r4, %r3, %r124;
	mov.u32 	%r5, %tid.x;
	setp.ge.s32 	%p22, %r5, %r4;
	mov.f64 	%fd273, 0d0000000000000000;
	mov.u32 	%r256, %r5;
	@%p22 bra 	$L__BB28_3;
	add.s32 	%r126, %r124, %r5;
	mul.wide.u32 	%rd53, %r126, 8;
	add.s64 	%rd54, %rd2, %rd53;
	ld.global.v2.f32 	{%f117, %f118}, [%rd54];
	mul.f32 	%f119, %f118, %f118;
	fma.rn.f32 	%f120, %f117, %f117, %f119;
	cvt.f64.f32 	%fd273, %f120;
	add.s32 	%r256, %r5, 512;
$L__BB28_3:
	setp.ge.s32 	%p23, %r256, %r4;
	@%p23 bra 	$L__BB28_15;
	not.b32 	%r128, %r256;
	add.s32 	%r129, %r128, %r3;
	sub.s32 	%r8, %r129, %r124;
	shr.u32 	%r130, %r8, 9;
	add.s32 	%r9, %r130, 1;
	and.b32  	%r10, %r9, 7;
	setp.lt.u32 	%p24, %r8, 3584;
	@%p24 bra 	$L__BB28_7;
	and.b32  	%r131, %r9, 16777208;
	neg.s32 	%r254, %r131;
	mul.wide.u32 	%rd55, %r2, 28672;
	mul.wide.u32 	%rd56, %r256, 8;
	add.s64 	%rd57, %rd55, %rd56;
	add.s64 	%rd58, %rd57, %rd2;
	add.s64 	%rd94, %rd58, 16384;
$L__BB28_6:
	.pragma "nounroll";
	ld.global.v2.f32 	{%f121, %f122}, [%rd94+-16384];
	mul.f32 	%f123, %f122, %f122;
	fma.rn.f32 	%f124, %f121, %f121, %f123;
	cvt.f64.f32 	%fd137, %f124;
	add.f64 	%fd138, %fd273, %fd137;
	ld.global.v2.f32 	{%f125, %f126}, [%rd94+-12288];
	mul.f32 	%f127, %f126, %f126;
	fma.rn.f32 	%f128, %f125, %f125, %f127;
	cvt.f64.f32 	%fd139, %f128;
	add.f64 	%fd140, %fd138, %fd139;
	ld.global.v2.f32 	{%f129, %f130}, [%rd94+-8192];
	mul.f32 	%f131, %f130, %f130;
	fma.rn.f32 	%f132, %f129, %f129, %f131;
	cvt.f64.f32 	%fd141, %f132;
	add.f64 	%fd142, %fd140, %fd141;
	ld.global.v2.f32 	{%f133, %f134}, [%rd94+-4096];
	mul.f32 	%f135, %f134, %f134;
	fma.rn.f32 	%f136, %f133, %f133, %f135;
	cvt.f64.f32 	%fd143, %f136;
	add.f64 	%fd144, %fd142, %fd143;
	ld.global.v2.f32 	{%f137, %f138}, [%rd94];
	mul.f32 	%f139, %f138, %f138;
	fma.rn.f32 	%f140, %f137, %f137, %f139;
	cvt.f64.f32 	%fd145, %f140;
	add.f64 	%fd146, %fd144, %fd145;
	ld.global.v2.f32 	{%f141, %f142}, [%rd94+4096];
	mul.f32 	%f143, %f142, %f142;
	fma.rn.f32 	%f144, %f141, %f141, %f143;
	cvt.f64.f32 	%fd147, %f144;
	add.f64 	%fd148, %fd146, %fd147;
	ld.global.v2.f32 	{%f145, %f146}, [%rd94+8192];
	mul.f32 	%f147, %f146, %f146;
	fma.rn.f32 	%f148, %f145, %f145, %f147;
	cvt.f64.f32 	%fd149, %f148;
	add.f64 	%fd150, %fd148, %fd149;
	ld.global.v2.f32 	{%f149, %f150}, [%rd94+12288];
	mul.f32 	%f151, %f150, %f150;
	fma.rn.f32 	%f152, %f149, %f149, %f151;
	cvt.f64.f32 	%fd151, %f152;
	add.f64 	%fd273, %fd150, %fd151;
	add.s32 	%r256, %r256, 4096;
	add.s32 	%r254, %r254, 8;
	add.s64 	%rd94, %rd94, 32768;
	setp.ne.s32 	%p25, %r254, 0;
	@%p25 bra 	$L__BB28_6;
$L__BB28_7:
	setp.eq.s32 	%p26, %r10, 0;
	@%p26 bra 	$L__BB28_15;
	setp.lt.u32 	%p27, %r10, 4;
	@%p27 bra 	$L__BB28_10;
	cvt.s64.s32 	%rd59, %r256;
	add.s64 	%rd60, %rd59, %rd4;
	shl.b64 	%rd61, %rd60, 3;
	add.s64 	%rd62, %rd2, %rd61;
	ld.global.v2.f32 	{%f153, %f154}, [%rd62];
	mul.f32 	%f155, %f154, %f154;
	fma.rn.f32 	%f156, %f153, %f153, %f155;
	cvt.f64.f32 	%fd153, %f156;
	add.f64 	%fd154, %fd273, %fd153;
	ld.global.v2.f32 	{%f157, %f158}, [%rd62+4096];
	mul.f32 	%f159, %f158, %f158;
	fma.rn.f32 	%f160, %f157, %f157, %f159;
	cvt.f64.f32 	%fd155, %f160;
	add.f64 	%fd156, %fd154, %fd155;
	ld.global.v2.f32 	{%f161, %f162}, [%rd62+8192];
	mul.f32 	%f163, %f162, %f162;
	fma.rn.f32 	%f164, %f161, %f161, %f163;
	cvt.f64.f32 	%fd157, %f164;
	add.f64 	%fd158, %fd156, %fd157;
	ld.global.v2.f32 	{%f165, %f166}, [%rd62+12288];
	mul.f32 	%f167, %f166, %f166;
	fma.rn.f32 	%f168, %f165, %f165, %f167;
	cvt.f64.f32 	%fd159, %f168;
	add.f64 	%fd273, %fd158, %fd159;
	add.s32 	%r256, %r256, 2048;
$L__BB28_10:
	and.b32  	%r132, %r9, 3;
	setp.eq.s32 	%p28, %r132, 0;
	@%p28 bra 	$L__BB28_15;
	setp.eq.s32 	%p29, %r132, 1;
	@%p29 bra 	$L__BB28_13;
	cvt.s64.s32 	%rd63, %r256;
	add.s64 	%rd64, %rd63, %rd4;
	shl.b64 	%rd65, %rd64, 3;
	add.s64 	%rd66, %rd2, %rd65;
	ld.global.v2.f32 	{%f169, %f170}, [%rd66];
	mul.f32 	%f171, %f170, %f170;
	fma.rn.f32 	%f172, %f169, %f169, %f171;
	cvt.f64.f32 	%fd161, %f172;
	add.f64 	%fd162, %fd273, %fd161;
	ld.global.v2.f32 	{%f173, %f174}, [%rd66+4096];
	mul.f32 	%f175, %f174, %f174;
	fma.rn.f32 	%f176, %f173, %f173, %f175;
	cvt.f64.f32 	%fd163, %f176;
	add.f64 	%fd273, %fd162, %fd163;
	add.s32 	%r256, %r256, 1024;
$L__BB28_13:
	and.b32  	%r133, %r8, 512;
	setp.ne.s32 	%p30, %r133, 0;
	@%p30 bra 	$L__BB28_15;
	cvt.s64.s32 	%rd67, %r256;
	add.s64 	%rd68, %rd67, %rd4;
	shl.b64 	%rd69, %rd68, 3;
	add.s64 	%rd70, %rd2, %rd69;
	ld.global.v2.f32 	{%f177, %f178}, [%rd70];
	mul.f32 	%f179, %f178, %f178;
	fma.rn.f32 	%f180, %f177, %f177, %f179;
	cvt.f64.f32 	%fd164, %f180;
	add.f64 	%fd273, %fd273, %fd164;
$L__BB28_15:
	setp.lt.s32 	%p31, %r4, 512;
	@%p31 bra 	$L__BB28_20;
	// begin inline asm
	mov.u32 %r197, %laneid;
	// end inline asm
	mov.b64 	%rd81, %fd273;
	mov.b64 	{%r199, %r204}, %rd81;
	mov.b32 	%r205, 1;
	mov.b32 	%r246, 31;
	mov.b32 	%r247, -1;
	// begin inline asm
	shfl.sync.down.b32 %r198, %r199, %r205, %r246, %r247;
	// end inline asm
	// begin inline asm
	shfl.sync.down.b32 %r203, %r204, %r205, %r246, %r247;
	// end inline asm
	mov.b64 	%rd82, {%r198, %r203};
	mov.b64 	%fd223, %rd82;
	setp.gt.s32 	%p55, %r197, 30;
	add.f64 	%fd224, %fd273, %fd223;
	selp.f64 	%fd225, %fd273, %fd224, %p55;
	mov.b64 	%rd83, %fd225;
	mov.b64 	{%r209, %r214}, %rd83;
	mov.b32 	%r215, 2;
	// begin inline asm
	shfl.sync.down.b32 %r208, %r209, %r215, %r246, %r247;
	// end inline asm
	// begin inline asm
	shfl.sync.down.b32 %r213, %r214, %r215, %r246, %r247;
	// end inline asm
	mov.b64 	%rd84, {%r208, %r213};
	mov.b64 	%fd226, %rd84;
	setp.gt.s32 	%p56, %r197, 29;
	add.f64 	%fd227, %fd225, %fd226;
	selp.f64 	%fd228, %fd225, %fd227, %p56;
	mov.b64 	%rd85, %fd228;
	mov.b64 	{%r219, %r224}, %rd85;
	mov.b32 	%r225, 4;
	// begin inline asm
	shfl.sync.down.b32 %r218, %r219, %r225, %r246, %r247;
	// end inline asm
	// begin inline asm
	shfl.sync.down.b32 %r223, %r224, %r225, %r246, %r247;
	// end inline asm
	mov.b64 	%rd86, {%r218, %r223};
	mov.b64 	%fd229, %rd86;
	setp.gt.s32 	%p57, %r197, 27;
	add.f64 	%fd230, %fd228, %fd229;
	selp.f64 	%fd231, %fd228, %fd230, %p57;
	mov.b64 	%rd87, %fd231;
	mov.b64 	{%r229, %r234}, %rd87;
	mov.b32 	%r235, 8;
	// begin inline asm
	shfl.sync.down.b32 %r228, %r229, %r235, %r246, %r247;
	// end inline asm
	// begin inline asm
	shfl.sync.down.b32 %r233, %r234, %r235, %r246, %r247;
	// end inline asm
	mov.b64 	%rd88, {%r228, %r233};
	mov.b64 	%fd232, %rd88;
	setp.gt.s32 	%p58, %r197, 23;
	add.f64 	%fd233, %fd231, %fd232;
	selp.f64 	%fd234, %fd231, %fd233, %p58;
	mov.b64 	%rd89, %fd234;
	mov.b64 	{%r239, %r244}, %rd89;
	mov.b32 	%r245, 16;
	// begin inline asm
	shfl.sync.down.b32 %r238, %r239, %r245, %r246, %r247;
	// end inline asm
	// begin inline asm
	shfl.sync.down.b32 %r243, %r244, %r245, %r246, %r247;
	// end inline asm
	mov.b64 	%rd90, {%r238, %r243};
	mov.b64 	%fd235, %rd90;
	setp.gt.s32 	%p59, %r197, 15;
	add.f64 	%fd15, %fd234, %fd235;
	selp.f64 	%fd283, %fd234, %fd15, %p59;
	setp.ne.s32 	%p60, %r197, 0;
	@%p60 bra 	$L__BB28_18;
	shr.u32 	%r248, %r5, 2;
	and.b32  	%r249, %r248, 248;
	mov.u32 	%r250, _ZZN3cub18CUB_300001_SM_10006detail6reduce18DeviceReduceKernelINS2_10policy_hubIdyN4cuda3std3__44plusIdEEE10Policy1000EN6thrust24THRUST_300001_SM_1000_NS10device_ptrI6float2EEyS9_d23complex_norm_sq_functorEEvT0_PT3_T1_NS0_13GridEvenShareISL_EET2_T4_E12temp_storage;
	add.s32 	%r251, %r250, %r249;
	st.shared.f64 	[%r251+16], %fd15;
$L__BB28_18:
	bar.sync 	0;
	setp.ne.s32 	%p61, %r5, 0;
	@%p61 bra 	$L__BB28_44;
	ld.shared.f64 	%fd236, [_ZZN3cub18CUB_300001_SM_10006detail6reduce18DeviceReduceKernelINS2_10policy_hubIdyN4cuda3std3__44plusIdEEE10Policy1000EN6thrust24THRUST_300001_SM_1000_NS10device_ptrI6float2EEyS9_d23complex_norm_sq_functorEEvT0_PT3_T1_NS0_13GridEvenShareISL_EET2_T4_E12temp_storage+24];
	add.f64 	%fd237, %fd283, %fd236;
	ld.shared.f64 	%fd238, [_ZZN3cub18CUB_300001_SM_10006detail6reduce18DeviceReduceKernelINS2_10policy_hubIdyN4cuda3std3__44plusIdEEE10Policy1000EN6thrust24THRUST_300001_SM_1000_NS10device_ptrI6float2EEyS9_d23complex_norm_sq_functorEEvT0_PT3_T1_NS0_13GridEvenShareISL_EET2_T4_E12temp_storage+32];
	add.f64 	%fd239, %fd237, %fd238;
	ld.shared.f64 	%fd240, [_ZZN3cub18CUB_300001_SM_10006detail6reduce18DeviceReduceKernelINS2_10policy_hubIdyN4cuda3std3__44plusIdEEE10Policy1000EN6thrust24THRUST_300001_SM_1000_NS10device_ptrI6float2EEyS9_d23complex_norm_sq_functorEEvT0_PT3_T1_NS0_13GridEvenShareISL_EET2_T4_E12temp_storage+40];
	add.f64 	%fd241, %fd239, %fd240;
	ld.shared.f64 	%fd242, [_ZZN3cub18CUB_300001_SM_10006detail6reduce18DeviceReduceKernelINS2_10policy_hubIdyN4cuda3std3__44plusIdEEE10Policy1000EN6thrust24THRUST_300001_SM_1000_NS10device_ptrI6float2EEyS9_d23complex_norm_sq_functorEEvT0_PT3_T1_NS0_13GridEvenShareISL_EET2_T4_E12temp_storage+48];
	add.f64 	%fd243, %fd241, %fd242;
	ld.shared.f64 	%fd244, [_ZZN3cub18CUB_300001_SM_10006detail6reduce18DeviceReduceKernelINS2_10policy_hubIdyN4cuda3std3__44plusIdEEE10Policy1000EN6thrust24THRUST_300001_SM_1000_NS10device_ptrI6float2EEyS9_d23complex_norm_sq_functorEEvT0_PT3_T1_NS0_13GridEvenShareISL_EET2_T4_E12temp_storage+56];
	add.f64 	%fd245, %fd243, %fd244;
	ld.shared.f64 	%fd246, [_ZZN3cub18CUB_300001_SM_10006detail6reduce18DeviceReduceKernelINS2_10policy_hubIdyN4cuda3std3__44plusIdEEE10Policy1000EN6thrust24THRUST_300001_SM_1000_NS10device_ptrI6float2EEyS9_d23complex_norm_sq_functorEEvT0_PT3_T1_NS0_13GridEvenShareISL_EET2_T4_E12temp_storage+64];
	add.f64 	%fd247, %fd245, %fd246;
	ld.shared.f64 	%fd248, [_ZZN3cub18CUB_300001_SM_10006detail6reduce18DeviceReduceKernelINS2_10policy_hubIdyN4cuda3std3__44plusIdEEE10Policy1000EN6thrust24THRUST_300001_SM_1000_NS10device_ptrI6float2EEyS9_d23complex_norm_sq_functorEEvT0_PT3_T1_NS0_13GridEvenShareISL_EET2_T4_E12temp_storage+72];
	add.f64 	%fd249, %fd247, %fd248;
	ld.shared.f64 	%fd250, [_ZZN3cub18CUB_300001_SM_10006detail6reduce18DeviceReduceKernelINS2_10policy_hubIdyN4cuda3std3__44plusIdEEE10Policy1000EN6thrust24THRUST_300001_SM_1000_NS10device_ptrI6float2EEyS9_d23complex_norm_sq_functorEEvT0_PT3_T1_NS0_13GridEvenShareISL_EET2_T4_E12temp_storage+80];
	add.f64 	%fd251, %fd249, %fd250;
	ld.shared.f64 	%fd252, [_ZZN3cub18CUB_300001_SM_10006detail6reduce18DeviceReduceKernelINS2_10policy_hubIdyN4cuda3std3__44plusIdEEE10Policy1000EN6thrust24THRUST_300001_SM_1000_NS10device_ptrI6float2EEyS9_d23complex_norm_sq_functorEEvT0_PT3_T1_NS0_13GridEvenShareISL_EET2_T4_E12temp_storage+88];
	add.f64 	%fd253, %fd251, %fd252;
	ld.shared.f64 	%fd254, [_ZZN3cub18CUB_300001_SM_10006detail6reduce18DeviceReduceKernelINS2_10policy_hubIdyN4cuda3std3__44plusIdEEE10Policy1000EN6thrust24THRUST_300001_SM_1000_NS10device_ptrI6float2EEyS9_d23complex_norm_sq_functorEEvT0_PT3_T1_NS0_13GridEvenShareISL_EET2_T4_E12temp_storage+96];
	add.f64 	%fd255, %fd253, %fd254;
	ld.shared.f64 	%fd256, [_ZZN3cub18CUB_300001_SM_10006detail6reduce18DeviceReduceKernelINS2_10policy_hubIdyN4cuda3std3__44plusIdEEE10Policy1000EN6thrust24THRUST_300001_SM_1000_NS10device_ptrI6float2EEyS9_d23complex_norm_sq_functorEEvT0_PT3_T1_NS0_13GridEvenShareISL_EET2_T4_E12temp_storage+104];
	add.f64 	%fd257, %fd255, %fd256;
	ld.shared.f64 	%fd258, [_ZZN3cub18CUB_300001_SM_10006detail6reduce18DeviceReduceKernelINS2_10policy_hubIdyN4cuda3std3__44plusIdEEE10Policy1000EN6thrust24THRUST_300001_SM_1000_NS10device_ptrI6float2EEyS9_d23complex_norm_sq_functorEEvT0_PT3_T1_NS0_13GridEvenShareISL_EET2_T4_E12temp_storage+112];
	add.f64 	%fd259, %fd257, %fd258;
	ld.shared.f64 	%fd260, [_ZZN3cub18CUB_300001_SM_10006detail6reduce18DeviceReduceKernelINS2_10policy_hubIdyN4cuda3std3__44plusIdEEE10Policy1000EN6thrust24THRUST_300001_SM_1000_NS10device_ptrI6float2EEyS9_d23complex_norm_sq_functorEEvT0_PT3_T1_NS0_13GridEvenShareISL_EET2_T4_E12temp_storage+120];
	add.f64 	%fd261, %fd259, %fd260;
	ld.shared.f64 	%fd262, [_ZZN3cub18CUB_300001_SM_10006detail6reduce18DeviceReduceKernelINS2_10policy_hubIdyN4cuda3std3__44plusIdEEE10Policy1000EN6thrust24THRUST_300001_SM_1000_NS10device_ptrI6float2EEyS9_d23complex_norm_sq_functorEEvT0_PT3_T1_NS0_13GridEvenShareISL_EET2_T4_E12temp_storage+128];
	add.f64 	%fd263, %fd261, %fd262;
	ld.shared.f64 	%fd264, [_ZZN3cub18CUB_300001_SM_10006detail6reduce18DeviceReduceKernelINS2_10policy_hubIdyN4cuda3std3__44plusIdEEE10Policy1000EN6thrust24THRUST_300001_SM_1000_NS10device_ptrI6float2EEyS9_d23complex_norm_sq_functorEEvT0_PT3_T1_NS0_13GridEvenShareISL_EET2_T4_E12temp_storage+136];
	add.f64 	%fd283, %fd263, %fd264;
	bra.uni 	$L__BB28_44;
$L__BB28_20:
	// begin inline asm
	mov.u32 %r134, %laneid;
	// end inline asm
	and.b32  	%r185, %r5, 992;
	add.s32 	%r186, %r185, 32;
	setp.gt.s32 	%p32, %r186, %r4;
	not.b32 	%r187, %r185;
	add.s32 	%r188, %r4, %r187;
	selp.b32 	%r183, %r188, 31, %p32;
	mov.b64 	%rd71, %fd273;
	mov.b64 	{%r136, %r141}, %rd71;
	mov.b32 	%r142, 1;
	mov.b32 	%r184, -1;
	// begin inline asm
	shfl.sync.down.b32 %r135, %r136, %r142, %r183, %r184;
	// end inline asm
	// begin inline asm
	shfl.sync.down.b32 %r140, %r141, %r142, %r183, %r184;
	// end inline asm
	mov.b64 	%rd72, {%r135, %r140};
	mov.b64 	%fd165, %rd72;
	setp.lt.s32 	%p33, %r134, %r183;
	add.f64 	%fd166, %fd273, %fd165;
	selp.f64 	%fd167, %fd166, %fd273, %p33;
	mov.b64 	%rd73, %fd167;
	mov.b64 	{%r146, %r151}, %rd73;
	mov.b32 	%r152, 2;
	// begin inline asm
	shfl.sync.down.b32 %r145, %r146, %r152, %r183, %r184;
	// end inline asm
	// begin inline asm
	shfl.sync.down.b32 %r150, %r151, %r152, %r183, %r184;
	// end inline asm
	mov.b64 	%rd74, {%r145, %r150};
	mov.b64 	%fd168, %rd74;
	add.s32 	%r189, %r134, 2;
	setp.gt.s32 	%p34, %r189, %r183;
	add.f64 	%fd169, %fd167, %fd168;
	selp.f64 	%fd170, %fd167, %fd169, %p34;
	mov.b64 	%rd75, %fd170;
	mov.b64 	{%r156, %r161}, %rd75;
	mov.b32 	%r162, 4;
	// begin inline asm
	shfl.sync.down.b32 %r155, %r156, %r162, %r183, %r184;
	// end inline asm
	// begin inline asm
	shfl.sync.down.b32 %r160, %r161, %r162, %r183, %r184;
	// end inline asm
	mov.b64 	%rd76, {%r155, %r160};
	mov.b64 	%fd171, %rd76;
	add.s32 	%r190, %r134, 4;
	setp.gt.s32 	%p35, %r190, %r183;
	add.f64 	%fd172, %fd170, %fd171;
	selp.f64 	%fd173, %fd170, %fd172, %p35;
	mov.b64 	%rd77, %fd173;
	mov.b64 	{%r166, %r171}, %rd77;
	mov.b32 	%r172, 8;
	// begin inline asm
	shfl.sync.down.b32 %r165, %r166, %r172, %r183, %r184;
	// end inline asm
	// begin inline asm
	shfl.sync.down.b32 %r170, %r171, %r172, %r183, %r184;
	// end inline asm
	mov.b64 	%rd78, {%r165, %r170};
	mov.b64 	%fd174, %rd78;
	add.s32 	%r191, %r134, 8;
	setp.gt.s32 	%p36, %r191, %r183;
	add.f64 	%fd175, %fd173, %fd174;
	selp.f64 	%fd176, %fd173, %fd175, %p36;
	mov.b64 	%rd79, %fd176;
	mov.b64 	{%r176, %r181}, %rd79;
	mov.b32 	%r182, 16;
	// begin inline asm
	shfl.sync.down.b32 %r175, %r176, %r182, %r183, %r184;
	// end inline asm
	// begin inline asm
	shfl.sync.down.b32 %r180, %r181, %r182, %r183, %r184;
	// end inline asm
	mov.b64 	%rd80, {%r175, %r180};
	mov.b64 	%fd177, %rd80;
	add.s32 	%r192, %r134, 16;
	setp.gt.s32 	%p37, %r192, %r183;
	add.f64 	%fd178, %fd176, %fd177;
	selp.f64 	%fd283, %fd176, %fd178, %p37;
	setp.ne.s32 	%p38, %r134, 0;
	@%p38 bra 	$L__BB28_22;
	shr.u32 	%r193, %r5, 2;
	and.b32  	%r194, %r193, 248;
	mov.u32 	%r195, _ZZN3cub18CUB_300001_SM_10006detail6reduce18DeviceReduceKernelINS2_10policy_hubIdyN4cuda3std3__44plusIdEEE10Policy1000EN6thrust24THRUST_300001_SM_1000_NS10device_ptrI6float2EEyS9_d23complex_norm_sq_functorEEvT0_PT3_T1_NS0_13GridEvenShareISL_EET2_T4_E12temp_storage;
	add.s32 	%r196, %r195, %r194;
	st.shared.f64 	[%r196+16], %fd283;
$L__BB28_22:
	bar.sync 	0;
	setp.ne.s32 	%p39, %r5, 0;
	@%p39 bra 	$L__BB28_44;
	setp.gt.s32 	%p40, %r4, 32;
	ld.shared.f64 	%fd179, [_ZZN3cub18CUB_300001_SM_10006detail6reduce18DeviceReduceKernelINS2_10policy_hubIdyN4cuda3std3__44plusIdEEE10Policy1000EN6thrust24THRUST_300001_SM_1000_NS10device_ptrI6float2EEyS9_d23complex_norm_sq_functorEEvT0_PT3_T1_NS0_13GridEvenShareISL_EET2_T4_E12temp_storage+24];
	add.f64 	%fd180, %fd283, %fd179;
	selp.f64 	%fd181, %fd180, %fd283, %p40;
	setp.gt.s32 	%p41, %r4, 64;
	ld.shared.f64 	%fd182, [_ZZN3cub18CUB_300001_SM_10006detail6reduce18DeviceReduceKernelINS2_10policy_hubIdyN4cuda3std3__44plusIdEEE10Policy1000EN6thrust24THRUST_300001_SM_1000_NS10device_ptrI6float2EEyS9_d23complex_norm_sq_functorEEvT0_PT3_T1_NS0_13GridEvenShareISL_EET2_T4_E12temp_storage+32];
	add.f64 	%fd183, %fd182, %fd181;
	selp.f64 	%fd184, %fd183, %fd181, %p41;
	setp.gt.s32 	%p42, %r4, 96;
	ld.shared.f64 	%fd185, [_ZZN3cub18CUB_300001_SM_10006detail6reduce18DeviceReduceKernelINS2_10policy_hubIdyN4cuda3std3__44plusIdEEE10Policy1000EN6thrust24THRUST_300001_SM_1000_NS10device_ptrI6float2EEyS9_d23complex_norm_sq_functorEEvT0_PT3_T1_NS0_13GridEvenShareISL_EET2_T4_E12temp_storage+40];
	add.f64 	%fd186, %fd185, %fd184;
	selp.f64 	%fd187, %fd186, %fd184, %p42;
	setp.gt.s32 	%p43, %r4, 128;
	ld.shared.f64 	%fd188, [_ZZN3cub18CUB_300001_SM_10006detail6reduce18DeviceReduceKernelINS2_10policy_hubIdyN4cuda3std3__44plusIdEEE10Policy1000EN6thrust24THRUST_300001_SM_1000_NS10device_ptrI6float2EEyS9_d23complex_norm_sq_functorEEvT0_PT3_T1_NS0_13GridEvenShareISL_EET2_T4_E12temp_storage+48];
	add.f64 	%fd189, %fd188, %fd187;
	selp.f64 	%fd190, %fd189, %fd187, %p43;
	setp.gt.s32 	%p44, %r4, 160;
	ld.shared.f64 	%fd191, [_ZZN3cub18CUB_300001_SM_10006detail6reduce18DeviceReduceKernelINS2_10policy_hubIdyN4cuda3std3__44plusIdEEE10Policy1000EN6thrust24THRUST_300001_SM_1000_NS10device_ptrI6float2EEyS9_d23complex_norm_sq_functorEEvT0_PT3_T1_NS0_13GridEvenShareISL_EET2_T4_E12temp_storage+56];
	add.f64 	%fd192, %fd191, %fd190;
	selp.f64 	%fd193, %fd192, %fd190, %p44;
	setp.gt.s32 	%p45, %r4, 192;
	ld.shared.f64 	%fd194, [_ZZN3cub18CUB_300001_SM_10006detail6reduce18DeviceReduceKernelINS2_10policy_hubIdyN4cuda3std3__44plusIdEEE10Policy1000EN6thrust24THRUST_300001_SM_1000_NS10device_ptrI6float2EEyS9_d23complex_norm_sq_functorEEvT0_PT3_T1_NS0_13GridEvenShareISL_EET2_T4_E12temp_storage+64];
	add.f64 	%fd195, %fd194, %fd193;
	selp.f64 	%fd196, %fd195, %fd193, %p45;
	setp.gt.s32 	%p46, %r4, 224;
	ld.shared.f64 	%fd197, [_ZZN3cub18CUB_300001_SM_10006detail6reduce18DeviceReduceKernelINS2_10policy_hubIdyN4cuda3std3__44plusIdEEE10Policy1000EN6thrust24THRUST_300001_SM_1000_NS10device_ptrI6float2EEyS9_d23complex_norm_sq_functorEEvT0_PT3_T1_NS0_13GridEvenShareISL_EET2_T4_E12temp_storage+72];
	add.f64 	%fd198, %fd197, %fd196;
	selp.f64 	%fd199, %fd198, %fd196, %p46;
	setp.gt.s32 	%p47, %r4, 256;
	ld.shared.f64 	%fd200, [_ZZN3cub18CUB_300001_SM_10006detail6reduce18DeviceReduceKernelINS2_10policy_hubIdyN4cuda3std3__44plusIdEEE10Policy1000EN6thrust24THRUST_300001_SM_1000_NS10device_ptrI6float2EEyS9_d23complex_norm_sq_functorEEvT0_PT3_T1_NS0_13GridEvenShareISL_EET2_T4_E12temp_storage+80];
	add.f64 	%fd201, %fd200, %fd199;
	selp.f64 	%fd202, %fd201, %fd199, %p47;
	setp.gt.s32 	%p48, %r4, 288;
	ld.shared.f64 	%fd203, [_ZZN3cub18CUB_300001_SM_10006detail6reduce18DeviceReduceKernelINS2_10policy_hubIdyN4cuda3std3__44plusIdEEE10Policy1000EN6thrust24THRUST_300001_SM_1000_NS10device_ptrI6float2EEyS9_d23complex_norm_sq_functorEEvT0_PT3_T1_NS0_13GridEvenShareISL_EET2_T4_E12temp_storage+88];
	add.f64 	%fd204, %fd203, %fd202;
	selp.f64 	%fd205, %fd204, %fd202, %p48;
	setp.gt.s32 	%p49, %r4, 320;
	ld.shared.f64 	%fd206, [_ZZN3cub18CUB_300001_SM_10006detail6reduce18DeviceReduceKernelINS2_10policy_hubIdyN4cuda3std3__44plusIdEEE10Policy1000EN6thrust24THRUST_300001_SM_1000_NS10device_ptrI6float2EEyS9_d23complex_norm_sq_functorEEvT0_PT3_T1_NS0_13GridEvenShareISL_EET2_T4_E12temp_storage+96];
	add.f64 	%fd207, %fd206, %fd205;
	selp.f64 	%fd208, %fd207, %fd205, %p49;
	setp.gt.s32 	%p50, %r4, 352;
	ld.shared.f64 	%fd209, [_ZZN3cub18CUB_300001_SM_10006detail6reduce18DeviceReduceKernelINS2_10policy_hubIdyN4cuda3std3__44plusIdEEE10Policy1000EN6thrust24THRUST_300001_SM_1000_NS10device_ptrI6float2EEyS9_d23complex_norm_sq_functorEEvT0_PT3_T1_NS0_13GridEvenShareISL_EET2_T4_E12temp_storage+104];
	add.f64 	%fd210, %fd209, %fd208;
	selp.f64 	%fd211, %fd210, %fd208, %p50;
	setp.gt.s32 	%p51, %r4, 384;
	ld.shared.f64 	%fd212, [_ZZN3cub18CUB_300001_SM_10006detail6reduce18DeviceReduceKernelINS2_10policy_hubIdyN4cuda3std3__44plusIdEEE10Policy1000EN6thrust24THRUST_300001_SM_1000_NS10device_ptrI6float2EEyS9_d23complex_norm_sq_functorEEvT0_PT3_T1_NS0_13GridEvenShareISL_EET2_T4_E12temp_storage+112];
	add.f64 	%fd213, %fd212, %fd211;
	selp.f64 	%fd214, %fd213, %fd211, %p51;
	setp.gt.s32 	%p52, %r4, 416;
	ld.shared.f64 	%fd215, [_ZZN3cub18CUB_300001_SM_10006detail6reduce18DeviceReduceKernelINS2_10policy_hubIdyN4cuda3std3__44plusIdEEE10Policy1000EN6thrust24THRUST_300001_SM_1000_NS10device_ptrI6float2EEyS9_d23complex_norm_sq_functorEEvT0_PT3_T1_NS0_13GridEvenShareISL_EET2_T4_E12temp_storage+120];
	add.f64 	%fd216, %fd215, %fd214;
	selp.f64 	%fd217, %fd216, %fd214, %p52;
	setp.gt.s32 	%p53, %r4, 448;
	ld.shared.f64 	%fd218, [_ZZN3cub18CUB_300001_SM_10006detail6reduce18DeviceReduceKernelINS2_10policy_hubIdyN4cuda3std3__44plusIdEEE10Policy1000EN6thrust24THRUST_300001_SM_1000_NS10device_ptrI6float2EEyS9_d23complex_norm_sq_functorEEvT0_PT3_T1_NS0_13GridEvenShareISL_EET2_T4_E12temp_storage+128];
	add.f64 	%fd219, %fd218, %fd217;
	selp.f64 	%fd220, %fd219, %fd217, %p53;
	setp.gt.s32 	%p54, %r4, 480;
	ld.shared.f64 	%fd221, [_ZZN3cub18CUB_300001_SM_10006detail6reduce18DeviceReduceKernelINS2_10policy_hubIdyN4cuda3std3__44plusIdEEE10Policy1000EN6thrust24THRUST_300001_SM_1000_NS10device_ptrI6float2EEyS9_d23complex_norm_sq_functorEEvT0_PT3_T1_NS0_13GridEvenShareISL_EET2_T4_E12temp_storage+136];
	add.f64 	%fd222, %fd221, %fd220;
	selp.f64 	%fd283, %fd222, %fd220, %p54;
	bra.uni 	$L__BB28_44;
$L__BB28_24:
	cvt.u32.u64 	%r43, %rd4;
	mov.u32 	%r21, %tid.x;
	add.s32 	%r44, %r43, %r21;
	mul.wide.u32 	%rd20, %r44, 8;
	add.s64 	%rd21, %rd2, %rd20;
	ld.global.v2.f32 	{%f1, %f2}, [%rd21];
	mul.f32 	%f3, %f2, %f2;
	fma.rn.f32 	%f4, %f1, %f1, %f3;
	cvt.f64.f32 	%fd39, %f4;
	ld.global.v2.f32 	{%f5, %f6}, [%rd21+4096];
	mul.f32 	%f7, %f6, %f6;
	fma.rn.f32 	%f8, %f5, %f5, %f7;
	cvt.f64.f32 	%fd40, %f8;
	ld.global.v2.f32 	{%f9, %f10}, [%rd21+8192];
	mul.f32 	%f11, %f10, %f10;
	fma.rn.f32 	%f12, %f9, %f9, %f11;
	cvt.f64.f32 	%fd41, %f12;
	ld.global.v2.f32 	{%f13, %f14}, [%rd21+12288];
	mul.f32 	%f15, %f14, %f14;
	fma.rn.f32 	%f16, %f13, %f13, %f15;
	cvt.f64.f32 	%fd42, %f16;
	ld.global.v2.f32 	{%f17, %f18}, [%rd21+16384];
	mul.f32 	%f19, %f18, %f18;
	fma.rn.f32 	%f20, %f17, %f17, %f19;
	cvt.f64.f32 	%fd43, %f20;
	ld.global.v2.f32 	{%f21, %f22}, [%rd21+20480];
	mul.f32 	%f23, %f22, %f22;
	fma.rn.f32 	%f24, %f21, %f21, %f23;
	cvt.f64.f32 	%fd44, %f24;
	ld.global.v2.f32 	{%f25, %f26}, [%rd21+24576];
	mul.f32 	%f27, %f26, %f26;
	fma.rn.f32 	%f28, %f25, %f25, %f27;
	cvt.f64.f32 	%fd45, %f28;
	add.f64 	%fd46, %fd39, %fd40;
	add.f64 	%fd47, %fd46, %fd41;
	add.f64 	%fd48, %fd47, %fd42;
	add.f64 	%fd49, %fd48, %fd43;
	add.f64 	%fd50, %fd49, %fd44;
	add.f64 	%fd282, %fd50, %fd45;
	setp.lt.u64 	%p2, %rd5, %rd3;
	@%p2 bra 	$L__BB28_40;
	cvt.u32.u64 	%r46, %rd3;
	cvt.u64.u32 	%rd9, %r21;
	cvt.u32.u64 	%r22, %rd1;
	not.b32 	%r48, %r21;
	add.s32 	%r49, %r48, %r22;
	sub.s32 	%r50, %r49, %r46;
	sub.s32 	%r259, %r50, %r43;
	add.s64 	%rd22, %rd4, %rd3;
	add.s64 	%rd23, %rd22, %rd9;
	shl.b64 	%rd24, %rd23, 3;
	add.s64 	%rd25, %rd24, %rd2;
	add.s64 	%rd95, %rd25, 16384;
	shl.b64 	%rd11, %rd3, 3;
	mov.b32 	%r260, 0;
	mov.u64 	%rd96, %rd4;
$L__BB28_26:
	add.s64 	%rd96, %rd96, %rd3;
	add.s64 	%rd26, %rd1, -3584;
	setp.gt.u64 	%p3, %rd96, %rd26;
	@%p3 bra 	$L__BB28_28;
	cvt.u32.u64 	%r51, %rd3;
	add.s64 	%rd27, %rd96, %rd9;
	shl.b64 	%rd28, %rd27, 3;
	add.s64 	%rd29, %rd2, %rd28;
	ld.global.v2.f32 	{%f29, %f30}, [%rd29];
	mul.f32 	%f31, %f30, %f30;
	fma.rn.f32 	%f32, %f29, %f29, %f31;
	cvt.f64.f32 	%fd51, %f32;
	ld.global.v2.f32 	{%f33, %f34}, [%rd29+4096];
	mul.f32 	%f35, %f34, %f34;
	fma.rn.f32 	%f36, %f33, %f33, %f35;
	cvt.f64.f32 	%fd52, %f36;
	ld.global.v2.f32 	{%f37, %f38}, [%rd29+8192];
	mul.f32 	%f39, %f38, %f38;
	fma.rn.f32 	%f40, %f37, %f37, %f39;
	cvt.f64.f32 	%fd53, %f40;
	ld.global.v2.f32 	{%f41, %f42}, [%rd29+12288];
	mul.f32 	%f43, %f42, %f42;
	fma.rn.f32 	%f44, %f41, %f41, %f43;
	cvt.f64.f32 	%fd54, %f44;
	ld.global.v2.f32 	{%f45, %f46}, [%rd29+16384];
	mul.f32 	%f47, %f46, %f46;
	fma.rn.f32 	%f48, %f45, %f45, %f47;
	cvt.f64.f32 	%fd55, %f48;
	ld.global.v2.f32 	{%f49, %f50}, [%rd29+20480];
	mul.f32 	%f51, %f50, %f50;
	fma.rn.f32 	%f52, %f49, %f49, %f51;
	cvt.f64.f32 	%fd56, %f52;
	ld.global.v2.f32 	{%f53, %f54}, [%rd29+24576];
	mul.f32 	%f55, %f54, %f54;
	fma.rn.f32 	%f56, %f53, %f53, %f55;
	cvt.f64.f32 	%fd57, %f56;
	add.f64 	%fd58, %fd282, %fd51;
	add.f64 	%fd59, %fd58, %fd52;
	add.f64 	%fd60, %fd59, %fd53;
	add.f64 	%fd61, %fd60, %fd54;
	add.f64 	%fd62, %fd61, %fd55;
	add.f64 	%fd63, %fd62, %fd56;
	add.f64 	%fd282, %fd63, %fd57;
	sub.s64 	%rd30, %rd1, %rd96;
	setp.lt.u64 	%p4, %rd30, %rd3;
	add.s32 	%r260, %r260, 1;
	sub.s32 	%r259, %r259, %r51;
	add.s64 	%rd95, %rd95, %rd11;
	@%p4 bra 	$L__BB28_40;
	bra.uni 	$L__BB28_26;
$L__BB28_28:
	setp.le.u64 	%p5, %rd1, %rd96;
	cvt.u32.u64 	%r52, %rd96;
	sub.s32 	%r54, %r22, %r52;
	setp.ge.s32 	%p6, %r21, %r54;
	or.pred  	%p7, %p5, %p6;
	@%p7 bra 	$L__BB28_40;
	cvt.u32.u64 	%r56, %rd3;
	cvt.u32.u64 	%r57, %rd4;
	not.b32 	%r58, %r21;
	add.s32 	%r59, %r58, %r22;
	add.s32 	%r60, %r56, %r57;
	sub.s32 	%r61, %r59, %r60;
	mul.lo.s32 	%r62, %r1, %r260;
	mad.lo.s32 	%r28, %r62, -3584, %r61;
	shr.u32 	%r63, %r28, 9;
	add.s32 	%r29, %r63, 1;
	and.b32  	%r30, %r29, 7;
	setp.lt.u32 	%p8, %r28, 3584;
	mov.u32 	%r263, %r21;
	@%p8 bra 	$L__BB28_32;
	shr.u32 	%r64, %r259, 9;
	add.s32 	%r65, %r64, 1;
	and.b32  	%r66, %r65, 16777208;
	neg.s32 	%r261, %r66;
	mov.u32 	%r263, %r21;
$L__BB28_31:
	.pragma "nounroll";
	ld.global.v2.f32 	{%f57, %f58}, [%rd95+-16384];
	mul.f32 	%f59, %f58, %f58;
	fma.rn.f32 	%f60, %f57, %f57, %f59;
	cvt.f64.f32 	%fd65, %f60;
	add.f64 	%fd66, %fd282, %fd65;
	ld.global.v2.f32 	{%f61, %f62}, [%rd95+-12288];
	mul.f32 	%f63, %f62, %f62;
	fma.rn.f32 	%f64, %f61, %f61, %f63;
	cvt.f64.f32 	%fd67, %f64;
	add.f64 	%fd68, %fd66, %fd67;
	ld.global.v2.f32 	{%f65, %f66}, [%rd95+-8192];
	mul.f32 	%f67, %f66, %f66;
	fma.rn.f32 	%f68, %f65, %f65, %f67;
	cvt.f64.f32 	%fd69, %f68;
	add.f64 	%fd70, %fd68, %fd69;
	ld.global.v2.f32 	{%f69, %f70}, [%rd95+-4096];
	mul.f32 	%f71, %f70, %f70;
	fma.rn.f32 	%f72, %f69, %f69, %f71;
	cvt.f64.f32 	%fd71, %f72;
	add.f64 	%fd72, %fd70, %fd71;
	ld.global.v2.f32 	{%f73, %f74}, [%rd95];
	mul.f32 	%f75, %f74, %f74;
	fma.rn.f32 	%f76, %f73, %f73, %f75;
	cvt.f64.f32 	%fd73, %f76;
	add.f64 	%fd74, %fd72, %fd73;
	ld.global.v2.f32 	{%f77, %f78}, [%rd95+4096];
	mul.f32 	%f79, %f78, %f78;
	fma.rn.f32 	%f80, %f77, %f77, %f79;
	cvt.f64.f32 	%fd75, %f80;
	add.f64 	%fd76, %fd74, %fd75;
	ld.global.v2.f32 	{%f81, %f82}, [%rd95+8192];
	mul.f32 	%f83, %f82, %f82;
	fma.rn.f32 	%f84, %f81, %f81, %f83;
	cvt.f64.f32 	%fd77, %f84;
	add.f64 	%fd78, %fd76, %fd77;
	ld.global.v2.f32 	{%f85, %f86}, [%rd95+12288];
	mul.f32 	%f87, %f86, %f86;
	fma.rn.f32 	%f88, %f85, %f85, %f87;
	cvt.f64.f32 	%fd79, %f88;
	add.f64 	%fd282, %fd78, %fd79;
	add.s32 	%r263, %r263, 4096;
	add.s32 	%r261, %r261, 8;
	add.s64 	%rd95, %rd95, 32768;
	setp.ne.s32 	%p9, %r261, 0;
	@%p9 bra 	$L__BB28_31;
$L__BB28_32:
	setp.eq.s32 	%p10, %r30, 0;
	@%p10 bra 	$L__BB28_40;
	setp.lt.u32 	%p11, %r30, 4;
	@%p11 bra 	$L__BB28_35;
	cvt.u64.u32 	%rd31, %r263;
	add.s64 	%rd32, %rd96, %rd31;
	shl.b64 	%rd33, %rd32, 3;
	add.s64 	%rd34, %rd2, %rd33;
	ld.global.v2.f32 	{%f89, %f90}, [%rd34];
	mul.f32 	%f91, %f90, %f90;
	fma.rn.f32 	%f92, %f89, %f89, %f91;
	cvt.f64.f32 	%fd81, %f92;
	add.f64 	%fd82, %fd282, %fd81;
	ld.global.v2.f32 	{%f93, %f94}, [%rd34+4096];
	mul.f32 	%f95, %f94, %f94;
	fma.rn.f32 	%f96, %f93, %f93, %f95;
	cvt.f64.f32 	%fd83, %f96;
	add.f64 	%fd84, %fd82, %fd83;
	ld.global.v2.f32 	{%f97, %f98}, [%rd34+8192];
	mul.f32 	%f99, %f98, %f98;
	fma.rn.f32 	%f100, %f97, %f97, %f99;
	cvt.f64.f32 	%fd85, %f100;
	add.f64 	%fd86, %fd84, %fd85;
	ld.global.v2.f32 	{%f101, %f102}, [%rd34+12288];
	mul.f32 	%f103, %f102, %f102;
	fma.rn.f32 	%f104, %f101, %f101, %f103;
	cvt.f64.f32 	%fd87, %f104;
	add.f64 	%fd282, %fd86, %fd87;
	add.s32 	%r263, %r263, 2048;
$L__BB28_35:
	and.b32  	%r67, %r29, 3;
	setp.eq.s32 	%p12, %r67, 0;
	@%p12 bra 	$L__BB28_40;
	setp.eq.s32 	%p13, %r67, 1;
	@%p13 bra 	$L__BB28_38;
	cvt.u64.u32 	%rd35, %r263;
	add.s64 	%rd36, %rd96, %rd35;
	shl.b64 	%rd37, %rd36, 3;
	add.s64 	%rd38, %rd2, %rd37;
	ld.global.v2.f32 	{%f105, %f106}, [%rd38];
	mul.f32 	%f107, %f106, %f106;
	fma.rn.f32 	%f108, %f105, %f105, %f107;
	cvt.f64.f32 	%fd89, %f108;
	add.f64 	%fd90, %fd282, %fd89;
	ld.global.v2.f32 	{%f109, %f110}, [%rd38+4096];
	mul.f32 	%f111, %f110, %f110;
	fma.rn.f32 	%f112, %f109, %f109, %f111;
	cvt.f64.f32 	%fd91, %f112;
	add.f64 	%fd282, %fd90, %fd91;
	add.s32 	%r263, %r263, 1024;
$L__BB28_38:
	and.b32  	%r68, %r28, 512;
	setp.ne.s32 	%p14, %r68, 0;
	@%p14 bra 	$L__BB28_40;
	cvt.u64.u32 	%rd39, %r263;
	add.s64 	%rd40, %rd96, %rd39;
	shl.b64 	%rd41, %rd40, 3;
	add.s64 	%rd42, %rd2, %rd41;
	ld.global.v2.f32 	{%f113, %f114}, [%rd42];
	mul.f32 	%f115, %f114, %f114;
	fma.rn.f32 	%f116, %f113, %f113, %f115;
	cvt.f64.f32 	%fd92, %f116;
	add.f64 	%fd282, %fd282, %fd92;
$L__BB28_40:
	// begin inline asm
	mov.u32 %r69, %laneid;
	// end inline asm
	mov.b64 	%rd43, %fd282;
	mov.b64 	{%r71, %r76}, %rd43;
	mov.b32 	%r77, 1;
	mov.b32 	%r118, 31;
	mov.b32 	%r119, -1;
	// begin inline asm
	shfl.sync.down.b32 %r70, %r71, %r77, %r118, %r119;
	// end inline asm
	// begin inline asm
	shfl.sync.down.b32 %r75, %r76, %r77, %r118, %r119;
	// end inline asm
	mov.b64 	%rd44, {%r70, %r75};
	mov.b64 	%fd93, %rd44;
	setp.gt.s32 	%p15, %r69, 30;
	add.f64 	%fd94, %fd282, %fd93;
	selp.f64 	%fd95, %fd282, %fd94, %p15;
	mov.b64 	%rd45, %fd95;
	mov.b64 	{%r81, %r86}, %rd45;
	mov.b32 	%r87, 2;
	// begin inline asm
	shfl.sync.down.b32 %r80, %r81, %r87, %r118, %r119;
	// end inline asm
	// begin inline asm
	shfl.sync.down.b32 %r85, %r86, %r87, %r118, %r119;
	// end inline asm
	mov.b64 	%rd46, {%r80, %r85};
	mov.b64 	%fd96, %rd46;
	setp.gt.s32 	%p16, %r69, 29;
	add.f64 	%fd97, %fd95, %fd96;
	selp.f64 	%fd98, %fd95, %fd97, %p16;
	mov.b64 	%rd47, %fd98;
	mov.b64 	{%r91, %r96}, %rd47;
	mov.b32 	%r97, 4;
	// begin inline asm
	shfl.sync.down.b32 %r90, %r91, %r97, %r118, %r119;
	// end inline asm
	// begin inline asm
	shfl.sync.down.b32 %r95, %r96, %r97, %r118, %r119;
	// end inline asm
	mov.b64 	%rd48, {%r90, %r95};
	mov.b64 	%fd99, %rd48;
	setp.gt.s32 	%p17, %r69, 27;
	add.f64 	%fd100, %fd98, %fd99;
	selp.f64 	%fd101, %fd98, %fd100, %p17;
	mov.b64 	%rd49, %fd101;
	mov.b64 	{%r101, %r106}, %rd49;
	mov.b32 	%r107, 8;
	// begin inline asm
	shfl.sync.down.b32 %r100, %r101, %r107, %r118, %r119;
	// end inline asm
	// begin inline asm
	shfl.sync.down.b32 %r105, %r106, %r107, %r118, %r119;
	// end inline asm
	mov.b64 	%rd50, {%r100, %r105};
	mov.b64 	%fd102, %rd50;
	setp.gt.s32 	%p18, %r69, 23;
	add.f64 	%fd103, %fd101, %fd102;
	selp.f64 	%fd104, %fd101, %fd103, %p18;
	mov.b64 	%rd51, %fd104;
	mov.b64 	{%r111, %r116}, %rd51;
	mov.b32 	%r117, 16;
	// begin inline asm
	shfl.sync.down.b32 %r110, %r111, %r117, %r118, %r119;
	// end inline asm
	// begin inline asm
	shfl.sync.down.b32 %r115, %r116, %r117, %r118, %r119;
	// end inline asm
	mov.b64 	%rd52, {%r110, %r115};
	mov.b64 	%fd105, %rd52;
	setp.gt.s32 	%p19, %r69, 15;
	add.f64 	%fd35, %fd104, %fd105;
	selp.f64 	%fd283, %fd104, %fd35, %p19;
	setp.ne.s32 	%p20, %r69, 0;
	@%p20 bra 	$L__BB28_42;
	shr.u32 	%r120, %r21, 2;
	and.b32  	%r121, %r120, 248;
	mov.u32 	%r122, _ZZN3cub18CUB_300001_SM_10006detail6reduce18DeviceReduceKernelINS2_10policy_hubIdyN4cuda3std3__44plusIdEEE10Policy1000EN6thrust24THRUST_300001_SM_1000_NS10device_ptrI6float2EEyS9_d23complex_norm_sq_functorEEvT0_PT3_T1_NS0_13GridEvenShareISL_EET2_T4_E12temp_storage;
	add.s32 	%r123, %r122, %r121;
	st.shared.f64 	[%r123+16], %fd35;
$L__BB28_42:
	bar.sync 	0;
	setp.ne.s32 	%p21, %r21, 0;
	@%p21 bra 	$L__BB28_44;
	ld.shared.f64 	%fd106, [_ZZN3cub18CUB_300001_SM_10006detail6reduce18DeviceReduceKernelINS2_10policy_hubIdyN4cuda3std3__44plusIdEEE10Policy1000EN6thrust24THRUST_300001_SM_1000_NS10device_ptrI6float2EEyS9_d23complex_norm_sq_functorEEvT0_PT3_T1_NS0_13GridEvenShareISL_EET2_T4_E12temp_storage+24];
	add.f64 	%fd107, %fd283, %fd106;
	ld.shared.f64 	%fd108, [_ZZN3cub18CUB_300001_SM_10006detail6reduce18DeviceReduceKernelINS2_10policy_hubIdyN4cuda3std3__44plusIdEEE10Policy1000EN6thrust24THRUST_300001_SM_1000_NS10device_ptrI6float2EEyS9_d23complex_norm_sq_functorEEvT0_PT3_T1_NS0_13GridEvenShareISL_EET2_T4_E12temp_storage+32];
	add.f64 	%fd109, %fd107, %fd108;
	ld.shared.f64 	%fd110, [_ZZN3cub18CUB_300001_SM_10006detail6reduce18DeviceReduceKernelINS2_10policy_hubIdyN4cuda3std3__44plusIdEEE10Policy1000EN6thrust24THRUST_300001_SM_1000_NS10device_ptrI6float2EEyS9_d23complex_norm_sq_functorEEvT0_PT3_T1_NS0_13GridEvenShareISL_EET2_T4_E12temp_storage+40];
	add.f64 	%fd111, %fd109, %fd110;
	ld.shared.f64 	%fd112, [_ZZN3cub18CUB_300001_SM_10006detail6reduce18DeviceReduceKernelINS2_10policy_hubIdyN4cuda3std3__44plusIdEEE10Policy1000EN6thrust24THRUST_300001_SM_1000_NS10device_ptrI6float2EEyS9_d23complex_norm_sq_functorEEvT0_PT3_T1_NS0_13GridEvenShareISL_EET2_T4_E12temp_storage+48];
	add.f64 	%fd113, %fd111, %fd112;
	ld.shared.f64 	%fd114, [_ZZN3cub18CUB_300001_SM_10006detail6reduce18DeviceReduceKernelINS2_10policy_hubIdyN4cuda3std3__44plusIdEEE10Policy1000EN6thrust24THRUST_300001_SM_1000_NS10device_ptrI6float2EEyS9_d23complex_norm_sq_functorEEvT0_PT3_T1_NS0_13GridEvenShareISL_EET2_T4_E12temp_storage+56];
	add.f64 	%fd115, %fd113, %fd114;
	ld.shared.f64 	%fd116, [_ZZN3cub18CUB_300001_SM_10006detail6reduce18DeviceReduceKernelINS2_10policy_hubIdyN4cuda3std3__44plusIdEEE10Policy1000EN6thrust24THRUST_300001_SM_1000_NS10device_ptrI6float2EEyS9_d23complex_norm_sq_functorEEvT0_PT3_T1_NS0_13GridEvenShareISL_EET2_T4_E12temp_storage+64];
	add.f64 	%fd117, %fd115, %fd116;
	ld.shared.f64 	%fd118, [_ZZN3cub18CUB_300001_SM_10006detail6reduce18DeviceReduceKernelINS2_10policy_hubIdyN4cuda3std3__44plusIdEEE10Policy1000EN6thrust24THRUST_300001_SM_1000_NS10device_ptrI6float2EEyS9_d23complex_norm_sq_functorEEvT0_PT3_T1_NS0_13GridEvenShareISL_EET2_T4_E12temp_storage+72];
	add.f64 	%fd119, %fd117, %fd118;
	ld.shared.f64 	%fd120, [_ZZN3cub18CUB_300001_SM_10006detail6reduce18DeviceReduceKernelINS2_10policy_hubIdyN4cuda3std3__44plusIdEEE10Policy1000EN6thrust24THRUST_300001_SM_1000_NS10device_ptrI6float2EEyS9_d23complex_norm_sq_functorEEvT0_PT3_T1_NS0_13GridEvenShareISL_EET2_T4_E12temp_storage+80];
	add.f64 	%fd121, %fd119, %fd120;
	ld.shared.f64 	%fd122, [_ZZN3cub18CUB_300001_SM_10006detail6reduce18DeviceReduceKernelINS2_10policy_hubIdyN4cuda3std3__44plusIdEEE10Policy1000EN6thrust24THRUST_300001_SM_1000_NS10device_ptrI6float2EEyS9_d23complex_norm_sq_functorEEvT0_PT3_T1_NS0_13GridEvenShareISL_EET2_T4_E12temp_storage+88];
	add.f64 	%fd123, %fd121, %fd122;
	ld.shared.f64 	%fd124, [_ZZN3cub18CUB_300001_SM_10006detail6reduce18DeviceReduceKernelINS2_10policy_hubIdyN4cuda3std3__44plusIdEEE10Policy1000EN6thrust24THRUST_300001_SM_1000_NS10device_ptrI6float2EEyS9_d23complex_norm_sq_functorEEvT0_PT3_T1_NS0_13GridEvenShareISL_EET2_T4_E12temp_storage+96];
	add.f64 	%fd125, %fd123, %fd124;
	ld.shared.f64 	%fd126, [_ZZN3cub18CUB_300001_SM_10006detail6reduce18DeviceReduceKernelINS2_10policy_hubIdyN4cuda3std3__44plusIdEEE10Policy1000EN6thrust24THRUST_300001_SM_1000_NS10device_ptrI6float2EEyS9_d23complex_norm_sq_functorEEvT0_PT3_T1_NS0_13GridEvenShareISL_EET2_T4_E12temp_storage+104];
	add.f64 	%fd127, %fd125, %fd126;
	ld.shared.f64 	%fd128, [_ZZN3cub18CUB_300001_SM_10006detail6reduce18DeviceReduceKernelINS2_10policy_hubIdyN4cuda3std3__44plusIdEEE10Policy1000EN6thrust24THRUST_300001_SM_1000_NS10device_ptrI6float2EEyS9_d23complex_norm_sq_functorEEvT0_PT3_T1_NS0_13GridEvenShareISL_EET2_T4_E12temp_storage+112];
	add.f64 	%fd129, %fd127, %fd128;
	ld.shared.f64 	%fd130, [_ZZN3cub18CUB_300001_SM_10006detail6reduce18DeviceReduceKernelINS2_10policy_hubIdyN4cuda3std3__44plusIdEEE10Policy1000EN6thrust24THRUST_300001_SM_1000_NS10device_ptrI6float2EEyS9_d23complex_norm_sq_functorEEvT0_PT3_T1_NS0_13GridEvenShareISL_EET2_T4_E12temp_storage+120];
	add.f64 	%fd131, %fd129, %fd130;
	ld.shared.f64 	%fd132, [_ZZN3cub18CUB_300001_SM_10006detail6reduce18DeviceReduceKernelINS2_10policy_hubIdyN4cuda3std3__44plusIdEEE10Policy1000EN6thrust24THRUST_300001_SM_1000_NS10device_ptrI6float2EEyS9_d23complex_norm_sq_functorEEvT0_PT3_T1_NS0_13GridEvenShareISL_EET2_T4_E12temp_storage+128];
	add.f64 	%fd133, %fd131, %fd132;
	ld.shared.f64 	%fd134, [_ZZN3cub18CUB_300001_SM_10006detail6reduce18DeviceReduceKernelINS2_10policy_hubIdyN4cuda3std3__44plusIdEEE10Policy1000EN6thrust24THRUST_300001_SM_1000_NS10device_ptrI6float2EEyS9_d23complex_norm_sq_functorEEvT0_PT3_T1_NS0_13GridEvenShareISL_EET2_T4_E12temp_storage+136];
	add.f64 	%fd283, %fd133, %fd134;
$L__BB28_44:
	mov.u32 	%r252, %tid.x;
	setp.ne.s32 	%p62, %r252, 0;
	@%p62 bra 	$L__BB28_46;
	cvta.to.global.u64 	%rd91, %rd18;
	mul.wide.u32 	%rd92, %r2, 8;
	add.s64 	%rd93, %rd91, %rd92;
	st.global.f64 	[%rd93], %fd283;
$L__BB28_46:
	ret;

}


// ===== COMPILED SASS (sm_100) =====

	.target	sm_100

	.elftype	@"ET_EXEC"


//--------------------- .note.nv.tkinfo           --------------------------
	.section	.note.nv.tkinfo,"",@"SHT_NOTE"
	.sectionflags	@"SHF_NOTE_NV_TKINFO"
	.tkinfo
        /*0018*/ 	.word	0x00000002
        /*0030*/ 	.string	""
        /*0030*/ 	.string	"ptxas"
        /*0030*/ 	.string	"Cuda compilation tools, release 13.0, V13.0.88"
        /*0030*/ 	.string	"Build cuda_13.0.r13.0/compiler.36424714_0"
        /*0030*/ 	.string	"-arch sm_100 -m 64 "



//--------------------- .note.nv.cuinfo           --------------------------
	.section	.note.nv.cuinfo,"",@"SHT_NOTE"
	.sectionflags	@"SHF_NOTE_NV_CUINFO"
        /*0018*/ 	.short	0x0002
        /*001a*/ 	.short	0x0064
        /*001c*/ 	.short	0x0082
	.zero		2


//--------------------- .nv.info                  --------------------------
	.section	.nv.info,"",@"SHT_CUDA_INFO"
	.align	4


	//----- nvinfo : EIATTR_REGCOUNT
	.align		4
        /*0000*/ 	.byte	0x04, 0x2f
        /*0002*/ 	.short	(.L_47 - .L_46)
	.align		4
.L_46:
        /*0004*/ 	.word	index@(_Z17init_gauss_kernelP6float2iff)
        /*0008*/ 	.word	0x00000019


	//----- nvinfo : EIATTR_FRAME_SIZE
	.align		4
.L_47:
        /*000c*/ 	.byte	0x04, 0x11
        /*000e*/ 	.short	(.L_49 - .L_48)
	.align		4
.L_48:
        /*0010*/ 	.word	index@($__internal_4_$__cuda_sm3x_div_rn_noftz_f32_slowpath)
        /*0014*/ 	.word	0x00000000


	//----- nvinfo : EIATTR_FRAME_SIZE
	.align		4
.L_49:
        /*0018*/ 	.byte	0x04, 0x11
        /*001a*/ 	.short	(.L_51 - .L_50)
	.align		4
.L_50:
        /*001c*/ 	.word	index@($__internal_3_$__cuda_sm20_rcp_rn_f32_slowpath)
        /*0020*/ 	.word	0x00000000


	//----- nvinfo : EIATTR_FRAME_SIZE
	.align		4
.L_51:
        /*0024*/ 	.byte	0x04, 0x11
        /*0026*/ 	.short	(.L_53 - .L_52)
	.align		4
.L_52:
        /*0028*/ 	.word	index@($__internal_2_$__cuda_sm20_div_rn_f64_full)
        /*002c*/ 	.word	0x00000000


	//----- nvinfo : EIATTR_FRAME_SIZE
	.align		4
.L_53:
        /*0030*/ 	.byte	0x04, 0x11
        /*0032*/ 	.short	(.L_55 - .L_54)
	.align		4
.L_54:
        /*0034*/ 	.word	index@(_Z17init_gauss_kernelP6float2iff)
        /*0038*/ 	.word	0x00000000


	//----- nvinfo : EIATTR_REGCOUNT
	.align		4
.L_55:
        /*003c*/ 	.byte	0x04, 0x2f
        /*003e*/ 	.short	(.L_57 - .L_56)
	.align		4
.L_56:
        /*0040*/ 	.word	index@(_Z19apply_filter_kernelP6float2S0_if)
        /*0044*/ 	.word	0x0000000c


	//----- nvinfo : EIATTR_FRAME_SIZE
	.align		4
.L_57:
        /*0048*/ 	.byte	0x04, 0x11
        /*004a*/ 	.short	(.L_59 - .L_58)
	.align		4
.L_58:
        /*004c*/ 	.word	index@(_Z19apply_filter_kernelP6float2S0_if)
        /*0050*/ 	.word	0x00000000


	//----- nvinfo : EIATTR_REGCOUNT
	.align		4
.L_59:
        /*0054*/ 	.byte	0x04, 0x2f
        /*0056*/ 	.short	(.L_61 - .L_60)
	.align		4
.L_60:
        /*0058*/ 	.word	index@(_Z13correl_kernelP6float2S0_S0_i)
        /*005c*/ 	.word	0x0000000e


	//----- nvinfo : EIATTR_FRAME_SIZE
	.align		4
.L_61:
        /*0060*/ 	.byte	0x04, 0x11
        /*0062*/ 	.short	(.L_63 - .L_62)
	.align		4
.L_62:
        /*0064*/ 	.word	index@(_Z13correl_kernelP6float2S0_S0_i)
        /*0068*/ 	.word	0x00000000


	//----- nvinfo : EIATTR_REGCOUNT
	.align		4
.L_63:
        /*006c*/ 	.byte	0x04, 0x2f
        /*006e*/ 	.short	(.L_65 - .L_64)
	.align		4
.L_64:
        /*0070*/ 	.word	index@(_Z20update_r_freq_kernelP6float2S0_S0_iffi)
        /*0074*/ 	.word	0x00000019


	//----- nvinfo : EIATTR_FRAME_SIZE
	.align		4
.L_65:
        /*0078*/ 	.byte	0x04, 0x11
        /*007a*/ 	.short	(.L_67 - .L_66)
	.align		4
.L_66:
        /*007c*/ 	.word	index@($__internal_1_$__cuda_sm20_div_rn_f64_full)
        /*0080*/ 	.word	0x00000020


	//----- nvinfo : EIATTR_FRAME_SIZE
	.align		4
.L_67:
        /*0084*/ 	.byte	0x04, 0x11
        /*0086*/ 	.short	(.L_69 - .L_68)
	.align		4
.L_68:
        /*0088*/ 	.word	index@(_Z20update_r_freq_kernelP6float2S0_S0_iffi)
        /*008c*/ 	.word	0x00000020


	//----- nvinfo : EIATTR_REGCOUNT
	.align		4
.L_69:
        /*0090*/ 	.byte	0x04, 0x2f
        /*0092*/ 	.short	(.L_71 - .L_70)
	.align		4
.L_70:
        /*0094*/ 	.word	index@(_Z16update_p0_kernelPdid)
        /*0098*/ 	.word	0x00000008


	//----- nvinfo : EIATTR_FRAME_SIZE
	.align		4
.L_71:
        /*009c*/ 	.byte	0x04, 0x11
        /*009e*/ 	.short	(.L_73 - .L_72)
	.align		4
.L_72:
        /*00a0*/ 	.word	index@(_Z16update_p0_kernelPdid)
        /*00a4*/ 	.word	0x00000000


	//----- nvinfo : EIATTR_REGCOUNT
	.align		4
.L_73:
        /*00a8*/ 	.byte	0x04, 0x2f
        /*00aa*/ 	.short	(.L_75 - .L_74)
	.align		4
.L_74:
        /*00ac*/ 	.word	index@(_Z25final_filter_shift_kernelP6float2S0_ifi)
        /*00b0*/ 	.word	0x00000019


	//----- nvinfo : EIATTR_FRAME_SIZE
	.align		4
.L_75:
        /*00b4*/ 	.byte	0x04, 0x11
        /*00b6*/ 	.short	(.L_77 - .L_76)
	.align		4
.L_76:
        /*00b8*/ 	.word	index@($__internal_0_$__cuda_sm20_div_rn_f64_full)
        /*00bc*/ 	.word	0x00000020


	//----- nvinfo : EIATTR_FRAME_SIZE
	.align		4
.L_77:
        /*00c0*/ 	.byte	0x04, 0x11
        /*00c2*/ 	.short	(.L_79 - .L_78)
	.align		4
.L_78:
        /*00c4*/ 	.word	index@(_Z25final_filter_shift_kernelP6float2S0_ifi)
        /*00c8*/ 	.word	0x00000020


	//----- nvinfo : EIATTR_REGCOUNT
	.align		4
.L_79:
        /*00cc*/ 	.byte	0x04, 0x2f
        /*00ce*/ 	.short	(.L_81 - .L_80)
	.align		4
.L_80:
        /*00d0*/ 	.word	index@(_Z14double2complexPKdP6float2ii)
        /*00d4*/ 	.word	0x0000000c


	//----- nvinfo : EIATTR_FRAME_SIZE
	.align		4
.L_81:
        /*00d8*/ 	.byte	0x04, 0x11
        /*00da*/ 	.short	(.L_83 - .L_82)
	.align		4
.L_82:
        /*00dc*/ 	.word	index@(_Z14double2complexPKdP6float2ii)
        /*00e0*/ 	.word	0x00000000


	//----- nvinfo : EIATTR_REGCOUNT
	.align		4
.L_83:
        /*00e4*/ 	.byte	0x04, 0x2f
        /*00e6*/ 	.short	(.L_85 - .L_84)
	.align		4
.L_84:
        /*00e8*/ 	.word	index@(_Z14complex2doublePK6float2Pdi)
        /*00ec*/ 	.word	0x0000000c


	//----- nvinfo : EIATTR_FRAME_SIZE
	.align		4
.L_85:
        /*00f0*/ 	.byte	0x04, 0x11
        /*00f2*/ 	.short	(.L_87 - .L_86)
	.align		4
.L_86:
        /*00f4*/ 	.word	index@(_Z14complex2doublePK6float2Pdi)
        /*00f8*/ 	.word	0x00000000


	//----- nvinfo : EIATTR_REGCOUNT
	.align		4
.L_87:
        /*00fc*/ 	.byte	0x04, 0x2f
        /*00fe*/ 	.short	(.L_89 - .L_88)
	.align		4
.L_88:
        /*0100*/ 	.word	index@(_Z21complex2double_scaledPK6float2Pdif)
        /*0104*/ 	.word	0x0000000c


	//----- nvinfo : EIATTR_FRAME_SIZE
	.align		4
.L_89:
        /*0108*/ 	.byte	0x04, 0x11
        /*010a*/ 	.short	(.L_91 - .L_90)
	.align		4
.L_90:
        /*010c*/ 	.word	index@(_Z21complex2double_scaledPK6float2Pdif)
        /*0110*/ 	.word	0x00000000


	//----- nvinfo : EIATTR_REGCOUNT
	.align		4
.L_91:
        /*0114*/ 	.byte	0x04, 0x2f
        /*0116*/ 	.short	(.L_93 - .L_92)
	.align		4
.L_92:
        /*0118*/ 	.word	index@(_Z13double2doublePKdPdi)
        /*011c*/ 	.word	0x0000000a


	//----- nvinfo : EIATTR_FRAME_SIZE
	.align		4
.L_93:
        /*0120*/ 	.byte	0x04, 0x11
        /*0122*/ 	.short	(.L_95 - .L_94)
	.align		4
.L_94:
        /*0124*/ 	.word	index@(_Z13double2doublePKdPdi)
        /*0128*/ 	.word	0x00000000


	//----- nvinfo : EIATTR_REGCOUNT
	.align		4
.L_95:
        /*012c*/ 	.byte	0x04, 0x2f
        /*012e*/ 	.short	(.L_97 - .L_96)
	.align		4
.L_96:
        /*0130*/ 	.word	index@(_ZN6thrust24THRUST_300001_SM_1000_NS8cuda_cub4core6detail13_kernel_agentINS1_8__reduce11ReduceAgentINS0_12zip_iteratorIN4cuda3std3__45tupleIJNS0_10device_ptrIdEENS0_17counting_iteratorIlNS0_11use_defaultESF_SF_EEEEEEEPNSB_IJdlEEESJ_iNS1_9__extrema9arg_max_fIdl7AbsLessEEEEJSI_SK_iSO_EEEvDpT0_)
        /*0134*/ 	.word	0x00000020


	//----- nvinfo : EIATTR_FRAME_SIZE
	.align		4
.L_97:
        /*0138*/ 	.byte	0x04, 0x11
        /*013a*/ 	.short	(.L_99 - .L_98)
	.align		4
.L_98:
        /*013c*/ 	.word	index@(_ZN6thrust24THRUST_300001_SM_1000_NS8cuda_cub4core6detail13_kernel_agentINS1_8__reduce11ReduceAgentINS0_12zip_iteratorIN4cuda3std3__45tupleIJNS0_10device_ptrIdEENS0_17counting_iteratorIlNS0_11use_defaultESF_SF_EEEEEEEPNSB_IJdlEEESJ_iNS1_9__extrema9arg_max_fIdl7AbsLessEEEEJSI_SK_iSO_EEEvDpT0_)
        /*0140*/ 	.word	0x00000000


	//----- nvinfo : EIATTR_REGCOUNT
	.align		4
.L_99:
        /*0144*/ 	.byte	0x04, 0x2f
        /*0146*/ 	.short	(.L_101 - .L_100)
	.align		4
.L_100:
        /*0148*/ 	.word	index@(_ZN6thrust24THRUST_300001_SM_1000_NS8cuda_cub4core6detail13_kernel_agentINS1_8__reduce11ReduceAgentINS0_12zip_iteratorIN4cuda3std3__45tupleIJNS0_10device_ptrIdEENS0_17counting_iteratorIlNS0_11use_defaultESF_SF_EEEEEEEPNSB_IJdlEEESJ_iNS1_9__extrema9arg_max_fIdl7AbsLessEEEEJSI_SK_iN3cub18CUB_300001_SM_100013GridEvenShareIiEENSR_9GridQueueIjEESO_EEEvDpT0_)
        /*014c*/ 	.word	0x00000028


	//----- nvinfo : EIATTR_FRAME_SIZE
	.align		4
.L_101:
        /*0150*/ 	.byte	0x04, 0x11
        /*0152*/ 	.short	(.L_103 - .L_102)
	.align		4
.L_102:
        /*0154*/ 	.word	index@(_ZN6thrust24THRUST_300001_SM_1000_NS8cuda_cub4core6detail13_kernel_agentINS1_8__reduce11ReduceAgentINS0_12zip_iteratorIN4cuda3std3__45tupleIJNS0_10device_ptrIdEENS0_17counting_iteratorIlNS0_11use_defaultESF_SF_EEEEEEEPNSB_IJdlEEESJ_iNS1_9__extrema9arg_max_fIdl7AbsLessEEEEJSI_SK_iN3cub18CUB_300001_SM_100013GridEvenShareIiEENSR_9GridQueueIjEESO_EEEvDpT0_)
        /*0158*/ 	.word	0x00000000


	//----- nvinfo : EIATTR_REGCOUNT
	.align		4
.L_103:
        /*015c*/ 	.byte	0x04, 0x2f
        /*015e*/ 	.short	(.L_105 - .L_104)
	.align		4
.L_104:
        /*0160*/ 	.word	index@(_ZN6thrust24THRUST_300001_SM_1000_NS8cuda_cub4core6detail13_kernel_agentINS1_8__reduce10DrainAgentIiEEJN3cub18CUB_300001_SM_10009GridQueueIjEEiEEEvDpT0_)
        /*0164*/ 	.word	0x00000008


	//----- nvinfo : EIATTR_FRAME_SIZE
	.align		4
.L_105:
        /*0168*/ 	.byte	0x04, 0x11
        /*016a*/ 	.short	(.L_107 - .L_106)
	.align		4
.L_106:
        /*016c*/ 	.word	index@(_ZN6thrust24THRUST_300001_SM_1000_NS8cuda_cub4core6detail13_kernel_agentINS1_8__reduce10DrainAgentIiEEJN3cub18CUB_300001_SM_10009GridQueueIjEEiEEEvDpT0_)
        /*0170*/ 	.word	0x00000000


	//----- nvinfo : EIATTR_REGCOUNT
	.align		4
.L_107:
        /*0174*/ 	.byte	0x04, 0x2f
        /*0176*/ 	.short	(.L_109 - .L_108)
	.align		4
.L_108:
        /*0178*/ 	.word	index@(_ZN6thrust24THRUST_300001_SM_1000_NS8cuda_cub4core6detail13_kernel_agentINS1_8__reduce11ReduceAgentIPN4cuda3std3__45tupleIJdlEEESC_SB_iNS1_9__extrema9arg_max_fIdl7AbsLessEEEEJSC_SC_iSG_EEEvDpT0_)
        /*017c*/ 	.word	0x00000020


	//----- nvinfo : EIATTR_FRAME_SIZE
	.align		4
.L_109:
        /*0180*/ 	.byte	0x04, 0x11
        /*0182*/ 	.short	(.L_111 - .L_110)
	.align		4
.L_110:
        /*0184*/ 	.word	index@(_ZN6thrust24THRUST_300001_SM_1000_NS8cuda_cub4core6detail13_kernel_agentINS1_8__reduce11ReduceAgentIPN4cuda3std3__45tupleIJdlEEESC_SB_iNS1_9__extrema9arg_max_fIdl7AbsLessEEEEJSC_SC_iSG_EEEvDpT0_)
        /*0188*/ 	.word	0x00000000


	//----- nvinfo : EIATTR_REGCOUNT
	.align		4
.L_111:
        /*018c*/ 	.byte	0x04, 0x2f
        /*018e*/ 	.short	(.L_113 - .L_112)
	.align		4
.L_112:
        /*0190*/ 	.word	index@(_ZN6thrust24THRUST_300001_SM_1000_NS8cuda_cub4core6detail13_kernel_agentINS1_8__reduce11ReduceAgentINS0_12zip_iteratorIN4cuda3std3__45tupleIJNS0_10device_ptrIdEENS0_17counting_iteratorIlNS0_11use_defaultESF_SF_EEEEEEEPNSB_IJdlEEESJ_lNS1_9__extrema9arg_max_fIdl7AbsLessEEEEJSI_SK_lSO_EEEvDpT0_)
        /*0194*/ 	.word	0x00000020


	//----- nvinfo : EIATTR_FRAME_SIZE
	.align		4
.L_113:
        /*0198*/ 	.byte	0x04, 0x11
        /*019a*/ 	.short	(.L_115 - .L_114)
	.align		4
.L_114:
        /*019c*/ 	.word	index@(_ZN6thrust24THRUST_300001_SM_1000_NS8cuda_cub4core6detail13_kernel_agentINS1_8__reduce11ReduceAgentINS0_12zip_iteratorIN4cuda3std3__45tupleIJNS0_10device_ptrIdEENS0_17counting_iteratorIlNS0_11use_defaultESF_SF_EEEEEEEPNSB_IJdlEEESJ_lNS1_9__extrema9arg_max_fIdl7AbsLessEEEEJSI_SK_lSO_EEEvDpT0_)
        /*01a0*/ 	.word	0x00000000


	//----- nvinfo : EIATTR_REGCOUNT
	.align		4
.L_115:
        /*01a4*/ 	.byte	0x04, 0x2f
        /*01a6*/ 	.short	(.L_117 - .L_116)
	.align		4
.L_116:
        /*01a8*/ 	.word	index@(_ZN6thrust24THRUST_300001_SM_1000_NS8cuda_cub4core6detail13_kernel_agentINS1_8__reduce11ReduceAgentINS0_12zip_iteratorIN4cuda3std3__45tupleIJNS0_10device_ptrIdEENS0_17counting_iteratorIlNS0_11use_defaultESF_SF_EEEEEEEPNSB_IJdlEEESJ_lNS1_9__extrema9arg_max_fIdl7AbsLessEEEEJSI_SK_lN3cub18CUB_300001_SM_100013GridEvenShareIlEENSR_9GridQueueIyEESO_EEEvDpT0_)
        /*01ac*/ 	.word	0x00000020


	//----- nvinfo : EIATTR_FRAME_SIZE
	.align		4
.L_117:
        /*01b0*/ 	.byte	0x04, 0x11
        /*01b2*/ 	.short	(.L_119 - .L_118)
	.align		4
.L_118:
        /*01b4*/ 	.word	index@(_ZN6thrust24THRUST_300001_SM_1000_NS8cuda_cub4core6detail13_kernel_agentINS1_8__reduce11ReduceAgentINS0_12zip_iteratorIN4cuda3std3__45tupleIJNS0_10device_ptrIdEENS0_17counting_iteratorIlNS0_11use_defaultESF_SF_EEEEEEEPNSB_IJdlEEESJ_lNS1_9__extrema9arg_max_fIdl7AbsLessEEEEJSI_SK_lN3cub18CUB_300001_SM_100013GridEvenShareIlEENSR_9GridQueueIyEESO_EEEvDpT0_)
        /*01b8*/ 	.word	0x00000000


	//----- nvinfo : EIATTR_REGCOUNT
	.align		4
.L_119:
        /*01bc*/ 	.byte	0x04, 0x2f
        /*01be*/ 	.short	(.L_121 - .L_120)
	.align		4
.L_120:
        /*01c0*/ 	.word	index@(_ZN6thrust24THRUST_300001_SM_1000_NS8cuda_cub4core6detail13_kernel_agentINS1_8__reduce10DrainAgentIlEEJN3cub18CUB_300001_SM_10009GridQueueIyEElEEEvDpT0_)
        /*01c4*/ 	.word	0x00000008


	//----- nvinfo : EIATTR_FRAME_SIZE
	.align		4
.L_121:
        /*01c8*/ 	.byte	0x04, 0x11
        /*01ca*/ 	.short	(.L_123 - .L_122)
	.align		4
.L_122:
        /*01cc*/ 	.word	index@(_ZN6thrust24THRUST_300001_SM_1000_NS8cuda_cub4core6detail13_kernel_agentINS1_8__reduce10DrainAgentIlEEJN3cub18CUB_300001_SM_10009GridQueueIyEElEEEvDpT0_)
        /*01d0*/ 	.word	0x00000000


	//----- nvinfo : EIATTR_REGCOUNT
	.align		4
.L_123:
        /*01d4*/ 	.byte	0x04, 0x2f
        /*01d6*/ 	.short	(.L_125 - .L_124)
	.align		4
.L_124:
        /*01d8*/ 	.word	index@(_ZN6thrust24THRUST_300001_SM_1000_NS8cuda_cub4core6detail13_kernel_agentINS1_8__reduce11ReduceAgentIPN4cuda3std3__45tupleIJdlEEESC_SB_lNS1_9__extrema9arg_max_fIdl7AbsLessEEEEJSC_SC_iSG_EEEvDpT0_)
        /*01dc*/ 	.word	0x00000020


	//----- nvinfo : EIATTR_FRAME_SIZE
	.align		4
.L_125:
        /*01e0*/ 	.byte	0x04, 0x11
        /*01e2*/ 	.short	(.L_127 - .L_126)
	.align		4
.L_126:
        /*01e4*/ 	.word	index@(_ZN6thrust24THRUST_300001_SM_1000_NS8cuda_cub4core6detail13_kernel_agentINS1_8__reduce11ReduceAgentIPN4cuda3std3__45tupleIJdlEEESC_SB_lNS1_9__extrema9arg_max_fIdl7AbsLessEEEEJSC_SC_iSG_EEEvDpT0_)
        /*01e8*/ 	.word	0x00000000


	//----- nvinfo : EIATTR_REGCOUNT
	.align		4
.L_127:
        /*01ec*/ 	.byte	0x04, 0x2f
        /*01ee*/ 	.short	(.L_129 - .L_128)
	.align		4
.L_128:
        /*01f0*/ 	.word	index@(_ZN3cub18CUB_300001_SM_10006detail11EmptyKernelIvEEvv)
        /*01f4*/ 	.word	0x00000004


	//----- nvinfo : EIATTR_FRAME_SIZE
	.align		4
.L_129:
        /*01f8*/ 	.byte	0x04, 0x11
        /*01fa*/ 	.short	(.L_131 - .L_130)
	.align		4
.L_130:
        /*01fc*/ 	.word	index@(_ZN3cub18CUB_300001_SM_10006detail11EmptyKernelIvEEvv)
        /*0200*/ 	.word	0x00000000


	//----- nvinfo : EIATTR_REGCOUNT
	.align		4
.L_131:
        /*0204*/ 	.byte	0x04, 0x2f
        /*0206*/ 	.short	(.L_133 - .L_132)
	.align		4
.L_132:
        /*0208*/ 	.word	index@(_ZN3cub18CUB_300001_SM_10006detail6reduce28DeviceReduceSingleTileKernelINS2_10policy_hubIdjN4cuda3std3__44plusIdEEE10Policy1000EN6thrust24THRUST_300001_SM_1000_NS10device_ptrIdEEPdjS9_dd14square_functorEEvT0_T1_T2_T3_T4_T6_)
        /*020c*/ 	.word	0x0000002d


	//----- nvinfo : EIATTR_FRAME_SIZE
	.align		4
.L_133:
        /*0210*/ 	.byte	0x04, 0x11
        /*0212*/ 	.short	(.L_135 - .L_134)
	.align		4
.L_134:
        /*0214*/ 	.word	index@(_ZN3cub18CUB_300001_SM_10006detail6reduce28DeviceReduceSingleTileKernelINS2_10policy_hubIdjN4cuda3std3__44plusIdEEE10Policy1000EN6thrust24THRUST_300001_SM_1000_NS10device_ptrIdEEPdjS9_dd14square_functorEEvT0_T1_T2_T3_T4_T6_)
        /*0218*/ 	.word	0x00000000


	//----- nvinfo : EIATTR_REGCOUNT
	.align		4
.L_135:
        /*021c*/ 	.byte	0x04, 0x2f
        /*021e*/ 	.short	(.L_137 - .L_136)
	.align		4
.L_136:
        /*0220*/ 	.word	index@(_ZN3cub18CUB_300001_SM_10006detail6reduce18DeviceReduceKernelINS2_10policy_hubIdjN4cuda3std3__44plusIdEEE10Policy1000EN6thrust24THRUST_300001_SM_1000_NS10device_ptrIdEEjS9_d14square_functorEEvT0_PT3_T1_NS0_13GridEvenShareISK_EET2_T4_)
        /*0224*/ 	.word	0x00000020


	//----- nvinfo : EIATTR_FRAME_SIZE
	.align		4
.L_137:
        /*0228*/ 	.byte	0x04, 0x11
        /*022a*/ 	.short	(.L_139 - .L_138)
	.align		4
.L_138:
        /*022c*/ 	.word	index@(_ZN3cub18CUB_300001_SM_10006detail6reduce18DeviceReduceKernelINS2_10policy_hubIdjN4cuda3std3__44plusIdEEE10Policy1000EN6thrust24THRUST_300001_SM_1000_NS10device_ptrIdEEjS9_d14square_functorEEvT0_PT3_T1_NS0_13GridEvenShareISK_EET2_T4_)
        /*0230*/ 	.word	0x00000000


	//----- nvinfo : EIATTR_REGCOUNT
	.align		4
.L_139:
        /*0234*/ 	.byte	0x04, 0x2f
        /*0236*/ 	.short	(.L_141 - .L_140)
	.align		4
.L_140:
        /*0238*/ 	.word	index@(_ZN3cub18CUB_300001_SM_10006detail6reduce28DeviceReduceSingleTileKernelINS2_10policy_hubIdjN4cuda3std3__44plusIdEEE10Policy1000EPdSC_iS9_ddNS7_10__identityEEEvT0_T1_T2_T3_T4_T6_)
        /*023c*/ 	.word	0x00000030


	//----- nvinfo : EIATTR_FRAME_SIZE
	.align		4
.L_141:
        /*0240*/ 	.byte	0x04, 0x11
        /*0242*/ 	.short	(.L_143 - .L_142)
	.align		4
.L_142:
        /*0244*/ 	.word	index@(_ZN3cub18CUB_300001_SM_10006detail6reduce28DeviceReduceSingleTileKernelINS2_10policy_hubIdjN4cuda3std3__44plusIdEEE10Policy1000EPdSC_iS9_ddNS7_10__identityEEEvT0_T1_T2_T3_T4_T6_)
        /*0248*/ 	.word	0x00000000


	//----- nvinfo : EIATTR_REGCOUNT
	.align		4
.L_143:
        /*024c*/ 	.byte	0x04, 0x2f
        /*024e*/ 	.short	(.L_145 - .L_144)
	.align		4
.L_144:
        /*0250*/ 	.word	index@(_ZN3cub18CUB_300001_SM_10006detail6reduce28DeviceReduceSingleTileKernelINS2_10policy_hubIdyN4cuda3std3__44plusIdEEE10Policy1000EN6thrust24THRUST_300001_SM_1000_NS10device_ptrIdEEPdyS9_dd14square_functorEEvT0_T1_T2_T3_T4_T6_)
        /*0254*/ 	.word	0x0000002e


	//----- nvinfo : EIATTR_FRAME_SIZE
	.align		4
.L_145:
        /*0258*/ 	.byte	0x04, 0x11
        /*025a*/ 	.short	(.L_147 - .L_146)
	.align		4
.L_146:
        /*025c*/ 	.word	index@(_ZN3cub18CUB_300001_SM_10006detail6reduce28DeviceReduceSingleTileKernelINS2_10policy_hubIdyN4cuda3std3__44plusIdEEE10Policy1000EN6thrust24THRUST_300001_SM_1000_NS10device_ptrIdEEPdyS9_dd14square_functorEEvT0_T1_T2_T3_T4_T6_)
        /*0260*/ 	.word	0x00000000


	//----- nvinfo : EIATTR_REGCOUNT
	.align		4
.L_147:
        /*0264*/ 	.byte	0x04, 0x2f
        /*0266*/ 	.short	(.L_149 - .L_148)
	.align		4
.L_148:
        /*0268*/ 	.word	index@(_ZN3cub18CUB_300001_SM_10006detail6reduce18DeviceReduceKernelINS2_10policy_hubIdyN4cuda3std3__44plusIdEEE10Policy1000EN6thrust24THRUST_300001_SM_1000_NS10device_ptrIdEEyS9_d14square_functorEEvT0_PT3_T1_NS0_13GridEvenShareISK_EET2_T4_)
        /*026c*/ 	.word	0x0000001d


	//----- nvinfo : EIATTR_FRAME_SIZE
	.align		4
.L_149:
        /*0270*/ 	.byte	0x04, 0x11
        /*0272*/ 	.short	(.L_151 - .L_150)
	.align		4
.L_150:
        /*0274*/ 	.word	index@(_ZN3cub18CUB_300001_SM_10006detail6reduce18DeviceReduceKernelINS2_10policy_hubIdyN4cuda3std3__44plusIdEEE10Policy1000EN6thrust24THRUST_300001_SM_1000_NS10device_ptrIdEEyS9_d14square_functorEEvT0_PT3_T1_NS0_13GridEvenShareISK_EET2_T4_)
        /*0278*/ 	.word	0x00000000


	//----- nvinfo : EIATTR_REGCOUNT
	.align		4
.L_151:
        /*027c*/ 	.byte	0x04, 0x2f
        /*027e*/ 	.short	(.L_153 - .L_152)
	.align		4
.L_152:
        /*0280*/ 	.word	index@(_ZN3cub18CUB_300001_SM_10006detail6reduce28DeviceReduceSingleTileKernelINS2_10policy_hubIdyN4cuda3std3__44plusIdEEE10Policy1000EPdSC_iS9_ddNS7_10__identityEEEvT0_T1_T2_T3_T4_T6_)
        /*0284*/ 	.word	0x00000030


	//----- nvinfo : EIATTR_FRAME_SIZE
	.align		4
.L_153:
        /*0288*/ 	.byte	0x04, 0x11
        /*028a*/ 	.short	(.L_155 - .L_154)
	.align		4
.L_154:
        /*028c*/ 	.word	index@(_ZN3cub18CUB_300001_SM_10006detail6reduce28DeviceReduceSingleTileKernelINS2_10policy_hubIdyN4cuda3std3__44plusIdEEE10Policy1000EPdSC_iS9_ddNS7_10__identityEEEvT0_T1_T2_T3_T4_T6_)
        /*0290*/ 	.word	0x00000000


	//----- nvinfo : EIATTR_REGCOUNT
	.align		4
.L_155:
        /*0294*/ 	.byte	0x04, 0x2f
        /*0296*/ 	.short	(.L_157 - .L_156)
	.align		4
.L_156:
        /*0298*/ 	.word	index@(_ZN3cub18CUB_300001_SM_10006detail6reduce28DeviceReduceSingleTileKernelINS2_10policy_hubIdjN4cuda3std3__44plusIdEEE10Policy1000EN6thrust24THRUST_300001_SM_1000_NS10device_ptrI6float2EEPdjS9_dd23complex_norm_sq_functorEEvT0_T1_T2_T3_T4_T6_)
        /*029c*/ 	.word	0x0000002f


	//----- nvinfo : EIATTR_FRAME_SIZE
	.align		4
.L_157:
        /*02a0*/ 	.byte	0x04, 0x11
        /*02a2*/ 	.short	(.L_159 - .L_158)
	.align		4
.L_158:
        /*02a4*/ 	.word	index@(_ZN3cub18CUB_300001_SM_10006detail6reduce28DeviceReduceSingleTileKernelINS2_10policy_hubIdjN4cuda3std3__44plusIdEEE10Policy1000EN6thrust24THRUST_300001_SM_1000_NS10device_ptrI6float2EEPdjS9_dd23complex_norm_sq_functorEEvT0_T1_T2_T3_T4_T6_)
        /*02a8*/ 	.word	0x00000000


	//----- nvinfo : EIATTR_REGCOUNT
	.align		4
.L_159:
        /*02ac*/ 	.byte	0x04, 0x2f
        /*02ae*/ 	.short	(.L_161 - .L_160)
	.align		4
.L_160:
        /*02b0*/ 	.word	index@(_ZN3cub18CUB_300001_SM_10006detail6reduce18DeviceReduceKernelINS2_10policy_hubIdjN4cuda3std3__44plusIdEEE10Policy1000EN6thrust24THRUST_300001_SM_1000_NS10device_ptrI6float2EEjS9_d23complex_norm_sq_functorEEvT0_PT3_T1_NS0_13GridEvenShareISL_EET2_T4_)
        /*02b4*/ 	.word	0x00000020


	//----- nvinfo : EIATTR_FRAME_SIZE
	.align		4
.L_161:
        /*02b8*/ 	.byte	0x04, 0x11
        /*02ba*/ 	.short	(.L_163 - .L_162)
	.align		4
.L_162:
        /*02bc*/ 	.word	index@(_ZN3cub18CUB_300001_SM_10006detail6reduce18DeviceReduceKernelINS2_10policy_hubIdjN4cuda3std3__44plusIdEEE10Policy1000EN6thrust24THRUST_300001_SM_1000_NS10device_ptrI6float2EEjS9_d23complex_norm_sq_functorEEvT0_PT3_T1_NS0_13GridEvenShareISL_EET2_T4_)
        /*02c0*/ 	.word	0x00000000


	//----- nvinfo : EIATTR_REGCOUNT
	.align		4
.L_163:
        /*02c4*/ 	.byte	0x04, 0x2f
        /*02c6*/ 	.short	(.L_165 - .L_164)
	.align		4
.L_164:
        /*02c8*/ 	.word	index@(_ZN3cub18CUB_300001_SM_10006detail6reduce28DeviceReduceSingleTileKernelINS2_10policy_hubIdyN4cuda3std3__44plusIdEEE10Policy1000EN6thrust24THRUST_300001_SM_1000_NS10device_ptrI6float2EEPdyS9_dd23complex_norm_sq_functorEEvT0_T1_T2_T3_T4_T6_)
        /*02cc*/ 	.word	0x00000030


	//----- nvinfo : EIATTR_FRAME_SIZE
	.align		4
.L_165:
        /*02d0*/ 	.byte	0x04, 0x11
        /*02d2*/ 	.short	(.L_167 - .L_166)
	.align		4
.L_166:
        /*02d4*/ 	.word	index@(_ZN3cub18CUB_300001_SM_10006detail6reduce28DeviceReduceSingleTileKernelINS2_10policy_hubIdyN4cuda3std3__44plusIdEEE10Policy1000EN6thrust24THRUST_300001_SM_1000_NS10device_ptrI6float2EEPdyS9_dd23complex_norm_sq_functorEEvT0_T1_T2_T3_T4_T6_)
        /*02d8*/ 	.word	0x00000000


	//----- nvinfo : EIATTR_REGCOUNT
	.align		4
.L_167:
        /*02dc*/ 	.byte	0x04, 0x2f
        /*02de*/ 	.short	(.L_169 - .L_168)
	.align		4
.L_168:
        /*02e0*/ 	.word	index@(_ZN3cub18CUB_300001_SM_10006detail6reduce18DeviceReduceKernelINS2_10policy_hubIdyN4cuda3std3__44plusIdEEE10Policy1000EN6thrust24THRUST_300001_SM_1000_NS10device_ptrI6float2EEyS9_d23complex_norm_sq_functorEEvT0_PT3_T1_NS0_13GridEvenShareISL_EET2_T4_)
        /*02e4*/ 	.word	0x0000001f


	//----- nvinfo : EIATTR_FRAME_SIZE
	.align		4
.L_169:
        /*02e8*/ 	.byte	0x04, 0x11
        /*02ea*/ 	.short	(.L_171 - .L_170)
	.align		4
.L_170:
        /*02ec*/ 	.word	index@(_ZN3cub18CUB_300001_SM_10006detail6reduce18DeviceReduceKernelINS2_10policy_hubIdyN4cuda3std3__44plusIdEEE10Policy1000EN6thrust24THRUST_300001_SM_1000_NS10device_ptrI6float2EEyS9_d23complex_norm_sq_functorEEvT0_PT3_T1_NS0_13GridEvenShareISL_EET2_T4_)
        /*02f0*/ 	.word	0x00000000


	//----- nvinfo : EIATTR_MIN_STACK_SIZE
	.align		4
.L_171:
        /*02f4*/ 	.byte	0x04, 0x12
        /*02f6*/ 	.short	(.L_173 - .L_172)
	.align		4
.L_172:
        /*02f8*/ 	.word	index@(_ZN3cub18CUB_300001_SM_10006detail6reduce18DeviceReduceKernelINS2_10policy_hubIdyN4cuda3std3__44plusIdEEE10Policy1000EN6thrust24THRUST_300001_SM_1000_NS10device_ptrI6float2EEyS9_d23complex_norm_sq_functorEEvT0_PT3_T1_NS0_13GridEvenShareISL_EET2_T4_)
        /*02fc*/ 	.word	0x00000000


	//----- nvinfo : EIATTR_MIN_STACK_SIZE
	.align		4
.L_173:
        /*0300*/ 	.byte	0x04, 0x12
        /*0302*/ 	.short	(.L_175 - .L_174)
	.align		4
.L_174:
        /*0304*/ 	.word	index@(_ZN3cub18CUB_300001_SM_10006detail6reduce28DeviceReduceSingleTileKernelINS2_10policy_hubIdyN4cuda3std3__44plusIdEEE10Policy1000EN6thrust24THRUST_300001_SM_1000_NS10device_ptrI6float2EEPdyS9_dd23complex_norm_sq_functorEEvT0_T1_T2_T3_T4_T6_)
        /*0308*/ 	.word	0x00000000


	//----- nvinfo : EIATTR_MIN_STACK_SIZE
	.align		4
.L_175:
        /*030c*/ 	.byte	0x04, 0x12
        /*030e*/ 	.short	(.L_177 - .L_176)
	.align		4
.L_176:
        /*0310*/ 	.word	index@(_ZN3cub18CUB_300001_SM_10006detail6reduce18DeviceReduceKernelINS2_10policy_hubIdjN4cuda3std3__44plusIdEEE10Policy1000EN6thrust24THRUST_300001_SM_1000_NS10device_ptrI6float2EEjS9_d23complex_norm_sq_functorEEvT0_PT3_T1_NS0_13GridEvenShareISL_EET2_T4_)
        /*0314*/ 	.word	0x00000000


	//----- nvinfo : EIATTR_MIN_STACK_SIZE
	.align		4
.L_177:
        /*0318*/ 	.byte	0x04, 0x12
        /*031a*/ 	.short	(.L_179 - .L_178)
	.align		4
.L_178:
        /*031c*/ 	.word	index@(_ZN3cub18CUB_300001_SM_10006detail6reduce28DeviceReduceSingleTileKernelINS2_10policy_hubIdjN4cuda3std3__44plusIdEEE10Policy1000EN6thrust24THRUST_300001_SM_1000_NS10device_ptrI6float2EEPdjS9_dd23complex_norm_sq_functorEEvT0_T1_T2_T3_T4_T6_)
        /*0320*/ 	.word	0x00000000


	//----- nvinfo : EIATTR_MIN_STACK_SIZE
	.align		4
.L_179:
        /*0324*/ 	.byte	0x04, 0x12
        /*0326*/ 	.short	(.L_181 - .L_180)
	.align		4
.L_180:
        /*0328*/ 	.word	index@(_ZN3cub18CUB_300001_SM_10006detail6reduce28DeviceReduceSingleTileKernelINS2_10policy_hubIdyN4cuda3std3__44plusIdEEE10Policy1000EPdSC_iS9_ddNS7_10__identityEEEvT0_T1_T2_T3_T4_T6_)
        /*032c*/ 	.word	0x00000000


	//----- nvinfo : EIATTR_MIN_STACK_SIZE
	.align		4
.L_181:
        /*0330*/ 	.byte	0x04, 0x12
        /*0332*/ 	.short	(.L_183 - .L_182)
	.align		4
.L_182:
        /*0334*/ 	.word	index@(_ZN3cub18CUB_300001_SM_10006detail6reduce18DeviceReduceKernelINS2_10policy_hubIdyN4cuda3std3__44plusIdEEE10Policy1000EN6thrust24THRUST_300001_SM_1000_NS10device_ptrIdEEyS9_d14square_functorEEvT0_PT3_T1_NS0_13GridEvenShareISK_EET2_T4_)
        /*0338*/ 	.word	0x00000000


	//----- nvinfo : EIATTR_MIN_STACK_SIZE
	.align		4
.L_183:
        /*033c*/ 	.byte	0x04, 0x12
        /*033e*/ 	.short	(.L_185 - .L_184)
	.align		4
.L_184:
        /*0340*/ 	.word	index@(_ZN3cub18CUB_300001_SM_10006detail6reduce28DeviceReduceSingleTileKernelINS2_10policy_hubIdyN4cuda3std3__44plusIdEEE10Policy1000EN6thrust24THRUST_300001_SM_1000_NS10device_ptrIdEEPdyS9_dd14square_functorEEvT0_T1_T2_T3_T4_T6_)
        /*0344*/ 	.word	0x00000000


	//----- nvinfo : EIATTR_MIN_STACK_SIZE
	.align		4
.L_185:
        /*0348*/ 	.byte	0x04, 0x12
        /*034a*/ 	.short	(.L_187 - .L_186)
	.align		4
.L_186:
        /*034c*/ 	.word	index@(_ZN3cub18CUB_300001_SM_10006detail6reduce28DeviceReduceSingleTileKernelINS2_10policy_hubIdjN4cuda3std3__44plusIdEEE10Policy1000EPdSC_iS9_ddNS7_10__identityEEEvT0_T1_T2_T3_T4_T6_)
        /*0350*/ 	.word	0x00000000


	//----- nvinfo : EIATTR_MIN_STACK_SIZE
	.align		4
.L_187:
        /*0354*/ 	.byte	0x04, 0x12
        /*0356*/ 	.short	(.L_189 - .L_188)
	.align		4
.L_188:
        /*0358*/ 	.word	index@(_ZN3cub18CUB_300001_SM_10006detail6reduce18DeviceReduceKernelINS2_10policy_hubIdjN4cuda3std3__44plusIdEEE10Policy1000EN6thrust24THRUST_300001_SM_1000_NS10device_ptrIdEEjS9_d14square_functorEEvT0_PT3_T1_NS0_13GridEvenShareISK_EET2_T4_)
        /*035c*/ 	.word	0x00000000


	//----- nvinfo : EIATTR_MIN_STACK_SIZE
	.align		4
.L_189:
        /*0360*/ 	.byte	0x04, 0x12
        /*0362*/ 	.short	(.L_191 - .L_190)
	.align		4
.L_190:
        /*0364*/ 	.word	index@(_ZN3cub18CUB_300001_SM_10006detail6reduce28DeviceReduceSingleTileKernelINS2_10policy_hubIdjN4cuda3std3__44plusIdEEE10Policy1000EN6thrust24THRUST_300001_SM_1000_NS10device_ptrIdEEPdjS9_dd14square_functorEEvT0_T1_T2_T3_T4_T6_)
        /*0368*/ 	.word	0x00000000


	//----- nvinfo : EIATTR_MIN_STACK_SIZE
	.align		4
.L_191:
        /*036c*/ 	.byte	0x04, 0x12
        /*036e*/ 	.short	(.L_193 - .L_192)
	.align		4
.L_192:
        /*0370*/ 	.word	index@(_ZN3cub18CUB_300001_SM_10006detail11EmptyKernelIvEEvv)
        /*0374*/ 	.word	0x00000000


	//----- nvinfo : EIATTR_MIN_STACK_SIZE
	.align		4
.L_193:
        /*0378*/ 	.byte	0x04, 0x12
        /*037a*/ 	.short	(.L_195 - .L_194)
	.align		4
.L_194:
        /*037c*/ 	.word	index@(_ZN6thrust24THRUST_300001_SM_1000_NS8cuda_cub4core6detail13_kernel_agentINS1_8__reduce11ReduceAgentIPN4cuda3std3__45tupleIJdlEEESC_SB_lNS1_9__extrema9arg_max_fIdl7AbsLessEEEEJSC_SC_iSG_EEEvDpT0_)
        /*0380*/ 	.word	0x00000000


	//----- nvinfo : EIATTR_MIN_STACK_SIZE
	.align		4
.L_195:
        /*0384*/ 	.byte	0x04, 0x12
        /*0386*/ 	.short	(.L_197 - .L_196)
	.align		4
.L_196:
        /*0388*/ 	.word	index@(_ZN6thrust24THRUST_300001_SM_1000_NS8cuda_cub4core6detail13_kernel_agentINS1_8__reduce10DrainAgentIlEEJN3cub18CUB_300001_SM_10009GridQueueIyEElEEEvDpT0_)
        /*038c*/ 	.word	0x00000000


	//----- nvinfo : EIATTR_MIN_STACK_SIZE
	.align		4
.L_197:
        /*0390*/ 	.byte	0x04, 0x12
        /*0392*/ 	.short	(.L_199 - .L_198)
	.align		4
.L_198:
        /*0394*/ 	.word	index@(_ZN6thrust24THRUST_300001_SM_1000_NS8cuda_cub4core6detail13_kernel_agentINS1_8__reduce11ReduceAgentINS0_12zip_iteratorIN4cuda3std3__45tupleIJNS0_10device_ptrIdEENS0_17counting_iteratorIlNS0_11use_defaultESF_SF_EEEEEEEPNSB_IJdlEEESJ_lNS1_9__extrema9arg_max_fIdl7AbsLessEEEEJSI_SK_lN3cub18CUB_300001_SM_100013GridEvenShareIlEENSR_9GridQueueIyEESO_EEEvDpT0_)
        /*0398*/ 	.word	0x00000000


	//----- nvinfo : EIATTR_MIN_STACK_SIZE
	.align		4
.L_199:
        /*039c*/ 	.byte	0x04, 0x12
        /*039e*/ 	.short	(.L_201 - .L_200)
	.align		4
.L_200:
        /*03a0*/ 	.word	index@(_ZN6thrust24THRUST_300001_SM_1000_NS8cuda_cub4core6detail13_kernel_agentINS1_8__reduce11ReduceAgentINS0_12zip_iteratorIN4cuda3std3__45tupleIJNS0_10device_ptrIdEENS0_17counting_iteratorIlNS0_11use_defaultESF_SF_EEEEEEEPNSB_IJdlEEESJ_lNS1_9__extrema9arg_max_fIdl7AbsLessEEEEJSI_SK_lSO_EEEvDpT0_)
        /*03a4*/ 	.word	0x00000000


	//----- nvinfo : EIATTR_MIN_STACK_SIZE
	.align		4
.L_201:
        /*03a8*/ 	.byte	0x04, 0x12
        /*03aa*/ 	.short	(.L_203 - .L_202)
	.align		4
.L_202:
        /*03ac*/ 	.word	index@(_ZN6thrust24THRUST_300001_SM_1000_NS8cuda_cub4core6detail13_kernel_agentINS1_8__reduce11ReduceAgentIPN4cuda3std3__45tupleIJdlEEESC_SB_iNS1_9__extrema9arg_max_fIdl7AbsLessEEEEJSC_SC_iSG_EEEvDpT0_)
        /*03b0*/ 	.word	0x00000000


	//----- nvinfo : EIATTR_MIN_STACK_SIZE
	.align		4
.L_203:
        /*03b4*/ 	.byte	0x04, 0x12
        /*03b6*/ 	.short	(.L_205 - .L_204)
	.align		4
.L_204:
        /*03b8*/ 	.word	index@(_ZN6thrust24THRUST_300001_SM_1000_NS8cuda_cub4core6detail13_kernel_agentINS1_8__reduce10DrainAgentIiEEJN3cub18CUB_300001_SM_10009GridQueueIjEEiEEEvDpT0_)
        /*03bc*/ 	.word	0x00000000


	//----- nvinfo : EIATTR_MIN_STACK_SIZE
	.align		4
.L_205:
        /*03c0*/ 	.byte	0x04, 0x12
        /*03c2*/ 	.short	(.L_207 - .L_206)
	.align		4
.L_206:
        /*03c4*/ 	.word	index@(_ZN6thrust24THRUST_300001_SM_1000_NS8cuda_cub4core6detail13_kernel_agentINS1_8__reduce11ReduceAgentINS0_12zip_iteratorIN4cuda3std3__45tupleIJNS0_10device_ptrIdEENS0_17counting_iteratorIlNS0_11use_defaultESF_SF_EEEEEEEPNSB_IJdlEEESJ_iNS1_9__extrema9arg_max_fIdl7AbsLessEEEEJSI_SK_iN3cub18CUB_300001_SM_100013GridEvenShareIiEENSR_9GridQueueIjEESO_EEEvDpT0_)
        /*03c8*/ 	.word	0x00000000


	//----- nvinfo : EIATTR_MIN_STACK_SIZE
	.align		4
.L_207:
        /*03cc*/ 	.byte	0x04, 0x12
        /*03ce*/ 	.short	(.L_209 - .L_208)
	.align		4
.L_208:
        /*03d0*/ 	.word	index@(_ZN6thrust24THRUST_300001_SM_1000_NS8cuda_cub4core6detail13_kernel_agentINS1_8__reduce11ReduceAgentINS0_12zip_iteratorIN4cuda3std3__45tupleIJNS0_10device_ptrIdEENS0_17counting_iteratorIlNS0_11use_defaultESF_SF_EEEEEEEPNSB_IJdlEEESJ_iNS1_9__extrema9arg_max_fIdl7AbsLessEEEEJSI_SK_iSO_EEEvDpT0_)
        /*03d4*/ 	.word	0x00000000


	//----- nvinfo : EIATTR_MIN_STACK_SIZE
	.align		4
.L_209:
        /*03d8*/ 	.byte	0x04, 0x12
        /*03da*/ 	.short	(.L_211 - .L_210)
	.align		4
.L_210:
        /*03dc*/ 	.word	index@(_Z13double2doublePKdPdi)
        /*03e0*/ 	.word	0x00000000


	//----- nvinfo : EIATTR_MIN_STACK_SIZE
	.align		4
.L_211:
        /*03e4*/ 	.byte	0x04, 0x12
        /*03e6*/ 	.short	(.L_213 - .L_212)
	.align		4
.L_212:
        /*03e8*/ 	.word	index@(_Z21complex2double_scaledPK6float2Pdif)
        /*03ec*/ 	.word	0x00000000


	//----- nvinfo : EIATTR_MIN_STACK_SIZE
	.align		4
.L_213:
        /*03f0*/ 	.byte	0x04, 0x12
        /*03f2*/ 	.short	(.L_215 - .L_214)
	.align		4
.L_214:
        /*03f4*/ 	.word	index@(_Z14complex2doublePK6float2Pdi)
        /*03f8*/ 	.word	0x00000000


	//----- nvinfo : EIATTR_MIN_STACK_SIZE
	.align		4
.L_215:
        /*03fc*/ 	.byte	0x04, 0x12
        /*03fe*/ 	.short	(.L_217 - .L_216)
	.align		4
.L_216:
        /*0400*/ 	.word	index@(_Z14double2complexPKdP6float2ii)
        /*0404*/ 	.word	0x00000000


	//----- nvinfo : EIATTR_MIN_STACK_SIZE
	.align		4
.L_217:
        /*0408*/ 	.byte	0x04, 0x12
        /*040a*/ 	.short	(.L_219 - .L_218)
	.align		4
.L_218:
        /*040c*/ 	.word	index@(_Z25final_filter_shift_kernelP6float2S0_ifi)
        /*0410*/ 	.word	0x00000020


	//----- nvinfo : EIATTR_MIN_STACK_SIZE
	.align		4
.L_219:
        /*0414*/ 	.byte	0x04, 0x12
        /*0416*/ 	.short	(.L_221 - .L_220)
	.align		4
.L_220:
        /*0418*/ 	.word	index@(_Z16update_p0_kernelPdid)
        /*041c*/ 	.word	0x00000000


	//----- nvinfo : EIATTR_MIN_STACK_SIZE
	.align		4
.L_221:
        /*0420*/ 	.byte	0x04, 0x12
        /*0422*/ 	.short	(.L_223 - .L_222)
	.align		4
.L_222:
        /*0424*/ 	.word	index@(_Z20update_r_freq_kernelP6float2S0_S0_iffi)
        /*0428*/ 	.word	0x00000020


	//----- nvinfo : EIATTR_MIN_STACK_SIZE
	.align		4
.L_223:
        /*042c*/ 	.byte	0x04, 0x12
        /*042e*/ 	.short	(.L_225 - .L_224)
	.align		4
.L_224:
        /*0430*/ 	.word	index@(_Z13correl_kernelP6float2S0_S0_i)
        /*0434*/ 	.word	0x00000000


	//----- nvinfo : EIATTR_MIN_STACK_SIZE
	.align		4
.L_225:
        /*0438*/ 	.byte	0x04, 0x12
        /*043a*/ 	.short	(.L_227 - .L_226)
	.align		4
.L_226:
        /*043c*/ 	.word	index@(_Z19apply_filter_kernelP6float2S0_if)
        /*0440*/ 	.word	0x00000000


	//----- nvinfo : EIATTR_MIN_STACK_SIZE
	.align		4
.L_227:
        /*0444*/ 	.byte	0x04, 0x12
        /*0446*/ 	.short	(.L_229 - .L_228)
	.align		4
.L_228:
        /*0448*/ 	.word	index@(_Z17init_gauss_kernelP6float2iff)
        /*044c*/ 	.word	0x00000000
.L_229:


//--------------------- .nv.compat                --------------------------
	.section	.nv.compat,"",@"SHT_CUDA_COMPAT_INFO"
	.align	4
        /*0000*/ 	.byte	0x02, 0x09, 0x00, 0x00, 0x02, 0x02, 0x01, 0x00, 0x02, 0x05, 0x05, 0x00, 0x03, 0x07, 0x01, 0x01
        /*0010*/ 	.byte	0x02, 0x03, 0x00, 0x00, 0x02, 0x06, 0x01, 0x00, 0x04, 0x0b, 0x08, 0x00, 0x01, 0x00, 0x00, 0x00
        /*0020*/ 	.byte	0x00, 0x00, 0x00, 0x00


//--------------------- .nv.info._ZN3cub18CUB_300001_SM_10006detail6reduce18DeviceReduceKernelINS2_10policy_hubIdyN4cuda3std3__44plusIdEEE10Policy1000EN6thrust24THRUST_300001_SM_1000_NS10device_ptrI6float2EEyS9_d23complex_norm_sq_functorEEvT0_PT3_T1_NS0_13GridEvenShareISL_EET2_T4_ --------------------------
	.section	.nv.info._ZN3cub18CUB_300001_SM_10006detail6reduce18DeviceReduceKernelINS2_10policy_hubIdyN4cuda3std3__44plusIdEEE10Policy1000EN6thrust24THRUST_300001_SM_1000_NS10device_ptrI6float2EEyS9_d23complex_norm_sq_functorEEvT0_PT3_T1_NS0_13GridEvenShareISL_EET2_T4_,"",@"SHT_CUDA_INFO"
	.sectionflags	@""
	.align	4


	//----- nvinfo : EIATTR_CUDA_API_VERSION
	.align		4
        /*0000*/ 	.byte	0x04, 0x37
        /*0002*/ 	.short	(.L_231 - .L_230)
.L_230:
        /*0004*/ 	.word	0x00000082


	//----- nvinfo : EIATTR_KPARAM_INFO
	.align		4
.L_231:
        /*0008*/ 	.byte	0x04, 0x17
        /*000a*/ 	.short	(.L_233 - .L_232)
.L_232:
        /*000c*/ 	.word	0x00000000
        /*0010*/ 	.short	0x0005
        /*0012*/ 	.short	0x0061
        /*0014*/ 	.byte	0x00, 0xf0, 0x05, 0x00


	//----- nvinfo : EIATTR_KPARAM_INFO
	.align		4
.L_233:
        /*0018*/ 	.byte	0x04, 0x17
        /*001a*/ 	.short	(.L_235 - .L_234)
.L_234:
        /*001c*/ 	.word	0x00000000
        /*0020*/ 	.short	0x0004
        /*0022*/ 	.short	0x0060
        /*0024*/ 	.byte	0x00, 0xf0, 0x05, 0x00


	//----- nvinfo : EIATTR_KPARAM_INFO
	.align		4
.L_235:
        /*0028*/ 	.byte	0x04, 0x17
        /*002a*/ 	.short	(.L_237 - .L_236)
.L_236:
        /*002c*/ 	.word	0x00000000
        /*0030*/ 	.short	0x0003
        /*0032*/ 	.short	0x0018
        /*0034*/ 	.byte	0x00, 0xf0, 0x21, 0x01


	//----- nvinfo : EIATTR_KPARAM_INFO
	.align		4
.L_237:
        /*0038*/ 	.byte	0x04, 0x17
        /*003a*/ 	.short	(.L_239 - .L_238)
.L_238:
        /*003c*/ 	.word	0x00000000
        /*0040*/ 	.short	0x0002
        /*0042*/ 	.short	0x0010
        /*0044*/ 	.byte	0x00, 0xf0, 0x21, 0x00


	//----- nvinfo : EIATTR_KPARAM_INFO
	.align		4
.L_239:
        /*0048*/ 	.byte	0x04, 0x17
        /*004a*/ 	.short	(.L_241 - .L_240)
.L_240:
        /*004c*/ 	.word	0x00000000
        /*0050*/ 	.short	0x0001
        /*0052*/ 	.short	0x0008
        /*0054*/ 	.byte	0x00, 0xf5, 0x21, 0x00


	//----- nvinfo : EIATTR_KPARAM_INFO
	.align		4
.L_241:
        /*0058*/ 	.byte	0x04, 0x17
        /*005a*/ 	.short	(.L_243 - .L_242)
.L_242:
        /*005c*/ 	.word	0x00000000
        /*0060*/ 	.short	0x0000
        /*0062*/ 	.short	0x0000
        /*0064*/ 	.byte	0x00, 0xf0, 0x21, 0x00


	//----- nvinfo : EIATTR_SPARSE_MMA_MASK
	.align		4
.L_243:
        /*0068*/ 	.byte	0x03, 0x50
        /*006a*/ 	.short	0x0000


	//----- nvinfo : EIATTR_MAXREG_COUNT
	.align		4
        /*006c*/ 	.byte	0x03, 0x1b
        /*006e*/ 	.short	0x0080


	//----- nvinfo : EIATTR_NUM_BARRIERS
	.align		4
        /*0070*/ 	.byte	0x02, 0x4c
        /*0072*/ 	.byte	0x01
	.zero		1


	//----- nvinfo : EIATTR_MERCURY_ISA_VERSION
	.align		4
        /*0074*/ 	.byte	0x03, 0x5f
        /*0076*/ 	.short	0x0101


	//----- nvinfo : EIATTR_COOP_GROUP_MASK_REGIDS
	.align		4
        /*0078*/ 	.byte	0x04, 0x29
        /*007a*/ 	.short	(.L_245 - .L_244)


	//   ....[0]....
.L_244:
        /*007c*/ 	.word	0xffffffff


	//   ....[1]....
        /*0080*/ 	.word	0xffffffff


	//   ....[2]....
        /*0084*/ 	.word	0xffffffff


	//   ....[3]....
        /*0088*/ 	.word	0xffffffff


	//   ....[4]....
        /*008c*/ 	.word	0xffffffff


	//   ....[5]....
        /*0090*/ 	.word	0xffffffff


	//   ....[6]....
        /*0094*/ 	.word	0xffffffff


	//   ....[7]....
        /*0098*/ 	.word	0xffffffff


	//   ....[8]....
        /*009c*/ 	.word	0xffffffff


	//   ....[9]....
        /*00a0*/ 	.word	0xffffffff


	//   ....[10]....
        /*00a4*/ 	.word	0xffffffff


	//   ....[11]....
        /*00a8*/ 	.word	0xffffffff


	//   ....[12]....
        /*00ac*/ 	.word	0xffffffff


	//   ....[13]....
        /*00b0*/ 	.word	0xffffffff


	//   ....[14]....
        /*00b4*/ 	.word	0xffffffff


	//   ....[15]....
        /*00b8*/ 	.word	0xffffffff


	//   ....[16]....
        /*00bc*/ 	.word	0xffffffff


	//   ....[17]....
        /*00c0*/ 	.word	0xffffffff


	//   ....[18]....
        /*00c4*/ 	.word	0xffffffff


	//   ....[19]....
        /*00c8*/ 	.word	0xffffffff


	//   ....[20]....
        /*00cc*/ 	.word	0xffffffff


	//   ....[21]....
        /*00d0*/ 	.word	0xffffffff


	//   ....[22]....
        /*00d4*/ 	.word	0xffffffff


	//   ....[23]....
        /*00d8*/ 	.word	0xffffffff


	//   ....[24]....
        /*00dc*/ 	.word	0xffffffff


	//   ....[25]....
        /*00e0*/ 	.word	0xffffffff


	//   ....[26]....
        /*00e4*/ 	.word	0xffffffff


	//   ....[27]....
        /*00e8*/ 	.word	0xffffffff


	//   ....[28]....
        /*00ec*/ 	.word	0xffffffff


	//   ....[29]....
        /*00f0*/ 	.word	0xffffffff


	//----- nvinfo : EIATTR_COOP_GROUP_INSTR_OFFSETS
	.align		4
.L_245:
        /*00f4*/ 	.byte	0x04, 0x28
        /*00f6*/ 	.short	(.L_247 - .L_246)


	//   ....[0]....
.L_246:
        /*00f8*/ 	.word	0x00000a40


	//   ....[1]....
        /*00fc*/ 	.word	0x00000a50


	//   ....[2]....
        /*0100*/ 	.word	0x00000ac0


	//   ....[3]....
        /*0104*/ 	.word	0x00000ae0


	//   ....[4]....
        /*0108*/ 	.word	0x00000b50


	//   ....[5]....
        /*010c*/ 	.word	0x00000b60


	//   ....[6]....
        /*0110*/ 	.word	0x00000bb0


	//   ....[7]....
        /*0114*/ 	.word	0x00000bd0


	//   ....[8]....
        /*0118*/ 	.word	0x00000c40


	//   ....[9]....
        /*011c*/ 	.word	0x00000c50


	//   ....[10]....
        /*0120*/ 	.word	0x00000ef0


	//   ....[11]....
        /*0124*/ 	.word	0x00000f00


	//   ....[12]....
        /*0128*/ 	.word	0x00000f80


	//   ....[13]....
        /*012c*/ 	.word	0x00000fa0


	//   ....[14]....
        /*0130*/ 	.word	0x00000ff0


	//   ....[15]....
        /*0134*/ 	.word	0x00001020


	//   ....[16]....
        /*0138*/ 	.word	0x00001070


	//   ....[17]....
        /*013c*/ 	.word	0x00001090


	//   ....[18]....
        /*0140*/ 	.word	0x00001100


	//   ....[19]....
        /*0144*/ 	.word	0x00001130


	//   ....[20]....
        /*0148*/ 	.word	0x000025f0


	//   ....[21]....
        /*014c*/ 	.word	0x00002600


	//   ....[22]....
        /*0150*/ 	.word	0x00002670


	//   ....[23]....
        /*0154*/ 	.word	0x00002690


	//   ....[24]....
        /*0158*/ 	.word	0x00002700


	//   ....[25]....
        /*015c*/ 	.word	0x00002710


	//   ....[26]....
        /*0160*/ 	.word	0x00002760


	//   ....[27]....
        /*0164*/ 	.word	0x00002780


	//   ....[28]....
        /*0168*/ 	.word	0x000027f0


	//   ....[29]....
        /*016c*/ 	.word	0x00002800


	//----- nvinfo : EIATTR_VRC_CTA_INIT_COUNT
	.align		4
.L_247:
        /*0170*/ 	.byte	0x02, 0x4a
	.zero		1
	.zero		1


	//----- nvinfo : EIATTR_EXIT_INSTR_OFFSETS
	.align		4
        /*0174*/ 	.byte	0x04, 0x1c
        /*0176*/ 	.short	(.L_249 - .L_248)


	//   ....[0]....
.L_248:
        /*0178*/ 	.word	0x00002a30


	//   ....[1]....
        /*017c*/ 	.word	0x00002a90


	//----- nvinfo : EIATTR_MAX_THREADS
	.align		4
.L_249:
        /*0180*/ 	.byte	0x04, 0x05
        /*0182*/ 	.short	(.L_251 - .L_250)
.L_250:
        /*0184*/ 	.word	0x00000200
        /*0188*/ 	.word	0x00000001
        /*018c*/ 	.word	0x00000001


	//----- nvinfo : EIATTR_CRS_STACK_SIZE
	.align		4
.L_251:
        /*0190*/ 	.byte	0x04, 0x1e
        /*0192*/ 	.short	(.L_253 - .L_252)
.L_252:
        /*0194*/ 	.word	0x00000000


	//----- nvinfo : EIATTR_CBANK_PARAM_SIZE
	.align		4
.L_253:
        /*0198*/ 	.byte	0x03, 0x19
        /*019a*/ 	.short	0x0062


	//----- nvinfo : EIATTR_PARAM_CBANK
	.align		4
        /*019c*/ 	.byte	0x04, 0x0a
        /*019e*/ 	.short	(.L_255 - .L_254)
	.align		4
.L_254:
        /*01a0*/ 	.word	index@(.nv.constant0._ZN3cub18CUB_300001_SM_10006detail6reduce18DeviceReduceKernelINS2_10policy_hubIdyN4cuda3std3__44plusIdEEE10Policy1000EN6thrust24THRUST_300001_SM_1000_NS10device_ptrI6float2EEyS9_d23complex_norm_sq_functorEEvT0_PT3_T1_NS0_13GridEvenShareISL_EET2_T4_)
        /*01a4*/ 	.short	0x0380
        /*01a6*/ 	.short	0x0062


	//----- nvinfo : EIATTR_SW_WAR
	.align		4
.L_255:
        /*01a8*/ 	.byte	0x04, 0x36
        /*01aa*/ 	.short	(.L_257 - .L_256)
.L_256:
        /*01ac*/ 	.word	0x00000008
.L_257:


//--------------------- .nv.info._ZN3cub18CUB_300001_SM_10006detail6reduce28DeviceReduceSingleTileKernelINS2_10policy_hubIdyN4cuda3std3__44plusIdEEE10Policy1000EN6thrust24THRUST_300001_SM_1000_NS10device_ptrI6float2EEPdyS9_dd23complex_norm_sq_functorEEvT0_T1_T2_T3_T4_T6_ --------------------------
	.section	.nv.info._ZN3cub18CUB_300001_SM_10006detail6reduce28DeviceReduceSingleTileKernelINS2_10policy_hubIdyN4cuda3std3__44plusIdEEE10Policy1000EN6thrust24THRUST_300001_SM_1000_NS10device_ptrI6float2EEPdyS9_dd23complex_norm_sq_functorEEvT0_T1_T2_T3_T4_T6_,"",@"SHT_CUDA_INFO"
	.sectionflags	@""
	.align	4


	//----- nvinfo : EIATTR_CUDA_API_VERSION
	.align		4
        /*0000*/ 	.byte	0x04, 0x37
        /*0002*/ 	.short	(.L_259 - .L_258)
.L_258:
        /*0004*/ 	.word	0x00000082


	//----- nvinfo : EIATTR_KPARAM_INFO
	.align		4
.L_259:
        /*0008*/ 	.byte	0x04, 0x17
        /*000a*/ 	.short	(.L_261 - .L_260)
.L_260:
        /*000c*/ 	.word	0x00000000
        /*0010*/ 	.short	0x0005
        /*0012*/ 	.short	0x0028
        /*0014*/ 	.byte	0x00, 0xf0, 0x05, 0x00


	//----- nvinfo : EIATTR_KPARAM_INFO
	.align		4
.L_261:
        /*0018*/ 	.byte	0x04, 0x17
        /*001a*/ 	.short	(.L_263 - .L_262)
.L_262:
        /*001c*/ 	.word	0x00000000
        /*0020*/ 	.short	0x0004
        /*0022*/ 	.short	0x0020
        /*0024*/ 	.byte	0x00, 0xf0, 0x21, 0x00


	//----- nvinfo : EIATTR_KPARAM_INFO
	.align		4
.L_263:
        /*0028*/ 	.byte	0x04, 0x17
        /*002a*/ 	.short	(.L_265 - .L_264)
.L_264:
        /*002c*/ 	.word	0x00000000
        /*0030*/ 	.short	0x0003
        /*0032*/ 	.short	0x0018
        /*0034*/ 	.byte	0x00, 0xf0, 0x05, 0x00


	//----- nvinfo : EIATTR_KPARAM_INFO
	.align		4
.L_265:
        /*0038*/ 	.byte	0x04, 0x17
        /*003a*/ 	.short	(.L_267 - .L_266)
.L_266:
        /*003c*/ 	.word	0x00000000
        /*0040*/ 	.short	0x0002
        /*0042*/ 	.short	0x0010
        /*0044*/ 	.byte	0x00, 0xf0, 0x21, 0x00


	//----- nvinfo : EIATTR_KPARAM_INFO
	.align		4
.L_267:
        /*0048*/ 	.byte	0x04, 0x17
        /*004a*/ 	.short	(.L_269 - .L_268)
.L_268:
        /*004c*/ 	.word	0x00000000
        /*0050*/ 	.short	0x0001
        /*0052*/ 	.short	0x0008
        /*0054*/ 	.byte	0x00, 0xf5, 0x21, 0x00


	//----- nvinfo : EIATTR_KPARAM_INFO
	.align		4
.L_269:
        /*0058*/ 	.byte	0x04, 0x17
        /*005a*/ 	.short	(.L_271 - .L_270)
.L_270:
        /*005c*/ 	.word	0x00000000
        /*0060*/ 	.short	0x0000
        /*0062*/ 	.short	0x0000
        /*0064*/ 	.byte	0x00, 0xf0, 0x21, 0x00


	//----- nvinfo : EIATTR_SPARSE_MMA_MASK
	.align		4
.L_271:
        /*0068*/ 	.byte	0x03, 0x50
        /*006a*/ 	.short	0x0000


	//----- nvinfo : EIATTR_MAXREG_COUNT
	.align		4
        /*006c*/ 	.byte	0x03, 0x1b
        /*006e*/ 	.short	0x0080


	//----- nvinfo : EIATTR_NUM_BARRIERS
	.align		4
        /*0070*/ 	.byte	0x02, 0x4c
        /*0072*/ 	.byte	0x01
	.zero		1


	//----- nvinfo : EIATTR_MERCURY_ISA_VERSION
	.align		4
        /*0074*/ 	.byte	0x03, 0x5f
        /*0076*/ 	.short	0x0101


	//----- nvinfo : EIATTR_COOP_GROUP_MASK_REGIDS
	.align		4
        /*0078*/ 	.byte	0x04, 0x29
        /*007a*/ 	.short	(.L_273 - .L_272)


	//   ....[0]....
.L_272:
        /*007c*/ 	.word	0xffffffff


	//   ....[1]....
        /*0080*/ 	.word	0xffffffff


	//   ....[2]....
        /*0084*/ 	.word	0xffffffff


	//   ....[3]....
        /*0088*/ 	.word	0xffffffff


	//   ....[4]....
        /*008c*/ 	.word	0xffffffff


	//   ....[5]....
        /*0090*/ 	.word	0xffffffff


	//   ....[6]....
        /*0094*/ 	.word	0xffffffff


	//   ....[7]....
        /*0098*/ 	.word	0xffffffff


	//   ....[8]....
        /*009c*/ 	.word	0xffffffff


	//   ....[9]....
        /*00a0*/ 	.word	0xffffffff


	//   ....[10]....
        /*00a4*/ 	.word	0xffffffff


	//   ....[11]....
        /*00a8*/ 	.word	0xffffffff


	//   ....[12]....
        /*00ac*/ 	.word	0xffffffff


	//   ....[13]....
        /*00b0*/ 	.word	0xffffffff


	//   ....[14]....
        /*00b4*/ 	.word	0xffffffff


	//   ....[15]....
        /*00b8*/ 	.word	0xffffffff


	//   ....[16]....
        /*00bc*/ 	.word	0xffffffff


	//   ....[17]....
        /*00c0*/ 	.word	0xffffffff


	//   ....[18]....
        /*00c4*/ 	.word	0xffffffff


	//   ....[19]....
        /*00c8*/ 	.word	0xffffffff


	//   ....[20]....
        /*00cc*/ 	.word	0xffffffff


	//   ....[21]....
        /*00d0*/ 	.word	0xffffffff


	//   ....[22]....
        /*00d4*/ 	.word	0xffffffff


	//   ....[23]....
        /*00d8*/ 	.word	0xffffffff


	//   ....[24]....
        /*00dc*/ 	.word	0xffffffff


	//   ....[25]....
        /*00e0*/ 	.word	0xffffffff


	//   ....[26]....
        /*00e4*/ 	.word	0xffffffff


	//   ....[27]....
        /*00e8*/ 	.word	0xffffffff


	//   ....[28]....
        /*00ec*/ 	.word	0xffffffff


	//   ....[29]....
        /*00f0*/ 	.word	0xffffffff


	//----- nvinfo : EIATTR_COOP_GROUP_INSTR_OFFSETS
	.align		4
.L_273:
        /*00f4*/ 	.byte	0x04, 0x28
        /*00f6*/ 	.short	(.L_275 - .L_274)


	//   ....[0]....
.L_274:
        /*00f8*/ 	.word	0x00000eb0


	//   ....[1]....
        /*00fc*/ 	.word	0x00000ec0


	//   ....[2]....
        /*0100*/ 	.word	0x00000f30


	//   ....[3]....
        /*0104*/ 	.word	0x00000f60


	//   ....[4]....
        /*0108*/ 	.word	0x00000fd0


	//   ....[5]....
        /*010c*/ 	.word	0x00000fe0


	//   ....[6]....
        /*0110*/ 	.word	0x00001030


	//   ....[7]....
        /*0114*/ 	.word	0x00001040


	//   ....[8]....
        /*0118*/ 	.word	0x00001090


	//   ....[9]....
        /*011c*/ 	.word	0x000010b0


	//   ....[10]....
        /*0120*/ 	.word	0x00001360


	//   ....[11]....
        /*0124*/ 	.word	0x00001370


	//   ....[12]....
        /*0128*/ 	.word	0x00001410


	//   ....[13]....
        /*012c*/ 	.word	0x00001420


	//   ....[14]....
        /*0130*/ 	.word	0x00001470


	//   ....[15]....
        /*0134*/ 	.word	0x00001490


	//   ....[16]....
        /*0138*/ 	.word	0x000014f0


	//   ....[17]....
        /*013c*/ 	.word	0x00001510


	//   ....[18]....
        /*0140*/ 	.word	0x00001570


	//   ....[19]....
        /*0144*/ 	.word	0x000015a0


	//   ....[20]....
        /*0148*/ 	.word	0x00002a10


	//   ....[21]....
        /*014c*/ 	.word	0x00002a20


	//   ....[22]....
        /*0150*/ 	.word	0x00002a90


	//   ....[23]....
        /*0154*/ 	.word	0x00002ab0


	//   ....[24]....
        /*0158*/ 	.word	0x00002b10


	//   ....[25]....
        /*015c*/ 	.word	0x00002b30


	//   ....[26]....
        /*0160*/ 	.word	0x00002b90


	//   ....[27]....
        /*0164*/ 	.word	0x00002bb0


	//   ....[28]....
        /*0168*/ 	.word	0x00002c10


	//   ....[29]....
        /*016c*/ 	.word	0x00002c20


	//----- nvinfo : EIATTR_VRC_CTA_INIT_COUNT
	.align		4
.L_275:
        /*0170*/ 	.byte	0x02, 0x4a
	.zero		1
	.zero		1


	//----- nvinfo : EIATTR_EXIT_INSTR_OFFSETS
	.align		4
        /*0174*/ 	.byte	0x04, 0x1c
        /*0176*/ 	.short	(.L_277 - .L_276)


	//   ....[0]....
.L_276:
        /*0178*/ 	.word	0x000000a0


	//   ....[1]....
        /*017c*/ 	.word	0x000000e0


	//   ....[2]....
        /*0180*/ 	.word	0x00002e70


	//   ....[3]....
        /*0184*/ 	.word	0x00002ec0


	//----- nvinfo : EIATTR_MAX_THREADS
	.align		4
.L_277:
        /*0188*/ 	.byte	0x04, 0x05
        /*018a*/ 	.short	(.L_279 - .L_278)
.L_278:
        /*018c*/ 	.word	0x00000200
        /*0190*/ 	.word	0x00000001
        /*0194*/ 	.word	0x00000001


	//----- nvinfo : EIATTR_CRS_STACK_SIZE
	.align		4
.L_279:
        /*0198*/ 	.byte	0x04, 0x1e
        /*019a*/ 	.short	(.L_281 - .L_280)
.L_280:
        /*019c*/ 	.word	0x00000000


	//----- nvinfo : EIATTR_CBANK_PARAM_SIZE
	.align		4
.L_281:
        /*01a0*/ 	.byte	0x03, 0x19
        /*01a2*/ 	.short	0x0029


	//----- nvinfo : EIATTR_PARAM_CBANK
	.align		4
        /*01a4*/ 	.byte	0x04, 0x0a
        /*01a6*/ 	.short	(.L_283 - .L_282)
	.align		4
.L_282:
        /*01a8*/ 	.word	index@(.nv.constant0._ZN3cub18CUB_300001_SM_10006detail6reduce28DeviceReduceSingleTileKernelINS2_10policy_hubIdyN4cuda3std3__44plusIdEEE10Policy1000EN6thrust24THRUST_300001_SM_1000_NS10device_ptrI6float2EEPdyS9_dd23complex_norm_sq_functorEEvT0_T1_T2_T3_T4_T6_)
        /*01ac*/ 	.short	0x0380
        /*01ae*/ 	.short	0x0029


	//----- nvinfo : EIATTR_SW_WAR
	.align		4
.L_283:
        /*01b0*/ 	.byte	0x04, 0x36
        /*01b2*/ 	.short	(.L_285 - .L_284)
.L_284:
        /*01b4*/ 	.word	0x00000008
.L_285:


//--------------------- .nv.info._ZN3cub18CUB_300001_SM_10006detail6reduce18DeviceReduceKernelINS2_10policy_hubIdjN4cuda3std3__44plusIdEEE10Policy1000EN6thrust24THRUST_300001_SM_1000_NS10device_ptrI6float2EEjS9_d23complex_norm_sq_functorEEvT0_PT3_T1_NS0_13GridEvenShareISL_EET2_T4_ --------------------------
	.section	.nv.info._ZN3cub18CUB_300001_SM_10006detail6reduce18DeviceReduceKernelINS2_10policy_hubIdjN4cuda3std3__44plusIdEEE10Policy1000EN6thrust24THRUST_300001_SM_1000_NS10device_ptrI6float2EEjS9_d23complex_norm_sq_functorEEvT0_PT3_T1_NS0_13GridEvenShareISL_EET2_T4_,"",@"SHT_CUDA_INFO"
	.sectionflags	@""
	.align	4


	//----- nvinfo : EIATTR_CUDA_API_VERSION
	.align		4
        /*0000*/ 	.byte	0x04, 0x37
        /*0002*/ 	.short	(.L_287 - .L_286)
.L_286:
        /*0004*/ 	.word	0x00000082


	//----- nvinfo : EIATTR_KPARAM_INFO
	.align		4
.L_287:
        /*0008*/ 	.byte	0x04, 0x17
        /*000a*/ 	.short	(.L_289 - .L_288)
.L_288:
        /*000c*/ 	.word	0x00000000
        /*0010*/ 	.short	0x0005
        /*0012*/ 	.short	0x003d
        /*0014*/ 	.byte	0x00, 0xf0, 0x05, 0x00


	//----- nvinfo : EIATTR_KPARAM_INFO
	.align		4
.L_289:
        /*0018*/ 	.byte	0x04, 0x17
        /*001a*/ 	.short	(.L_291 - .L_290)
.L_290:
        /*001c*/ 	.word	0x00000000
        /*0020*/ 	.short	0x0004
        /*0022*/ 	.short	0x003c
        /*0024*/ 	.byte	0x00, 0xf0, 0x05, 0x00


	//----- nvinfo : EIATTR_KPARAM_INFO
	.align		4
.L_291:
        /*0028*/ 	.byte	0x04, 0x17
        /*002a*/ 	.short	(.L_293 - .L_292)
.L_292:
        /*002c*/ 	.word	0x00000000
        /*0030*/ 	.short	0x0003
        /*0032*/ 	.short	0x0014
        /*0034*/ 	.byte	0x00, 0xf0, 0xa1, 0x00


	//----- nvinfo : EIATTR_KPARAM_INFO
	.align		4
.L_293:
        /*0038*/ 	.byte	0x04, 0x17
        /*003a*/ 	.short	(.L_295 - .L_294)
.L_294:
        /*003c*/ 	.word	0x00000000
        /*0040*/ 	.short	0x0002
        /*0042*/ 	.short	0x0010
        /*0044*/ 	.byte	0x00, 0xf0, 0x11, 0x00


	//----- nvinfo : EIATTR_KPARAM_INFO
	.align		4
.L_295:
        /*0048*/ 	.byte	0x04, 0x17
        /*004a*/ 	.short	(.L_297 - .L_296)
.L_296:
        /*004c*/ 	.word	0x00000000
        /*0050*/ 	.short	0x0001
        /*0052*/ 	.short	0x0008
        /*0054*/ 	.byte	0x00, 0xf5, 0x21, 0x00


	//----- nvinfo : EIATTR_KPARAM_INFO
	.align		4
.L_297:
        /*0058*/ 	.byte	0x04, 0x17
        /*005a*/ 	.short	(.L_299 - .L_298)
.L_298:
        /*005c*/ 	.word	0x00000000
        /*0060*/ 	.short	0x0000
        /*0062*/ 	.short	0x0000
        /*0064*/ 	.byte	0x00, 0xf0, 0x21, 0x00


	//----- nvinfo : EIATTR_SPARSE_MMA_MASK
	.align		4
.L_299:
        /*0068*/ 	.byte	0x03, 0x50
        /*006a*/ 	.short	0x0000


	//----- nvinfo : EIATTR_MAXREG_COUNT
	.align		4
        /*006c*/ 	.byte	0x03, 0x1b
        /*006e*/ 	.short	0x0060


	//----- nvinfo : EIATTR_NUM_BARRIERS
	.align		4
        /*0070*/ 	.byte	0x02, 0x4c
        /*0072*/ 	.byte	0x01
	.zero		1


	//----- nvinfo : EIATTR_MERCURY_ISA_VERSION
	.align		4
        /*0074*/ 	.byte	0x03, 0x5f
        /*0076*/ 	.short	0x0101


	//----- nvinfo : EIATTR_COOP_GROUP_MASK_REGIDS
	.align		4
        /*0078*/ 	.byte	0x04, 0x29
        /*007a*/ 	.short	(.L_301 - .L_300)


	//   ....[0]....
.L_300:
        /*007c*/ 	.word	0xffffffff


	//   ....[1]....
        /*0080*/ 	.word	0xffffffff


	//   ....[2]....
        /*0084*/ 	.word	0xffffffff


	//   ....[3]....
        /*0088*/ 	.word	0xffffffff


	//   ....[4]....
        /*008c*/ 	.word	0xffffffff


	//   ....[5]....
        /*0090*/ 	.word	0xffffffff


	//   ....[6]....
        /*0094*/ 	.word	0xffffffff


	//   ....[7]....
        /*0098*/ 	.word	0xffffffff


	//   ....[8]....
        /*009c*/ 	.word	0xffffffff


	//   ....[9]....
        /*00a0*/ 	.word	0xffffffff


	//   ....[10]....
        /*00a4*/ 	.word	0xffffffff


	//   ....[11]....
        /*00a8*/ 	.word	0xffffffff


	//   ....[12]....
        /*00ac*/ 	.word	0xffffffff


	//   ....[13]....
        /*00b0*/ 	.word	0xffffffff


	//   ....[14]....
        /*00b4*/ 	.word	0xffffffff


	//   ....[15]....
        /*00b8*/ 	.word	0xffffffff


	//   ....[16]....
        /*00bc*/ 	.word	0xffffffff


	//   ....[17]....
        /*00c0*/ 	.word	0xffffffff


	//   ....[18]....
        /*00c4*/ 	.word	0xffffffff


	//   ....[19]....
        /*00c8*/ 	.word	0xffffffff


	//   ....[20]....
        /*00cc*/ 	.word	0xffffffff


	//   ....[21]....
        /*00d0*/ 	.word	0xffffffff


	//   ....[22]....
        /*00d4*/ 	.word	0xffffffff


	//   ....[23]....
        /*00d8*/ 	.word	0xffffffff


	//   ....[24]....
        /*00dc*/ 	.word	0xffffffff


	//   ....[25]....
        /*00e0*/ 	.word	0xffffffff


	//   ....[26]....
        /*00e4*/ 	.word	0xffffffff


	//   ....[27]....
        /*00e8*/ 	.word	0xffffffff


	//   ....[28]....
        /*00ec*/ 	.word	0xffffffff


	//   ....[29]....
        /*00f0*/ 	.word	0xffffffff


	//----- nvinfo : EIATTR_COOP_GROUP_INSTR_OFFSETS
	.align		4
.L_301:
        /*00f4*/ 	.byte	0x04, 0x28
        /*00f6*/ 	.short	(.L_303 - .L_302)


	//   ....[0]....
.L_302:
        /*00f8*/ 	.word	0x000011a0


	//   ....[1]....
        /*00fc*/ 	.word	0x000011b0


	//   ....[2]....
        /*0100*/ 	.word	0x00001220


	//   ....[3]....
        /*0104*/ 	.word	0x00001230


	//   ....[4]....
        /*0108*/ 	.word	0x00001290


	//   ....[5]....
        /*010c*/ 	.word	0x000012a0


	//   ....[6]....
        /*0110*/ 	.word	0x000012f0


	//   ....[7]....
        /*0114*/ 	.word	0x00001320


	//   ....[8]....
        /*0118*/ 	.word	0x00001370


	//   ....[9]....
        /*011c*/ 	.word	0x000013a0


	//   ....[10]....
        /*0120*/ 	.word	0x000016b0


	//   ....[11]....
        /*0124*/ 	.word	0x000016c0


	//   ....[12]....
        /*0128*/ 	.word	0x00001730


	//   ....[13]....
        /*012c*/ 	.word	0x00001750


	//   ....[14]....
        /*0130*/ 	.word	0x000017a0


	//   ....[15]....
        /*0134*/ 	.word	0x000017c0


	//   ....[16]....
        /*0138*/ 	.word	0x00001820


	//   ....[17]....
        /*013c*/ 	.word	0x00001840


	//   ....[18]....
        /*0140*/ 	.word	0x000018c0


	//   ....[19]....
        /*0144*/ 	.word	0x000018f0


	//   ....[20]....
        /*0148*/ 	.word	0x000036d0


	//   ....[21]....
        /*014c*/ 	.word	0x000036e0


	//   ....[22]....
        /*0150*/ 	.word	0x00003760


	//   ....[23]....
        /*0154*/ 	.word	0x00003780


	//   ....[24]....
        /*0158*/ 	.word	0x000037f0


	//   ....[25]....
        /*015c*/ 	.word	0x00003800


	//   ....[26]....
        /*0160*/ 	.word	0x00003850


	//   ....[27]....
        /*0164*/ 	.word	0x00003870


	//   ....[28]....
        /*0168*/ 	.word	0x000038e0


	//   ....[29]....
        /*016c*/ 	.word	0x000038f0


	//----- nvinfo : EIATTR_VRC_CTA_INIT_COUNT
	.align		4
.L_303:
        /*0170*/ 	.byte	0x02, 0x4a
	.zero		1
	.zero		1


	//----- nvinfo : EIATTR_EXIT_INSTR_OFFSETS
	.align		4
        /*0174*/ 	.byte	0x04, 0x1c
        /*0176*/ 	.short	(.L_305 - .L_304)


	//   ....[0]....
.L_304:
        /*0178*/ 	.word	0x00003ba0


	//   ....[1]....
        /*017c*/ 	.word	0x00003be0


	//----- nvinfo : EIATTR_MAX_THREADS
	.align		4
.L_305:
        /*0180*/ 	.byte	0x04, 0x05
        /*0182*/ 	.short	(.L_307 - .L_306)
.L_306:
        /*0184*/ 	.word	0x00000280
        /*0188*/ 	.word	0x00000001
        /*018c*/ 	.word	0x00000001


	//----- nvinfo : EIATTR_CRS_STACK_SIZE
	.align		4
.L_307:
        /*0190*/ 	.byte	0x04, 0x1e
        /*0192*/ 	.short	(.L_309 - .L_308)
.L_308:
        /*0194*/ 	.word	0x00000000


	//----- nvinfo : EIATTR_CBANK_PARAM_SIZE
	.align		4
.L_309:
        /*0198*/ 	.byte	0x03, 0x19
        /*019a*/ 	.short	0x003e


	//----- nvinfo : EIATTR_PARAM_CBANK
	.align		4
        /*019c*/ 	.byte	0x04, 0x0a
        /*019e*/ 	.short	(.L_311 - .L_310)
	.align		4
.L_310:
        /*01a0*/ 	.word	index@(.nv.constant0._ZN3cub18CUB_300001_SM_10006detail6reduce18DeviceReduceKernelINS2_10policy_hubIdjN4cuda3std3__44plusIdEEE10Policy1000EN6thrust24THRUST_300001_SM_1000_NS10device_ptrI6float2EEjS9_d23complex_norm_sq_functorEEvT0_PT3_T1_NS0_13GridEvenShareISL_EET2_T4_)
        /*01a4*/ 	.short	0x0380
        /*01a6*/ 	.short	0x003e


	//----- nvinfo : EIATTR_SW_WAR
	.align		4
.L_311:
        /*01a8*/ 	.byte	0x04, 0x36
        /*01aa*/ 	.short	(.L_313 - .L_312)
.L_312:
        /*01ac*/ 	.word	0x00000008
.L_313:


//--------------------- .nv.info._ZN3cub18CUB_300001_SM_10006detail6reduce28DeviceReduceSingleTileKernelINS2_10policy_hubIdjN4cuda3std3__44plusIdEEE10Policy1000EN6thrust24THRUST_300001_SM_1000_NS10device_ptrI6float2EEPdjS9_dd23complex_norm_sq_functorEEvT0_T1_T2_T3_T4_T6_ --------------------------
	.section	.nv.info._ZN3cub18CUB_300001_SM_10006detail6reduce28DeviceReduceSingleTileKernelINS2_10policy_hubIdjN4cuda3std3__44plusIdEEE10Policy1000EN6thrust24THRUST_300001_SM_1000_NS10device_ptrI6float2EEPdjS9_dd23complex_norm_sq_functorEEvT0_T1_T2_T3_T4_T6_,"",@"SHT_CUDA_INFO"
	.sectionflags	@""
	.align	4


	//----- nvinfo : EIATTR_CUDA_API_VERSION
	.align		4
        /*0000*/ 	.byte	0x04, 0x37
        /*0002*/ 	.short	(.L_315 - .L_314)
.L_314:
        /*0004*/ 	.word	0x00000082


	//----- nvinfo : EIATTR_KPARAM_INFO
	.align		4
.L_315:
        /*0008*/ 	.byte	0x04, 0x17
        /*000a*/ 	.short	(.L_317 - .L_316)
.L_316:
        /*000c*/ 	.word	0x00000000
        /*0010*/ 	.short	0x0005
        /*0012*/ 	.short	0x0020
        /*0014*/ 	.byte	0x00, 0xf0, 0x05, 0x00


	//----- nvinfo : EIATTR_KPARAM_INFO
	.align		4
.L_317:
        /*0018*/ 	.byte	0x04, 0x17
        /*001a*/ 	.short	(.L_319 - .L_318)
.L_318:
        /*001c*/ 	.word	0x00000000
        /*0020*/ 	.short	0x0004
        /*0022*/ 	.short	0x0018
        /*0024*/ 	.byte	0x00, 0xf0, 0x21, 0x00


	//----- nvinfo : EIATTR_KPARAM_INFO
	.align		4
.L_319:
        /*0028*/ 	.byte	0x04, 0x17
        /*002a*/ 	.short	(.L_321 - .L_320)
.L_320:
        /*002c*/ 	.word	0x00000000
        /*0030*/ 	.short	0x0003
        /*0032*/ 	.short	0x0014
        /*0034*/ 	.byte	0x00, 0xf0, 0x05, 0x00


	//----- nvinfo : EIATTR_KPARAM_INFO
	.align		4
.L_321:
        /*0038*/ 	.byte	0x04, 0x17
        /*003a*/ 	.short	(.L_323 - .L_322)
.L_322:
        /*003c*/ 	.word	0x00000000
        /*0040*/ 	.short	0x0002
        /*0042*/ 	.short	0x0010
        /*0044*/ 	.byte	0x00, 0xf0, 0x11, 0x00


	//----- nvinfo : EIATTR_KPARAM_INFO
	.align		4
.L_323:
        /*0048*/ 	.byte	0x04, 0x17
        /*004a*/ 	.short	(.L_325 - .L_324)
.L_324:
        /*004c*/ 	.word	0x00000000
        /*0050*/ 	.short	0x0001
        /*0052*/ 	.short	0x0008
        /*0054*/ 	.byte	0x00, 0xf5, 0x21, 0x00


	//----- nvinfo : EIATTR_KPARAM_INFO
	.align		4
.L_325:
        /*0058*/ 	.byte	0x04, 0x17
        /*005a*/ 	.short	(.L_327 - .L_326)
.L_326:
        /*005c*/ 	.word	0x00000000
        /*0060*/ 	.short	0x0000
        /*0062*/ 	.short	0x0000
        /*0064*/ 	.byte	0x00, 0xf0, 0x21, 0x00


	//----- nvinfo : EIATTR_SPARSE_MMA_MASK
	.align		4
.L_327:
        /*0068*/ 	.byte	0x03, 0x50
        /*006a*/ 	.short	0x0000


	//----- nvinfo : EIATTR_MAXREG_COUNT
	.align		4
        /*006c*/ 	.byte	0x03, 0x1b
        /*006e*/ 	.short	0x0060


	//----- nvinfo : EIATTR_NUM_BARRIERS
	.align		4
        /*0070*/ 	.byte	0x02, 0x4c
        /*0072*/ 	.byte	0x01
	.zero		1


	//----- nvinfo : EIATTR_MERCURY_ISA_VERSION
	.align		4
        /*0074*/ 	.byte	0x03, 0x5f
        /*0076*/ 	.short	0x0101


	//----- nvinfo : EIATTR_COOP_GROUP_MASK_REGIDS
	.align		4
        /*0078*/ 	.byte	0x04, 0x29
        /*007a*/ 	.short	(.L_329 - .L_328)


	//   ....[0]....
.L_328:
        /*007c*/ 	.word	0xffffffff


	//   ....[1]....
        /*0080*/ 	.word	0xffffffff


	//   ....[2]....
        /*0084*/ 	.word	0xffffffff


	//   ....[3]....
        /*0088*/ 	.word	0xffffffff


	//   ....[4]....
        /*008c*/ 	.word	0xffffffff


	//   ....[5]....
        /*0090*/ 	.word	0xffffffff


	//   ....[6]....
        /*0094*/ 	.word	0xffffffff


	//   ....[7]....
        /*0098*/ 	.word	0xffffffff


	//   ....[8]....
        /*009c*/ 	.word	0xffffffff


	//   ....[9]....
        /*00a0*/ 	.word	0xffffffff


	//   ....[10]....
        /*00a4*/ 	.word	0xffffffff


	//   ....[11]....
        /*00a8*/ 	.word	0xffffffff


	//   ....[12]....
        /*00ac*/ 	.word	0xffffffff


	//   ....[13]....
        /*00b0*/ 	.word	0xffffffff


	//   ....[14]....
        /*00b4*/ 	.word	0xffffffff


	//   ....[15]....
        /*00b8*/ 	.word	0xffffffff


	//   ....[16]....
        /*00bc*/ 	.word	0xffffffff


	//   ....[17]....
        /*00c0*/ 	.word	0xffffffff


	//   ....[18]....
        /*00c4*/ 	.word	0xffffffff


	//   ....[19]....
        /*00c8*/ 	.word	0xffffffff


	//   ....[20]....
        /*00cc*/ 	.word	0xffffffff


	//   ....[21]....
        /*00d0*/ 	.word	0xffffffff


	//   ....[22]....
        /*00d4*/ 	.word	0xffffffff


	//   ....[23]....
        /*00d8*/ 	.word	0xffffffff


	//   ....[24]....
        /*00dc*/ 	.word	0xffffffff


	//   ....[25]....
        /*00e0*/ 	.word	0xffffffff


	//   ....[26]....
        /*00e4*/ 	.word	0xffffffff


	//   ....[27]....
        /*00e8*/ 	.word	0xffffffff


	//   ....[28]....
        /*00ec*/ 	.word	0xffffffff


	//   ....[29]....
        /*00f0*/ 	.word	0xffffffff


	//----- nvinfo : EIATTR_COOP_GROUP_INSTR_OFFSETS
	.align		4
.L_329:
        /*00f4*/ 	.byte	0x04, 0x28
        /*00f6*/ 	.short	(.L_331 - .L_330)


	//   ....[0]....
.L_330:
        /*00f8*/ 	.word	0x00000eb0


	//   ....[1]....
        /*00fc*/ 	.word	0x00000ec0


	//   ....[2]....
        /*0100*/ 	.word	0x00000f30


	//   ....[3]....
        /*0104*/ 	.word	0x00000f60


	//   ....[4]....
        /*0108*/ 	.word	0x00000fd0


	//   ....[5]....
        /*010c*/ 	.word	0x00000fe0


	//   ....[6]....
        /*0110*/ 	.word	0x00001030


	//   ....[7]....
        /*0114*/ 	.word	0x00001050


	//   ....[8]....
        /*0118*/ 	.word	0x000010a0


	//   ....[9]....
        /*011c*/ 	.word	0x000010c0


	//   ....[10]....
        /*0120*/ 	.word	0x000013c0


	//   ....[11]....
        /*0124*/ 	.word	0x000013d0


	//   ....[12]....
        /*0128*/ 	.word	0x00001450


	//   ....[13]....
        /*012c*/ 	.word	0x00001470


	//   ....[14]....
        /*0130*/ 	.word	0x000014c0


	//   ....[15]....
        /*0134*/ 	.word	0x000014e0


	//   ....[16]....
        /*0138*/ 	.word	0x00001550


	//   ....[17]....
        /*013c*/ 	.word	0x00001560


	//   ....[18]....
        /*0140*/ 	.word	0x000015b0


	//   ....[19]....
        /*0144*/ 	.word	0x000015e0


	//   ....[20]....
        /*0148*/ 	.word	0x00003240


	//   ....[21]....
        /*014c*/ 	.word	0x00003250


	//   ....[22]....
        /*0150*/ 	.word	0x000032c0


	//   ....[23]....
        /*0154*/ 	.word	0x000032d0


	//   ....[24]....
        /*0158*/ 	.word	0x00003330


	//   ....[25]....
        /*015c*/ 	.word	0x00003340


	//   ....[26]....
        /*0160*/ 	.word	0x00003390


	//   ....[27]....
        /*0164*/ 	.word	0x000033c0


	//   ....[28]....
        /*0168*/ 	.word	0x00003440


	//   ....[29]....
        /*016c*/ 	.word	0x00003450


	//----- nvinfo : EIATTR_VRC_CTA_INIT_COUNT
	.align		4
.L_331:
        /*0170*/ 	.byte	0x02, 0x4a
	.zero		1
	.zero		1


	//----- nvinfo : EIATTR_EXIT_INSTR_OFFSETS
	.align		4
        /*0174*/ 	.byte	0x04, 0x1c
        /*0176*/ 	.short	(.L_333 - .L_332)


	//   ....[0]....
.L_332:
        /*0178*/ 	.word	0x00000080


	//   ....[1]....
        /*017c*/ 	.word	0x000000c0


	//   ....[2]....
        /*0180*/ 	.word	0x000036e0


	//   ....[3]....
        /*0184*/ 	.word	0x00003730


	//----- nvinfo : EIATTR_MAX_THREADS
	.align		4
.L_333:
        /*0188*/ 	.byte	0x04, 0x05
        /*018a*/ 	.short	(.L_335 - .L_334)
.L_334:
        /*018c*/ 	.word	0x00000280
        /*0190*/ 	.word	0x00000001
        /*0194*/ 	.word	0x00000001


	//----- nvinfo : EIATTR_CRS_STACK_SIZE
	.align		4
.L_335:
        /*0198*/ 	.byte	0x04, 0x1e
        /*019a*/ 	.short	(.L_337 - .L_336)
.L_336:
        /*019c*/ 	.word	0x00000000


	//----- nvinfo : EIATTR_CBANK_PARAM_SIZE
	.align		4
.L_337:
        /*01a0*/ 	.byte	0x03, 0x19
        /*01a2*/ 	.short	0x0021


	//----- nvinfo : EIATTR_PARAM_CBANK
	.align		4
        /*01a4*/ 	.byte	0x04, 0x0a
        /*01a6*/ 	.short	(.L_339 - .L_338)
	.align		4
.L_338:
        /*01a8*/ 	.word	index@(.nv.constant0._ZN3cub18CUB_300001_SM_10006detail6reduce28DeviceReduceSingleTileKernelINS2_10policy_hubIdjN4cuda3std3__44plusIdEEE10Policy1000EN6thrust24THRUST_300001_SM_1000_NS10device_ptrI6float2EEPdjS9_dd23complex_norm_sq_functorEEvT0_T1_T2_T3_T4_T6_)
        /*01ac*/ 	.short	0x0380
        /*01ae*/ 	.short	0x0021


	//----- nvinfo : EIATTR_SW_WAR
	.align		4
.L_339:
        /*01b0*/ 	.byte	0x04, 0x36
        /*01b2*/ 	.short	(.L_341 - .L_340)
.L_340:
        /*01b4*/ 	.word	0x00000008
.L_341:


//--------------------- .nv.info._ZN3cub18CUB_300001_SM_10006detail6reduce28DeviceReduceSingleTileKernelINS2_10policy_hubIdyN4cuda3std3__44plusIdEEE10Policy1000EPdSC_iS9_ddNS7_10__identityEEEvT0_T1_T2_T3_T4_T6_ --------------------------
	.section	.nv.info._ZN3cub18CUB_300001_SM_10006detail6reduce28DeviceReduceSingleTileKernelINS2_10policy_hubIdyN4cuda3std3__44plusIdEEE10Policy1000EPdSC_iS9_ddNS7_10__identityEEEvT0_T1_T2_T3_T4_T6_,"",@"SHT_CUDA_INFO"
	.sectionflags	@""
	.align	4


	//----- nvinfo : EIATTR_CUDA_API_VERSION
	.align		4
        /*0000*/ 	.byte	0x04, 0x37
        /*0002*/ 	.short	(.L_343 - .L_342)
.L_342:
        /*0004*/ 	.word	0x00000082


	//----- nvinfo : EIATTR_KPARAM_INFO
	.align		4
.L_343:
        /*0008*/ 	.byte	0x04, 0x17
        /*000a*/ 	.short	(.L_345 - .L_344)
.L_344:
        /*000c*/ 	.word	0x00000000
        /*0010*/ 	.short	0x0005
        /*0012*/ 	.short	0x0020
        /*0014*/ 	.byte	0x00, 0xf0, 0x05, 0x00


	//----- nvinfo : EIATTR_KPARAM_INFO
	.align		4
.L_345:
        /*0018*/ 	.byte	0x04, 0x17
        /*001a*/ 	.short	(.L_347 - .L_346)
.L_346:
        /*001c*/ 	.word	0x00000000
        /*0020*/ 	.short	0x0004
        /*0022*/ 	.short	0x0018
        /*0024*/ 	.byte	0x00, 0xf0, 0x21, 0x00


	//----- nvinfo : EIATTR_KPARAM_INFO
	.align		4
.L_347:
        /*0028*/ 	.byte	0x04, 0x17
        /*002a*/ 	.short	(.L_349 - .L_348)
.L_348:
        /*002c*/ 	.word	0x00000000
        /*0030*/ 	.short	0x0003
        /*0032*/ 	.short	0x0014
        /*0034*/ 	.byte	0x00, 0xf0, 0x05, 0x00


	//----- nvinfo : EIATTR_KPARAM_INFO
	.align		4
.L_349:
        /*0038*/ 	.byte	0x04, 0x17
        /*003a*/ 	.short	(.L_351 - .L_350)
.L_350:
        /*003c*/ 	.word	0x00000000
        /*0040*/ 	.short	0x0002
        /*0042*/ 	.short	0x0010
        /*0044*/ 	.byte	0x00, 0xf0, 0x11, 0x00


	//----- nvinfo : EIATTR_KPARAM_INFO
	.align		4
.L_351:
        /*0048*/ 	.byte	0x04, 0x17
        /*004a*/ 	.short	(.L_353 - .L_352)
.L_352:
        /*004c*/ 	.word	0x00000000
        /*0050*/ 	.short	0x0001
        /*0052*/ 	.short	0x0008
        /*0054*/ 	.byte	0x00, 0xf5, 0x21, 0x00


	//----- nvinfo : EIATTR_KPARAM_INFO
	.align		4
.L_353:
        /*0058*/ 	.byte	0x04, 0x17
        /*005a*/ 	.short	(.L_355 - .L_354)
.L_354:
        /*005c*/ 	.word	0x00000000
        /*0060*/ 	.short	0x0000
        /*0062*/ 	.short	0x0000
        /*0064*/ 	.byte	0x00, 0xf5, 0x21, 0x00


	//----- nvinfo : EIATTR_SPARSE_MMA_MASK
	.align		4
.L_355:
        /*0068*/ 	.byte	0x03, 0x50
        /*006a*/ 	.short	0x0000


	//----- nvinfo : EIATTR_MAXREG_COUNT
	.align		4
        /*006c*/ 	.byte	0x03, 0x1b
        /*006e*/ 	.short	0x0080


	//----- nvinfo : EIATTR_NUM_BARRIERS
	.align		4
        /*0070*/ 	.byte	0x02, 0x4c
        /*0072*/ 	.byte	0x01
	.zero		1


	//----- nvinfo : EIATTR_MERCURY_ISA_VERSION
	.align		4
        /*0074*/ 	.byte	0x03, 0x5f
        /*0076*/ 	.short	0x0101


	//----- nvinfo : EIATTR_COOP_GROUP_MASK_REGIDS
	.align		4
        /*0078*/ 	.byte	0x04, 0x29
        /*007a*/ 	.short	(.L_357 - .L_356)


	//   ....[0]....
.L_356:
        /*007c*/ 	.word	0xffffffff


	//   ....[1]....
        /*0080*/ 	.word	0xffffffff


	//   ....[2]....
        /*0084*/ 	.word	0xffffffff


	//   ....[3]....
        /*0088*/ 	.word	0xffffffff


	//   ....[4]....
        /*008c*/ 	.word	0xffffffff


	//   ....[5]....
        /*0090*/ 	.word	0xffffffff


	//   ....[6]....
        /*0094*/ 	.word	0xffffffff


	//   ....[7]....
        /*0098*/ 	.word	0xffffffff


	//   ....[8]....
        /*009c*/ 	.word	0xffffffff


	//   ....[9]....
        /*00a0*/ 	.word	0xffffffff


	//   ....[10]....
        /*00a4*/ 	.word	0xffffffff


	//   ....[11]....
        /*00a8*/ 	.word	0xffffffff


	//   ....[12]....
        /*00ac*/ 	.word	0xffffffff


	//   ....[13]....
        /*00b0*/ 	.word	0xffffffff


	//   ....[14]....
        /*00b4*/ 	.word	0xffffffff


	//   ....[15]....
        /*00b8*/ 	.word	0xffffffff


	//   ....[16]....
        /*00bc*/ 	.word	0xffffffff


	//   ....[17]....
        /*00c0*/ 	.word	0xffffffff


	//   ....[18]....
        /*00c4*/ 	.word	0xffffffff


	//   ....[19]....
        /*00c8*/ 	.word	0xffffffff


	//   ....[20]....
        /*00cc*/ 	.word	0xffffffff


	//   ....[21]....
        /*00d0*/ 	.word	0xffffffff


	//   ....[22]....
        /*00d4*/ 	.word	0xffffffff


	//   ....[23]....
        /*00d8*/ 	.word	0xffffffff


	//   ....[24]....
        /*00dc*/ 	.word	0xffffffff


	//   ....[25]....
        /*00e0*/ 	.word	0xffffffff


	//   ....[26]....
        /*00e4*/ 	.word	0xffffffff


	//   ....[27]....
        /*00e8*/ 	.word	0xffffffff


	//   ....[28]....
        /*00ec*/ 	.word	0xffffffff


	//   ....[29]....
        /*00f0*/ 	.word	0xffffffff


	//----- nvinfo : EIATTR_COOP_GROUP_INSTR_OFFSETS
	.align		4
.L_357:
        /*00f4*/ 	.byte	0x04, 0x28
        /*00f6*/ 	.short	(.L_359 - .L_358)


	//   ....[0]....
.L_358:
        /*00f8*/ 	.word	0x00000960


	//   ....[1]....
        /*00fc*/ 	.word	0x00000970


	//   ....[2]....
        /*0100*/ 	.word	0x000009e0


	//   ....[3]....
        /*0104*/ 	.word	0x00000a10


	//   ....[4]....
        /*0108*/ 	.word	0x00000a70


	//   ....[5]....
        /*010c*/ 	.word	0x00000a80


	//   ....[6]....
        /*0110*/ 	.word	0x00000ae0


	//   ....[7]....
        /*0114*/ 	.word	0x00000af0


	//   ....[8]....
        /*0118*/ 	.word	0x00000b40


	//   ....[9]....
        /*011c*/ 	.word	0x00000b60


	//   ....[10]....
        /*0120*/ 	.word	0x00000e10


	//   ....[11]....
        /*0124*/ 	.word	0x00000e20


	//   ....[12]....
        /*0128*/ 	.word	0x00000eb0


	//   ....[13]....
        /*012c*/ 	.word	0x00000ed0


	//   ....[14]....
        /*0130*/ 	.word	0x00000f20


	//   ....[15]....
        /*0134*/ 	.word	0x00000f40


	//   ....[16]....
        /*0138*/ 	.word	0x00000f90


	//   ....[17]....
        /*013c*/ 	.word	0x00000fb0


	//   ....[18]....
        /*0140*/ 	.word	0x00001000


	//   ....[19]....
        /*0144*/ 	.word	0x00001030


	//   ....[20]....
        /*0148*/ 	.word	0x000020b0


	//   ....[21]....
        /*014c*/ 	.word	0x000020c0


	//   ....[22]....
        /*0150*/ 	.word	0x00002130


	//   ....[23]....
        /*0154*/ 	.word	0x00002140


	//   ....[24]....
        /*0158*/ 	.word	0x000021a0


	//   ....[25]....
        /*015c*/ 	.word	0x000021b0


	//   ....[26]....
        /*0160*/ 	.word	0x00002200


	//   ....[27]....
        /*0164*/ 	.word	0x00002220


	//   ....[28]....
        /*0168*/ 	.word	0x00002280


	//   ....[29]....
        /*016c*/ 	.word	0x000022b0


	//----- nvinfo : EIATTR_VRC_CTA_INIT_COUNT
	.align		4
.L_359:
        /*0170*/ 	.byte	0x02, 0x4a
	.zero		1
	.zero		1


	//----- nvinfo : EIATTR_EXIT_INSTR_OFFSETS
	.align		4
        /*0174*/ 	.byte	0x04, 0x1c
        /*0176*/ 	.short	(.L_361 - .L_360)


	//   ....[0]....
.L_360:
        /*0178*/ 	.word	0x00000080


	//   ....[1]....
        /*017c*/ 	.word	0x000000c0


	//   ....[2]....
        /*0180*/ 	.word	0x00002510


	//   ....[3]....
        /*0184*/ 	.word	0x00002560


	//----- nvinfo : EIATTR_MAX_THREADS
	.align		4
.L_361:
        /*0188*/ 	.byte	0x04, 0x05
        /*018a*/ 	.short	(.L_363 - .L_362)
.L_362:
        /*018c*/ 	.word	0x00000200
        /*0190*/ 	.word	0x00000001
        /*0194*/ 	.word	0x00000001


	//----- nvinfo : EIATTR_CRS_STACK_SIZE
	.align		4
.L_363:
        /*0198*/ 	.byte	0x04, 0x1e
        /*019a*/ 	.short	(.L_365 - .L_364)
.L_364:
        /*019c*/ 	.word	0x00000000


	//----- nvinfo : EIATTR_CBANK_PARAM_SIZE
	.align		4
.L_365:
        /*01a0*/ 	.byte	0x03, 0x19
        /*01a2*/ 	.short	0x0021


	//----- nvinfo : EIATTR_PARAM_CBANK
	.align		4
        /*01a4*/ 	.byte	0x04, 0x0a
        /*01a6*/ 	.short	(.L_367 - .L_366)
	.align		4
.L_366:
        /*01a8*/ 	.word	index@(.nv.constant0._ZN3cub18CUB_300001_SM_10006detail6reduce28DeviceReduceSingleTileKernelINS2_10policy_hubIdyN4cuda3std3__44plusIdEEE10Policy1000EPdSC_iS9_ddNS7_10__identityEEEvT0_T1_T2_T3_T4_T6_)
        /*01ac*/ 	.short	0x0380
        /*01ae*/ 	.short	0x0021


	//----- nvinfo : EIATTR_SW_WAR
	.align		4
.L_367:
        /*01b0*/ 	.byte	0x04, 0x36
        /*01b2*/ 	.short	(.L_369 - .L_368)
.L_368:
        /*01b4*/ 	.word	0x00000008
.L_369:


//--------------------- .nv.info._ZN3cub18CUB_300001_SM_10006detail6reduce18DeviceReduceKernelINS2_10policy_hubIdyN4cuda3std3__44plusIdEEE10Policy1000EN6thrust24THRUST_300001_SM_1000_NS10device_ptrIdEEyS9_d14square_functorEEvT0_PT3_T1_NS0_13GridEvenShareISK_EET2_T4_ --------------------------
	.section	.nv.info._ZN3cub18CUB_300001_SM_10006detail6reduce18DeviceReduceKernelINS2_10policy_hubIdyN4cuda3std3__44plusIdEEE10Policy1000EN6thrust24THRUST_300001_SM_1000_NS10device_ptrIdEEyS9_d14square_functorEEvT0_PT3_T1_NS0_13GridEvenShareISK_EET2_T4_,"",@"SHT_CUDA_INFO"
	.sectionflags	@""
	.align	4


	//----- nvinfo : EIATTR_CUDA_API_VERSION
	.align		4
        /*0000*/ 	.byte	0x04, 0x37
        /*0002*/ 	.short	(.L_371 - .L_370)
.L_370:
        /*0004*/ 	.word	0x00000082


	//----- nvinfo : EIATTR_KPARAM_INFO
	.align		4
.L_371:
        /*0008*/ 	.byte	0x04, 0x17
        /*000a*/ 	.short	(.L_373 - .L_372)
.L_372:
        /*000c*/ 	.word	0x00000000
        /*0010*/ 	.short	0x0005
        /*0012*/ 	.short	0x0061
        /*0014*/ 	.byte	0x00, 0xf0, 0x05, 0x00


	//----- nvinfo : EIATTR_KPARAM_INFO
	.align		4
.L_373:
        /*0018*/ 	.byte	0x04, 0x17
        /*001a*/ 	.short	(.L_375 - .L_374)
.L_374:
        /*001c*/ 	.word	0x00000000
        /*0020*/ 	.short	0x0004
        /*0022*/ 	.short	0x0060
        /*0024*/ 	.byte	0x00, 0xf0, 0x05, 0x00


	//----- nvinfo : EIATTR_KPARAM_INFO
	.align		4
.L_375:
        /*0028*/ 	.byte	0x04, 0x17
        /*002a*/ 	.short	(.L_377 - .L_376)
.L_376:
        /*002c*/ 	.word	0x00000000
        /*0030*/ 	.short	0x0003
        /*0032*/ 	.short	0x0018
        /*0034*/ 	.byte	0x00, 0xf0, 0x21, 0x01


	//----- nvinfo : EIATTR_KPARAM_INFO
	.align		4
.L_377:
        /*0038*/ 	.byte	0x04, 0x17
        /*003a*/ 	.short	(.L_379 - .L_378)
.L_378:
        /*003c*/ 	.word	0x00000000
        /*0040*/ 	.short	0x0002
        /*0042*/ 	.short	0x0010
        /*0044*/ 	.byte	0x00, 0xf0, 0x21, 0x00


	//----- nvinfo : EIATTR_KPARAM_INFO
	.align		4
.L_379:
        /*0048*/ 	.byte	0x04, 0x17
        /*004a*/ 	.short	(.L_381 - .L_380)
.L_380:
        /*004c*/ 	.word	0x00000000
        /*0050*/ 	.short	0x0001
        /*0052*/ 	.short	0x0008
        /*0054*/ 	.byte	0x00, 0xf5, 0x21, 0x00


	//----- nvinfo : EIATTR_KPARAM_INFO
	.align		4
.L_381:
        /*0058*/ 	.byte	0x04, 0x17
        /*005a*/ 	.short	(.L_383 - .L_382)
.L_382:
        /*005c*/ 	.word	0x00000000
        /*0060*/ 	.short	0x0000
        /*0062*/ 	.short	0x0000
        /*0064*/ 	.byte	0x00, 0xf0, 0x21, 0x00


	//----- nvinfo : EIATTR_SPARSE_MMA_MASK
	.align		4
.L_383:
        /*0068*/ 	.byte	0x03, 0x50
        /*006a*/ 	.short	0x0000


	//----- nvinfo : EIATTR_MAXREG_COUNT
	.align		4
        /*006c*/ 	.byte	0x03, 0x1b
        /*006e*/ 	.short	0x0080


	//----- nvinfo : EIATTR_NUM_BARRIERS
	.align		4
        /*0070*/ 	.byte	0x02, 0x4c
        /*0072*/ 	.byte	0x01
	.zero		1


	//----- nvinfo : EIATTR_MERCURY_ISA_VERSION
	.align		4
        /*0074*/ 	.byte	0x03, 0x5f
        /*0076*/ 	.short	0x0101


	//----- nvinfo : EIATTR_COOP_GROUP_MASK_REGIDS
	.align		4
        /*0078*/ 	.byte	0x04, 0x29
        /*007a*/ 	.short	(.L_385 - .L_384)


	//   ....[0]....
.L_384:
        /*007c*/ 	.word	0xffffffff


	//   ....[1]....
        /*0080*/ 	.word	0xffffffff


	//   ....[2]....
        /*0084*/ 	.word	0xffffffff


	//   ....[3]....
        /*0088*/ 	.word	0xffffffff


	//   ....[4]....
        /*008c*/ 	.word	0xffffffff


	//   ....[5]....
        /*0090*/ 	.word	0xffffffff


	//   ....[6]....
        /*0094*/ 	.word	0xffffffff


	//   ....[7]....
        /*0098*/ 	.word	0xffffffff


	//   ....[8]....
        /*009c*/ 	.word	0xffffffff


	//   ....[9]....
        /*00a0*/ 	.word	0xffffffff


	//   ....[10]....
        /*00a4*/ 	.word	0xffffffff


	//   ....[11]....
        /*00a8*/ 	.word	0xffffffff


	//   ....[12]....
        /*00ac*/ 	.word	0xffffffff


	//   ....[13]....
        /*00b0*/ 	.word	0xffffffff


	//   ....[14]....
        /*00b4*/ 	.word	0xffffffff


	//   ....[15]....
        /*00b8*/ 	.word	0xffffffff


	//   ....[16]....
        /*00bc*/ 	.word	0xffffffff


	//   ....[17]....
        /*00c0*/ 	.word	0xffffffff


	//   ....[18]....
        /*00c4*/ 	.word	0xffffffff


	//   ....[19]....
        /*00c8*/ 	.word	0xffffffff


	//   ....[20]....
        /*00cc*/ 	.word	0xffffffff


	//   ....[21]....
        /*00d0*/ 	.word	0xffffffff


	//   ....[22]....
        /*00d4*/ 	.word	0xffffffff


	//   ....[23]....
        /*00d8*/ 	.word	0xffffffff


	//   ....[24]....
        /*00dc*/ 	.word	0xffffffff


	//   ....[25]....
        /*00e0*/ 	.word	0xffffffff


	//   ....[26]....
        /*00e4*/ 	.word	0xffffffff


	//   ....[27]....
        /*00e8*/ 	.word	0xffffffff


	//   ....[28]....
        /*00ec*/ 	.word	0xffffffff


	//   ....[29]....
        /*00f0*/ 	.word	0xffffffff


	//----- nvinfo : EIATTR_COOP_GROUP_INSTR_OFFSETS
	.align		4
.L_385:
        /*00f4*/ 	.byte	0x04, 0x28
        /*00f6*/ 	.short	(.L_387 - .L_386)


	//   ....[0]....
.L_386:
        /*00f8*/ 	.word	0x000009b0


	//   ....[1]....
        /*00fc*/ 	.word	0x000009c0


	//   ....[2]....
        /*0100*/ 	.word	0x00000a30


	//   ....[3]....
        /*0104*/ 	.word	0x00000a50


	//   ....[4]....
        /*0108*/ 	.word	0x00000ac0


	//   ....[5]....
        /*010c*/ 	.word	0x00000ad0


	//   ....[6]....
        /*0110*/ 	.word	0x00000b20


	//   ....[7]....
        /*0114*/ 	.word	0x00000b40


	//   ....[8]....
        /*0118*/ 	.word	0x00000bb0


	//   ....[9]....
        /*011c*/ 	.word	0x00000bc0


	//   ....[10]....
        /*0120*/ 	.word	0x00000e60


	//   ....[11]....
        /*0124*/ 	.word	0x00000e70


	//   ....[12]....
        /*0128*/ 	.word	0x00000ef0


	//   ....[13]....
        /*012c*/ 	.word	0x00000f10


	//   ....[14]....
        /*0130*/ 	.word	0x00000f60


	//   ....[15]....
        /*0134*/ 	.word	0x00000f90


	//   ....[16]....
        /*0138*/ 	.word	0x00000fe0


	//   ....[17]....
        /*013c*/ 	.word	0x00001000


	//   ....[18]....
        /*0140*/ 	.word	0x00001070


	//   ....[19]....
        /*0144*/ 	.word	0x000010a0


	//   ....[20]....
        /*0148*/ 	.word	0x00002320


	//   ....[21]....
        /*014c*/ 	.word	0x00002330


	//   ....[22]....
        /*0150*/ 	.word	0x000023a0


	//   ....[23]....
        /*0154*/ 	.word	0x000023c0


	//   ....[24]....
        /*0158*/ 	.word	0x00002430


	//   ....[25]....
        /*015c*/ 	.word	0x00002440


	//   ....[26]....
        /*0160*/ 	.word	0x00002490


	//   ....[27]....
        /*0164*/ 	.word	0x000024b0


	//   ....[28]....
        /*0168*/ 	.word	0x00002520


	//   ....[29]....
        /*016c*/ 	.word	0x00002530


	//----- nvinfo : EIATTR_VRC_CTA_INIT_COUNT
	.align		4
.L_387:
        /*0170*/ 	.byte	0x02, 0x4a
	.zero		1
	.zero		1


	//----- nvinfo : EIATTR_EXIT_INSTR_OFFSETS
	.align		4
        /*0174*/ 	.byte	0x04, 0x1c
        /*0176*/ 	.short	(.L_389 - .L_388)


	//   ....[0]....
.L_388:
        /*0178*/ 	.word	0x00002760


	//   ....[1]....
        /*017c*/ 	.word	0x000027c0


	//----- nvinfo : EIATTR_MAX_THREADS
	.align		4
.L_389:
        /*0180*/ 	.byte	0x04, 0x05
        /*0182*/ 	.short	(.L_391 - .L_390)
.L_390:
        /*0184*/ 	.word	0x00000200
        /*0188*/ 	.word	0x00000001
        /*018c*/ 	.word	0x00000001


	//----- nvinfo : EIATTR_CRS_STACK_SIZE
	.align		4
.L_391:
        /*0190*/ 	.byte	0x04, 0x1e
        /*0192*/ 	.short	(.L_393 - .L_392)
.L_392:
        /*0194*/ 	.word	0x00000000


	//----- nvinfo : EIATTR_CBANK_PARAM_SIZE
	.align		4
.L_393:
        /*0198*/ 	.byte	0x03, 0x19
        /*019a*/ 	.short	0x0062


	//----- nvinfo : EIATTR_PARAM_CBANK
	.align		4
        /*019c*/ 	.byte	0x04, 0x0a
        /*019e*/ 	.short	(.L_395 - .L_394)
	.align		4
.L_394:
        /*01a0*/ 	.word	index@(.nv.constant0._ZN3cub18CUB_300001_SM_10006detail6reduce18DeviceReduceKernelINS2_10policy_hubIdyN4cuda3std3__44plusIdEEE10Policy1000EN6thrust24THRUST_300001_SM_1000_NS10device_ptrIdEEyS9_d14square_functorEEvT0_PT3_T1_NS0_13GridEvenShareISK_EET2_T4_)
        /*01a4*/ 	.short	0x0380
        /*01a6*/ 	.short	0x0062


	//----- nvinfo : EIATTR_SW_WAR
	.align		4
.L_395:
        /*01a8*/ 	.byte	0x04, 0x36
        /*01aa*/ 	.short	(.L_397 - .L_396)
.L_396:
        /*01ac*/ 	.word	0x00000008
.L_397:


//--------------------- .nv.info._ZN3cub18CUB_300001_SM_10006detail6reduce28DeviceReduceSingleTileKernelINS2_10policy_hubIdyN4cuda3std3__44plusIdEEE10Policy1000EN6thrust24THRUST_300001_SM_1000_NS10device_ptrIdEEPdyS9_dd14square_functorEEvT0_T1_T2_T3_T4_T6_ --------------------------
	.section	.nv.info._ZN3cub18CUB_300001_SM_10006detail6reduce28DeviceReduceSingleTileKernelINS2_10policy_hubIdyN4cuda3std3__44plusIdEEE10Policy1000EN6thrust24THRUST_300001_SM_1000_NS10device_ptrIdEEPdyS9_dd14square_functorEEvT0_T1_T2_T3_T4_T6_,"",@"SHT_CUDA_INFO"
	.sectionflags	@""
	.align	4


	//----- nvinfo : EIATTR_CUDA_API_VERSION
	.align		4
        /*0000*/ 	.byte	0x04, 0x37
        /*0002*/ 	.short	(.L_399 - .L_398)
.L_398:
        /*0004*/ 	.word	0x00000082


	//----- nvinfo : EIATTR_KPARAM_INFO
	.align		4
.L_399:
        /*0008*/ 	.byte	0x04, 0x17
        /*000a*/ 	.short	(.L_401 - .L_400)
.L_400:
        /*000c*/ 	.word	0x00000000
        /*0010*/ 	.short	0x0005
        /*0012*/ 	.short	0x0028
        /*0014*/ 	.byte	0x00, 0xf0, 0x05, 0x00


	//----- nvinfo : EIATTR_KPARAM_INFO
	.align		4
.L_401:
        /*0018*/ 	.byte	0x04, 0x17
        /*001a*/ 	.short	(.L_403 - .L_402)
.L_402:
        /*001c*/ 	.word	0x00000000
        /*0020*/ 	.short	0x0004
        /*0022*/ 	.short	0x0020
        /*0024*/ 	.byte	0x00, 0xf0, 0x21, 0x00


	//----- nvinfo : EIATTR_KPARAM_INFO
	.align		4
.L_403:
        /*0028*/ 	.byte	0x04, 0x17
        /*002a*/ 	.short	(.L_405 - .L_404)
.L_404:
        /*002c*/ 	.word	0x00000000
        /*0030*/ 	.short	0x0003
        /*0032*/ 	.short	0x0018
        /*0034*/ 	.byte	0x00, 0xf0, 0x05, 0x00


	//----- nvinfo : EIATTR_KPARAM_INFO
	.align		4
.L_405:
        /*0038*/ 	.byte	0x04, 0x17
        /*003a*/ 	.short	(.L_407 - .L_406)
.L_406:
        /*003c*/ 	.word	0x00000000
        /*0040*/ 	.short	0x0002
        /*0042*/ 	.short	0x0010
        /*0044*/ 	.byte	0x00, 0xf0, 0x21, 0x00


	//----- nvinfo : EIATTR_KPARAM_INFO
	.align		4
.L_407:
        /*0048*/ 	.byte	0x04, 0x17
        /*004a*/ 	.short	(.L_409 - .L_408)
.L_408:
        /*004c*/ 	.word	0x00000000
        /*0050*/ 	.short	0x0001
        /*0052*/ 	.short	0x0008
        /*0054*/ 	.byte	0x00, 0xf5, 0x21, 0x00


	//----- nvinfo : EIATTR_KPARAM_INFO
	.align		4
.L_409:
        /*0058*/ 	.byte	0x04, 0x17
        /*005a*/ 	.short	(.L_411 - .L_410)
.L_410:
        /*005c*/ 	.word	0x00000000
        /*0060*/ 	.short	0x0000
        /*0062*/ 	.short	0x0000
        /*0064*/ 	.byte	0x00, 0xf0, 0x21, 0x00


	//----- nvinfo : EIATTR_SPARSE_MMA_MASK
	.align		4
.L_411:
        /*0068*/ 	.byte	0x03, 0x50
        /*006a*/ 	.short	0x0000


	//----- nvinfo : EIATTR_MAXREG_COUNT
	.align		4
        /*006c*/ 	.byte	0x03, 0x1b
        /*006e*/ 	.short	0x0080


	//----- nvinfo : EIATTR_NUM_BARRIERS
	.align		4
        /*0070*/ 	.byte	0x02, 0x4c
        /*0072*/ 	.byte	0x01
	.zero		1


	//----- nvinfo : EIATTR_MERCURY_ISA_VERSION
	.align		4
        /*0074*/ 	.byte	0x03, 0x5f
        /*0076*/ 	.short	0x0101


	//----- nvinfo : EIATTR_COOP_GROUP_MASK_REGIDS
	.align		4
        /*0078*/ 	.byte	0x04, 0x29
        /*007a*/ 	.short	(.L_413 - .L_412)


	//   ....[0]....
.L_412:
        /*007c*/ 	.word	0xffffffff


	//   ....[1]....
        /*0080*/ 	.word	0xffffffff


	//   ....[2]....
        /*0084*/ 	.word	0xffffffff


	//   ....[3]....
        /*0088*/ 	.word	0xffffffff


	//   ....[4]....
        /*008c*/ 	.word	0xffffffff


	//   ....[5]....
        /*0090*/ 	.word	0xffffffff


	//   ....[6]....
        /*0094*/ 	.word	0xffffffff


	//   ....[7]....
        /*0098*/ 	.word	0xffffffff


	//   ....[8]....
        /*009c*/ 	.word	0xffffffff


	//   ....[9]....
        /*00a0*/ 	.word	0xffffffff


	//   ....[10]....
        /*00a4*/ 	.word	0xffffffff


	//   ....[11]....
        /*00a8*/ 	.word	0xffffffff


	//   ....[12]....
        /*00ac*/ 	.word	0xffffffff


	//   ....[13]....
        /*00b0*/ 	.word	0xffffffff


	//   ....[14]....
        /*00b4*/ 	.word	0xffffffff


	//   ....[15]....
        /*00b8*/ 	.word	0xffffffff


	//   ....[16]....
        /*00bc*/ 	.word	0xffffffff


	//   ....[17]....
        /*00c0*/ 	.word	0xffffffff


	//   ....[18]....
        /*00c4*/ 	.word	0xffffffff


	//   ....[19]....
        /*00c8*/ 	.word	0xffffffff


	//   ....[20]....
        /*00cc*/ 	.word	0xffffffff


	//   ....[21]....
        /*00d0*/ 	.word	0xffffffff


	//   ....[22]....
        /*00d4*/ 	.word	0xffffffff


	//   ....[23]....
        /*00d8*/ 	.word	0xffffffff


	//   ....[24]....
        /*00dc*/ 	.word	0xffffffff


	//   ....[25]....
        /*00e0*/ 	.word	0xffffffff


	//   ....[26]....
        /*00e4*/ 	.word	0xffffffff


	//   ....[27]....
        /*00e8*/ 	.word	0xffffffff


	//   ....[28]....
        /*00ec*/ 	.word	0xffffffff


	//   ....[29]....
        /*00f0*/ 	.word	0xffffffff


	//----- nvinfo : EIATTR_COOP_GROUP_INSTR_OFFSETS
	.align		4
.L_413:
        /*00f4*/ 	.byte	0x04, 0x28
        /*00f6*/ 	.short	(.L_415 - .L_414)


	//   ....[0]....
.L_414:
        /*00f8*/ 	.word	0x00000920


	//   ....[1]....
        /*00fc*/ 	.word	0x00000930


	//   ....[2]....
        /*0100*/ 	.word	0x000009a0


	//   ....[3]....
        /*0104*/ 	.word	0x000009b0


	//   ....[4]....
        /*0108*/ 	.word	0x00000a10


	//   ....[5]....
        /*010c*/ 	.word	0x00000a20


	//   ....[6]....
        /*0110*/ 	.word	0x00000a70


	//   ....[7]....
        /*0114*/ 	.word	0x00000a90


	//   ....[8]....
        /*0118*/ 	.word	0x00000af0


	//   ....[9]....
        /*011c*/ 	.word	0x00000b20


	//   ....[10]....
        /*0120*/ 	.word	0x00000dd0


	//   ....[11]....
        /*0124*/ 	.word	0x00000de0


	//   ....[12]....
        /*0128*/ 	.word	0x00000e70


	//   ....[13]....
        /*012c*/ 	.word	0x00000e80


	//   ....[14]....
        /*0130*/ 	.word	0x00000ee0


	//   ....[15]....
        /*0134*/ 	.word	0x00000ef0


	//   ....[16]....
        /*0138*/ 	.word	0x00000f40


	//   ....[17]....
        /*013c*/ 	.word	0x00000f60


	//   ....[18]....
        /*0140*/ 	.word	0x00000fd0


	//   ....[19]....
        /*0144*/ 	.word	0x00001000


	//   ....[20]....
        /*0148*/ 	.word	0x000021a0


	//   ....[21]....
        /*014c*/ 	.word	0x000021b0


	//   ....[22]....
        /*0150*/ 	.word	0x00002220


	//   ....[23]....
        /*0154*/ 	.word	0x00002230


	//   ....[24]....
        /*0158*/ 	.word	0x00002290


	//   ....[25]....
        /*015c*/ 	.word	0x000022a0


	//   ....[26]....
        /*0160*/ 	.word	0x000022f0


	//   ....[27]....
        /*0164*/ 	.word	0x00002310


	//   ....[28]....
        /*0168*/ 	.word	0x00002370


	//   ....[29]....
        /*016c*/ 	.word	0x000023a0


	//----- nvinfo : EIATTR_VRC_CTA_INIT_COUNT
	.align		4
.L_415:
        /*0170*/ 	.byte	0x02, 0x4a
	.zero		1
	.zero		1


	//----- nvinfo : EIATTR_EXIT_INSTR_OFFSETS
	.align		4
        /*0174*/ 	.byte	0x04, 0x1c
        /*0176*/ 	.short	(.L_417 - .L_416)


	//   ....[0]....
.L_416:
        /*0178*/ 	.word	0x000000a0


	//   ....[1]....
        /*017c*/ 	.word	0x000000e0


	//   ....[2]....
        /*0180*/ 	.word	0x00002600


	//   ....[3]....
        /*0184*/ 	.word	0x00002650


	//----- nvinfo : EIATTR_MAX_THREADS
	.align		4
.L_417:
        /*0188*/ 	.byte	0x04, 0x05
        /*018a*/ 	.short	(.L_419 - .L_418)
.L_418:
        /*018c*/ 	.word	0x00000200
        /*0190*/ 	.word	0x00000001
        /*0194*/ 	.word	0x00000001


	//----- nvinfo : EIATTR_CRS_STACK_SIZE
	.align		4
.L_419:
        /*0198*/ 	.byte	0x04, 0x1e
        /*019a*/ 	.short	(.L_421 - .L_420)
.L_420:
        /*019c*/ 	.word	0x00000000


	//----- nvinfo : EIATTR_CBANK_PARAM_SIZE
	.align		4
.L_421:
        /*01a0*/ 	.byte	0x03, 0x19
        /*01a2*/ 	.short	0x0029


	//----- nvinfo : EIATTR_PARAM_CBANK
	.align		4
        /*01a4*/ 	.byte	0x04, 0x0a
        /*01a6*/ 	.short	(.L_423 - .L_422)
	.align		4
.L_422:
        /*01a8*/ 	.word	index@(.nv.constant0._ZN3cub18CUB_300001_SM_10006detail6reduce28DeviceReduceSingleTileKernelINS2_10policy_hubIdyN4cuda3std3__44plusIdEEE10Policy1000EN6thrust24THRUST_300001_SM_1000_NS10device_ptrIdEEPdyS9_dd14square_functorEEvT0_T1_T2_T3_T4_T6_)
        /*01ac*/ 	.short	0x0380
        /*01ae*/ 	.short	0x0029


	//----- nvinfo : EIATTR_SW_WAR
	.align		4
.L_423:
        /*01b0*/ 	.byte	0x04, 0x36
        /*01b2*/ 	.short	(.L_425 - .L_424)
.L_424:
        /*01b4*/ 	.word	0x00000008
.L_425:


//--------------------- .nv.info._ZN3cub18CUB_300001_SM_10006detail6reduce28DeviceReduceSingleTileKernelINS2_10policy_hubIdjN4cuda3std3__44plusIdEEE10Policy1000EPdSC_iS9_ddNS7_10__identityEEEvT0_T1_T2_T3_T4_T6_ --------------------------
	.section	.nv.info._ZN3cub18CUB_300001_SM_10006detail6reduce28DeviceReduceSingleTileKernelINS2_10policy_hubIdjN4cuda3std3__44plusIdEEE10Policy1000EPdSC_iS9_ddNS7_10__identityEEEvT0_T1_T2_T3_T4_T6_,"",@"SHT_CUDA_INFO"
	.sectionflags	@""
	.align	4


	//----- nvinfo : EIATTR_CUDA_API_VERSION
	.align		4
        /*0000*/ 	.byte	0x04, 0x37
        /*0002*/ 	.short	(.L_427 - .L_426)
.L_426:
        /*0004*/ 	.word	0x00000082


	//----- nvinfo : EIATTR_KPARAM_INFO
	.align		4
.L_427:
        /*0008*/ 	.byte	0x04, 0x17
        /*000a*/ 	.short	(.L_429 - .L_428)
.L_428:
        /*000c*/ 	.word	0x00000000
        /*0010*/ 	.short	0x0005
        /*0012*/ 	.short	0x0020
        /*0014*/ 	.byte	0x00, 0xf0, 0x05, 0x00


	//----- nvinfo : EIATTR_KPARAM_INFO
	.align		4
.L_429:
        /*0018*/ 	.byte	0x04, 0x17
        /*001a*/ 	.short	(.L_431 - .L_430)
.L_430:
        /*001c*/ 	.word	0x00000000
        /*0020*/ 	.short	0x0004
        /*0022*/ 	.short	0x0018
        /*0024*/ 	.byte	0x00, 0xf0, 0x21, 0x00


	//----- nvinfo : EIATTR_KPARAM_INFO
	.align		4
.L_431:
        /*0028*/ 	.byte	0x04, 0x17
        /*002a*/ 	.short	(.L_433 - .L_432)
.L_432:
        /*002c*/ 	.word	0x00000000
        /*0030*/ 	.short	0x0003
        /*0032*/ 	.short	0x0014
        /*0034*/ 	.byte	0x00, 0xf0, 0x05, 0x00


	//----- nvinfo : EIATTR_KPARAM_INFO
	.align		4
.L_433:
        /*0038*/ 	.byte	0x04, 0x17
        /*003a*/ 	.short	(.L_435 - .L_434)
.L_434:
        /*003c*/ 	.word	0x00000000
        /*0040*/ 	.short	0x0002
        /*0042*/ 	.short	0x0010
        /*0044*/ 	.byte	0x00, 0xf0, 0x11, 0x00


	//----- nvinfo : EIATTR_KPARAM_INFO
	.align		4
.L_435:
        /*0048*/ 	.byte	0x04, 0x17
        /*004a*/ 	.short	(.L_437 - .L_436)
.L_436:
        /*004c*/ 	.word	0x00000000
        /*0050*/ 	.short	0x0001
        /*0052*/ 	.short	0x0008
        /*0054*/ 	.byte	0x00, 0xf5, 0x21, 0x00


	//----- nvinfo : EIATTR_KPARAM_INFO
	.align		4
.L_437:
        /*0058*/ 	.byte	0x04, 0x17
        /*005a*/ 	.short	(.L_439 - .L_438)
.L_438:
        /*005c*/ 	.word	0x00000000
        /*0060*/ 	.short	0x0000
        /*0062*/ 	.short	0x0000
        /*0064*/ 	.byte	0x00, 0xf5, 0x21, 0x00


	//----- nvinfo : EIATTR_SPARSE_MMA_MASK
	.align		4
.L_439:
        /*0068*/ 	.byte	0x03, 0x50
        /*006a*/ 	.short	0x0000


	//----- nvinfo : EIATTR_MAXREG_COUNT
	.align		4
        /*006c*/ 	.byte	0x03, 0x1b
        /*006e*/ 	.short	0x0060


	//----- nvinfo : EIATTR_NUM_BARRIERS
	.align		4
        /*0070*/ 	.byte	0x02, 0x4c
        /*0072*/ 	.byte	0x01
	.zero		1


	//----- nvinfo : EIATTR_MERCURY_ISA_VERSION
	.align		4
        /*0074*/ 	.byte	0x03, 0x5f
        /*0076*/ 	.short	0x0101


	//----- nvinfo : EIATTR_COOP_GROUP_MASK_REGIDS
	.align		4
        /*0078*/ 	.byte	0x04, 0x29
        /*007a*/ 	.short	(.L_441 - .L_440)


	//   ....[0]....
.L_440:
        /*007c*/ 	.word	0xffffffff


	//   ....[1]....
        /*0080*/ 	.word	0xffffffff


	//   ....[2]....
        /*0084*/ 	.word	0xffffffff


	//   ....[3]....
        /*0088*/ 	.word	0xffffffff


	//   ....[4]....
        /*008c*/ 	.word	0xffffffff


	//   ....[5]....
        /*0090*/ 	.word	0xffffffff


	//   ....[6]....
        /*0094*/ 	.word	0xffffffff


	//   ....[7]....
        /*0098*/ 	.word	0xffffffff


	//   ....[8]....
        /*009c*/ 	.word	0xffffffff


	//   ....[9]....
        /*00a0*/ 	.word	0xffffffff


	//   ....[10]....
        /*00a4*/ 	.word	0xffffffff


	//   ....[11]....
        /*00a8*/ 	.word	0xffffffff


	//   ....[12]....
        /*00ac*/ 	.word	0xffffffff


	//   ....[13]....
        /*00b0*/ 	.word	0xffffffff


	//   ....[14]....
        /*00b4*/ 	.word	0xffffffff


	//   ....[15]....
        /*00b8*/ 	.word	0xffffffff


	//   ....[16]....
        /*00bc*/ 	.word	0xffffffff


	//   ....[17]....
        /*00c0*/ 	.word	0xffffffff


	//   ....[18]....
        /*00c4*/ 	.word	0xffffffff


	//   ....[19]....
        /*00c8*/ 	.word	0xffffffff


	//   ....[20]....
        /*00cc*/ 	.word	0xffffffff


	//   ....[21]....
        /*00d0*/ 	.word	0xffffffff


	//   ....[22]....
        /*00d4*/ 	.word	0xffffffff


	//   ....[23]....
        /*00d8*/ 	.word	0xffffffff


	//   ....[24]....
        /*00dc*/ 	.word	0xffffffff


	//   ....[25]....
        /*00e0*/ 	.word	0xffffffff


	//   ....[26]....
        /*00e4*/ 	.word	0xffffffff


	//   ....[27]....
        /*00e8*/ 	.word	0xffffffff


	//   ....[28]....
        /*00ec*/ 	.word	0xffffffff


	//   ....[29]....
        /*00f0*/ 	.word	0xffffffff


	//----- nvinfo : EIATTR_COOP_GROUP_INSTR_OFFSETS
	.align		4
.L_441:
        /*00f4*/ 	.byte	0x04, 0x28
        /*00f6*/ 	.short	(.L_443 - .L_442)


	//   ....[0]....
.L_442:
        /*00f8*/ 	.word	0x00000980


	//   ....[1]....
        /*00fc*/ 	.word	0x00000990


	//   ....[2]....
        /*0100*/ 	.word	0x00000a00


	//   ....[3]....
        /*0104*/ 	.word	0x00000a30


	//   ....[4]....
        /*0108*/ 	.word	0x00000aa0


	//   ....[5]....
        /*010c*/ 	.word	0x00000ab0


	//   ....[6]....
        /*0110*/ 	.word	0x00000b00


	//   ....[7]....
        /*0114*/ 	.word	0x00000b10


	//   ....[8]....
        /*0118*/ 	.word	0x00000b60


	//   ....[9]....
        /*011c*/ 	.word	0x00000b80


	//   ....[10]....
        /*0120*/ 	.word	0x00000e90


	//   ....[11]....
        /*0124*/ 	.word	0x00000ea0


	//   ....[12]....
        /*0128*/ 	.word	0x00000f30


	//   ....[13]....
        /*012c*/ 	.word	0x00000f50


	//   ....[14]....
        /*0130*/ 	.word	0x00000fa0


	//   ....[15]....
        /*0134*/ 	.word	0x00000fc0


	//   ....[16]....
        /*0138*/ 	.word	0x00001010


	//   ....[17]....
        /*013c*/ 	.word	0x00001040


	//   ....[18]....
        /*0140*/ 	.word	0x000010a0


	//   ....[19]....
        /*0144*/ 	.word	0x000010d0


	//   ....[20]....
        /*0148*/ 	.word	0x000022b0


	//   ....[21]....
        /*014c*/ 	.word	0x000022c0


	//   ....[22]....
        /*0150*/ 	.word	0x00002330


	//   ....[23]....
        /*0154*/ 	.word	0x00002340


	//   ....[24]....
        /*0158*/ 	.word	0x000023a0


	//   ....[25]....
        /*015c*/ 	.word	0x000023d0


	//   ....[26]....
        /*0160*/ 	.word	0x00002450


	//   ....[27]....
        /*0164*/ 	.word	0x00002460


	//   ....[28]....
        /*0168*/ 	.word	0x000024b0


	//   ....[29]....
        /*016c*/ 	.word	0x000024c0


	//----- nvinfo : EIATTR_VRC_CTA_INIT_COUNT
	.align		4
.L_443:
        /*0170*/ 	.byte	0x02, 0x4a
	.zero		1
	.zero		1


	//----- nvinfo : EIATTR_EXIT_INSTR_OFFSETS
	.align		4
        /*0174*/ 	.byte	0x04, 0x1c
        /*0176*/ 	.short	(.L_445 - .L_444)


	//   ....[0]....
.L_444:
        /*0178*/ 	.word	0x00000080


	//   ....[1]....
        /*017c*/ 	.word	0x000000c0


	//   ....[2]....
        /*0180*/ 	.word	0x00002750


	//   ....[3]....
        /*0184*/ 	.word	0x000027a0


	//----- nvinfo : EIATTR_MAX_THREADS
	.align		4
.L_445:
        /*0188*/ 	.byte	0x04, 0x05
        /*018a*/ 	.short	(.L_447 - .L_446)
.L_446:
        /*018c*/ 	.word	0x00000280
        /*0190*/ 	.word	0x00000001
        /*0194*/ 	.word	0x00000001


	//----- nvinfo : EIATTR_CRS_STACK_SIZE
	.align		4
.L_447:
        /*0198*/ 	.byte	0x04, 0x1e
        /*019a*/ 	.short	(.L_449 - .L_448)
.L_448:
        /*019c*/ 	.word	0x00000000


	//----- nvinfo : EIATTR_CBANK_PARAM_SIZE
	.align		4
.L_449:
        /*01a0*/ 	.byte	0x03, 0x19
        /*01a2*/ 	.short	0x0021


	//----- nvinfo : EIATTR_PARAM_CBANK
	.align		4
        /*01a4*/ 	.byte	0x04, 0x0a
        /*01a6*/ 	.short	(.L_451 - .L_450)
	.align		4
.L_450:
        /*01a8*/ 	.word	index@(.nv.constant0._ZN3cub18CUB_300001_SM_10006detail6reduce28DeviceReduceSingleTileKernelINS2_10policy_hubIdjN4cuda3std3__44plusIdEEE10Policy1000EPdSC_iS9_ddNS7_10__identityEEEvT0_T1_T2_T3_T4_T6_)
        /*01ac*/ 	.short	0x0380
        /*01ae*/ 	.short	0x0021


	//----- nvinfo : EIATTR_SW_WAR
	.align		4
.L_451:
        /*01b0*/ 	.byte	0x04, 0x36
        /*01b2*/ 	.short	(.L_453 - .L_452)
.L_452:
        /*01b4*/ 	.word	0x00000008
.L_453:


//--------------------- .nv.info._ZN3cub18CUB_300001_SM_10006detail6reduce18DeviceReduceKernelINS2_10policy_hubIdjN4cuda3std3__44plusIdEEE10Policy1000EN6thrust24THRUST_300001_SM_1000_NS10device_ptrIdEEjS9_d14square_functorEEvT0_PT3_T1_NS0_13GridEvenShareISK_EET2_T4_ --------------------------
	.section	.nv.info._ZN3cub18CUB_300001_SM_10006detail6reduce18DeviceReduceKernelINS2_10policy_hubIdjN4cuda3std3__44plusIdEEE10Policy1000EN6thrust24THRUST_300001_SM_1000_NS10device_ptrIdEEjS9_d14square_functorEEvT0_PT3_T1_NS0_13GridEvenShareISK_EET2_T4_,"",@"SHT_CUDA_INFO"
	.sectionflags	@""
	.align	4


	//----- nvinfo : EIATTR_CUDA_API_VERSION
	.align		4
        /*0000*/ 	.byte	0x04, 0x37
        /*0002*/ 	.short	(.L_455 - .L_454)
.L_454:
        /*0004*/ 	.word	0x00000082


	//----- nvinfo : EIATTR_KPARAM_INFO
	.align		4
.L_455:
        /*0008*/ 	.byte	0x04, 0x17
        /*000a*/ 	.short	(.L_457 - .L_456)
.L_456:
        /*000c*/ 	.word	0x00000000
        /*0010*/ 	.short	0x0005
        /*0012*/ 	.short	0x003d
        /*0014*/ 	.byte	0x00, 0xf0, 0x05, 0x00


	//----- nvinfo : EIATTR_KPARAM_INFO
	.align		4
.L_457:
        /*0018*/ 	.byte	0x04, 0x17
        /*001a*/ 	.short	(.L_459 - .L_458)
.L_458:
        /*001c*/ 	.word	0x00000000
        /*0020*/ 	.short	0x0004
        /*0022*/ 	.short	0x003c
        /*0024*/ 	.byte	0x00, 0xf0, 0x05, 0x00


	//----- nvinfo : EIATTR_KPARAM_INFO
	.align		4
.L_459:
        /*0028*/ 	.byte	0x04, 0x17
        /*002a*/ 	.short	(.L_461 - .L_460)
.L_460:
        /*002c*/ 	.word	0x00000000
        /*0030*/ 	.short	0x0003
        /*0032*/ 	.short	0x0014
        /*0034*/ 	.byte	0x00, 0xf0, 0xa1, 0x00


	//----- nvinfo : EIATTR_KPARAM_INFO
	.align		4
.L_461:
        /*0038*/ 	.byte	0x04, 0x17
        /*003a*/ 	.short	(.L_463 - .L_462)
.L_462:
        /*003c*/ 	.word	0x00000000
        /*0040*/ 	.short	0x0002
        /*0042*/ 	.short	0x0010
        /*0044*/ 	.byte	0x00, 0xf0, 0x11, 0x00


	//----- nvinfo : EIATTR_KPARAM_INFO
	.align		4
.L_463:
        /*0048*/ 	.byte	0x04, 0x17
        /*004a*/ 	.short	(.L_465 - .L_464)
.L_464:
        /*004c*/ 	.word	0x00000000
        /*0050*/ 	.short	0x0001
        /*0052*/ 	.short	0x0008
        /*0054*/ 	.byte	0x00, 0xf5, 0x21, 0x00


	//----- nvinfo : EIATTR_KPARAM_INFO
	.align		4
.L_465:
        /*0058*/ 	.byte	0x04, 0x17
        /*005a*/ 	.short	(.L_467 - .L_466)
.L_466:
        /*005c*/ 	.word	0x00000000
        /*0060*/ 	.short	0x0000
        /*0062*/ 	.short	0x0000
        /*0064*/ 	.byte	0x00, 0xf0, 0x21, 0x00


	//----- nvinfo : EIATTR_SPARSE_MMA_MASK
	.align		4
.L_467:
        /*0068*/ 	.byte	0x03, 0x50
        /*006a*/ 	.short	0x0000


	//----- nvinfo : EIATTR_MAXREG_COUNT
	.align		4
        /*006c*/ 	.byte	0x03, 0x1b
        /*006e*/ 	.short	0x0060


	//----- nvinfo : EIATTR_NUM_BARRIERS
	.align		4
        /*0070*/ 	.byte	0x02, 0x4c
        /*0072*/ 	.byte	0x01
	.zero		1


	//----- nvinfo : EIATTR_MERCURY_ISA_VERSION
	.align		4
        /*0074*/ 	.byte	0x03, 0x5f
        /*0076*/ 	.short	0x0101


	//----- nvinfo : EIATTR_COOP_GROUP_MASK_REGIDS
	.align		4
        /*0078*/ 	.byte	0x04, 0x29
        /*007a*/ 	.short	(.L_469 - .L_468)


	//   ....[0]....
.L_468:
        /*007c*/ 	.word	0xffffffff


	//   ....[1]....
        /*0080*/ 	.word	0xffffffff


	//   ....[2]....
        /*0084*/ 	.word	0xffffffff


	//   ....[3]....
        /*0088*/ 	.word	0xffffffff


	//   ....[4]....
        /*008c*/ 	.word	0xffffffff


	//   ....[5]....
        /*0090*/ 	.word	0xffffffff


	//   ....[6]....
        /*0094*/ 	.word	0xffffffff


	//   ....[7]....
        /*0098*/ 	.word	0xffffffff


	//   ....[8]....
        /*009c*/ 	.word	0xffffffff


	//   ....[9]....
        /*00a0*/ 	.word	0xffffffff


	//   ....[10]....
        /*00a4*/ 	.word	0xffffffff


	//   ....[11]....
        /*00a8*/ 	.word	0xffffffff


	//   ....[12]....
        /*00ac*/ 	.word	0xffffffff


	//   ....[13]....
        /*00b0*/ 	.word	0xffffffff


	//   ....[14]....
        /*00b4*/ 	.word	0xffffffff


	//   ....[15]....
        /*00b8*/ 	.word	0xffffffff


	//   ....[16]....
        /*00bc*/ 	.word	0xffffffff


	//   ....[17]....
        /*00c0*/ 	.word	0xffffffff


	//   ....[18]....
        /*00c4*/ 	.word	0xffffffff


	//   ....[19]....
        /*00c8*/ 	.word	0xffffffff


	//   ....[20]....
        /*00cc*/ 	.word	0xffffffff


	//   ....[21]....
        /*00d0*/ 	.word	0xffffffff


	//   ....[22]....
        /*00d4*/ 	.word	0xffffffff


	//   ....[23]....
        /*00d8*/ 	.word	0xffffffff


	//   ....[24]....
        /*00dc*/ 	.word	0xffffffff


	//   ....[25]....
        /*00e0*/ 	.word	0xffffffff


	//   ....[26]....
        /*00e4*/ 	.word	0xffffffff


	//   ....[27]....
        /*00e8*/ 	.word	0xffffffff


	//   ....[28]....
        /*00ec*/ 	.word	0xffffffff


	//   ....[29]....
        /*00f0*/ 	.word	0xffffffff


	//----- nvinfo : EIATTR_COOP_GROUP_INSTR_OFFSETS
	.align		4
.L_469:
        /*00f4*/ 	.byte	0x04, 0x28
        /*00f6*/ 	.short	(.L_471 - .L_470)


	//   ....[0]....
.L_470:
        /*00f8*/ 	.word	0x00000c10


	//   ....[1]....
        /*00fc*/ 	.word	0x00000c20


	//   ....[2]....
        /*0100*/ 	.word	0x00000c90


	//   ....[3]....
        /*0104*/ 	.word	0x00000ca0


	//   ....[4]....
        /*0108*/ 	.word	0x00000d00


	//   ....[5]....
        /*010c*/ 	.word	0x00000d10


	//   ....[6]....
        /*0110*/ 	.word	0x00000d60


	//   ....[7]....
        /*0114*/ 	.word	0x00000d80


	//   ....[8]....
        /*0118*/ 	.word	0x00000de0


	//   ....[9]....
        /*011c*/ 	.word	0x00000e10


	//   ....[10]....
        /*0120*/ 	.word	0x00001120


	//   ....[11]....
        /*0124*/ 	.word	0x00001130


	//   ....[12]....
        /*0128*/ 	.word	0x000011a0


	//   ....[13]....
        /*012c*/ 	.word	0x000011c0


	//   ....[14]....
        /*0130*/ 	.word	0x00001210


	//   ....[15]....
        /*0134*/ 	.word	0x00001230


	//   ....[16]....
        /*0138*/ 	.word	0x00001290


	//   ....[17]....
        /*013c*/ 	.word	0x000012b0


	//   ....[18]....
        /*0140*/ 	.word	0x00001330


	//   ....[19]....
        /*0144*/ 	.word	0x00001360


	//   ....[20]....
        /*0148*/ 	.word	0x000028e0


	//   ....[21]....
        /*014c*/ 	.word	0x000028f0


	//   ....[22]....
        /*0150*/ 	.word	0x00002970


	//   ....[23]....
        /*0154*/ 	.word	0x00002980


	//   ....[24]....
        /*0158*/ 	.word	0x00002a00


	//   ....[25]....
        /*015c*/ 	.word	0x00002a10


	//   ....[26]....
        /*0160*/ 	.word	0x00002a60


	//   ....[27]....
        /*0164*/ 	.word	0x00002a80


	//   ....[28]....
        /*0168*/ 	.word	0x00002af0


	//   ....[29]....
        /*016c*/ 	.word	0x00002b00


	//----- nvinfo : EIATTR_VRC_CTA_INIT_COUNT
	.align		4
.L_471:
        /*0170*/ 	.byte	0x02, 0x4a
	.zero		1
	.zero		1


	//----- nvinfo : EIATTR_EXIT_INSTR_OFFSETS
	.align		4
        /*0174*/ 	.byte	0x04, 0x1c
        /*0176*/ 	.short	(.L_473 - .L_472)


	//   ....[0]....
.L_472:
        /*0178*/ 	.word	0x00002db0


	//   ....[1]....
        /*017c*/ 	.word	0x00002df0


	//----- nvinfo : EIATTR_MAX_THREADS
	.align		4
.L_473:
        /*0180*/ 	.byte	0x04, 0x05
        /*0182*/ 	.short	(.L_475 - .L_474)
.L_474:
        /*0184*/ 	.word	0x00000280
        /*0188*/ 	.word	0x00000001
        /*018c*/ 	.word	0x00000001


	//----- nvinfo : EIATTR_CRS_STACK_SIZE
	.align		4
.L_475:
        /*0190*/ 	.byte	0x04, 0x1e
        /*0192*/ 	.short	(.L_477 - .L_476)
.L_476:
        /*0194*/ 	.word	0x00000000


	//----- nvinfo : EIATTR_CBANK_PARAM_SIZE
	.align		4
.L_477:
        /*0198*/ 	.byte	0x03, 0x19
        /*019a*/ 	.short	0x003e


	//----- nvinfo : EIATTR_PARAM_CBANK
	.align		4
        /*019c*/ 	.byte	0x04, 0x0a
        /*019e*/ 	.short	(.L_479 - .L_478)
	.align		4
.L_478:
        /*01a0*/ 	.word	index@(.nv.constant0._ZN3cub18CUB_300001_SM_10006detail6reduce18DeviceReduceKernelINS2_10policy_hubIdjN4cuda3std3__44plusIdEEE10Policy1000EN6thrust24THRUST_300001_SM_1000_NS10device_ptrIdEEjS9_d14square_functorEEvT0_PT3_T1_NS0_13GridEvenShareISK_EET2_T4_)
        /*01a4*/ 	.short	0x0380
        /*01a6*/ 	.short	0x003e


	//----- nvinfo : EIATTR_SW_WAR
	.align		4
.L_479:
        /*01a8*/ 	.byte	0x04, 0x36
        /*01aa*/ 	.short	(.L_481 - .L_480)
.L_480:
        /*01ac*/ 	.word	0x00000008
.L_481:


//--------------------- .nv.info._ZN3cub18CUB_300001_SM_10006detail6reduce28DeviceReduceSingleTileKernelINS2_10policy_hubIdjN4cuda3std3__44plusIdEEE10Policy1000EN6thrust24THRUST_300001_SM_1000_NS10device_ptrIdEEPdjS9_dd14square_functorEEvT0_T1_T2_T3_T4_T6_ --------------------------
	.section	.nv.info._ZN3cub18CUB_300001_SM_10006detail6reduce28DeviceReduceSingleTileKernelINS2_10policy_hubIdjN4cuda3std3__44plusIdEEE10Policy1000EN6thrust24THRUST_300001_SM_1000_NS10device_ptrIdEEPdjS9_dd14square_functorEEvT0_T1_T2_T3_T4_T6_,"",@"SHT_CUDA_INFO"
	.sectionflags	@""
	.align	4


	//----- nvinfo : EIATTR_CUDA_API_VERSION
	.align		4
        /*0000*/ 	.byte	0x04, 0x37
        /*0002*/ 	.short	(.L_483 - .L_482)
.L_482:
        /*0004*/ 	.word	0x00000082


	//----- nvinfo : EIATTR_KPARAM_INFO
	.align		4
.L_483:
        /*0008*/ 	.byte	0x04, 0x17
        /*000a*/ 	.short	(.L_485 - .L_484)
.L_484:
        /*000c*/ 	.word	0x00000000
        /*0010*/ 	.short	0x0005
        /*0012*/ 	.short	0x0020
        /*0014*/ 	.byte	0x00, 0xf0, 0x05, 0x00


	//----- nvinfo : EIATTR_KPARAM_INFO
	.align		4
.L_485:
        /*0018*/ 	.byte	0x04, 0x17
        /*001a*/ 	.short	(.L_487 - .L_486)
.L_486:
        /*001c*/ 	.word	0x00000000
        /*0020*/ 	.short	0x0004
        /*0022*/ 	.short	0x0018
        /*0024*/ 	.byte	0x00, 0xf0, 0x21, 0x00


	//----- nvinfo : EIATTR_KPARAM_INFO
	.align		4
.L_487:
        /*0028*/ 	.byte	0x04, 0x17
        /*002a*/ 	.short	(.L_489 - .L_488)
.L_488:
        /*002c*/ 	.word	0x00000000
        /*0030*/ 	.short	0x0003
        /*0032*/ 	.short	0x0014
        /*0034*/ 	.byte	0x00, 0xf0, 0x05, 0x00


	//----- nvinfo : EIATTR_KPARAM_INFO
	.align		4
.L_489:
        /*0038*/ 	.byte	0x04, 0x17
        /*003a*/ 	.short	(.L_491 - .L_490)
.L_490:
        /*003c*/ 	.word	0x00000000
        /*0040*/ 	.short	0x0002
        /*0042*/ 	.short	0x0010
        /*0044*/ 	.byte	0x00, 0xf0, 0x11, 0x00


	//----- nvinfo : EIATTR_KPARAM_INFO
	.align		4
.L_491:
        /*0048*/ 	.byte	0x04, 0x17
        /*004a*/ 	.short	(.L_493 - .L_492)
.L_492:
        /*004c*/ 	.word	0x00000000
        /*0050*/ 	.short	0x0001
        /*0052*/ 	.short	0x0008
        /*0054*/ 	.byte	0x00, 0xf5, 0x21, 0x00


	//----- nvinfo : EIATTR_KPARAM_INFO
	.align		4
.L_493:
        /*0058*/ 	.byte	0x04, 0x17
        /*005a*/ 	.short	(.L_495 - .L_494)
.L_494:
        /*005c*/ 	.word	0x00000000
        /*0060*/ 	.short	0x0000
        /*0062*/ 	.short	0x0000
        /*0064*/ 	.byte	0x00, 0xf0, 0x21, 0x00


	//----- nvinfo : EIATTR_SPARSE_MMA_MASK
	.align		4
.L_495:
        /*0068*/ 	.byte	0x03, 0x50
        /*006a*/ 	.short	0x0000


	//----- nvinfo : EIATTR_MAXREG_COUNT
	.align		4
        /*006c*/ 	.byte	0x03, 0x1b
        /*006e*/ 	.short	0x0060


	//----- nvinfo : EIATTR_NUM_BARRIERS
	.align		4
        /*0070*/ 	.byte	0x02, 0x4c
        /*0072*/ 	.byte	0x01
	.zero		1


	//----- nvinfo : EIATTR_MERCURY_ISA_VERSION
	.align		4
        /*0074*/ 	.byte	0x03, 0x5f
        /*0076*/ 	.short	0x0101


	//----- nvinfo : EIATTR_COOP_GROUP_MASK_REGIDS
	.align		4
        /*0078*/ 	.byte	0x04, 0x29
        /*007a*/ 	.short	(.L_497 - .L_496)


	//   ....[0]....
.L_496:
        /*007c*/ 	.word	0xffffffff


	//   ....[1]....
        /*0080*/ 	.word	0xffffffff


	//   ....[2]....
        /*0084*/ 	.word	0xffffffff


	//   ....[3]....
        /*0088*/ 	.word	0xffffffff


	//   ....[4]....
        /*008c*/ 	.word	0xffffffff


	//   ....[5]....
        /*0090*/ 	.word	0xffffffff


	//   ....[6]....
        /*0094*/ 	.word	0xffffffff


	//   ....[7]....
        /*0098*/ 	.word	0xffffffff


	//   ....[8]....
        /*009c*/ 	.word	0xffffffff


	//   ....[9]....
        /*00a0*/ 	.word	0xffffffff


	//   ....[10]....
        /*00a4*/ 	.word	0xffffffff


	//   ....[11]....
        /*00a8*/ 	.word	0xffffffff


	//   ....[12]....
        /*00ac*/ 	.word	0xffffffff


	//   ....[13]....
        /*00b0*/ 	.word	0xffffffff


	//   ....[14]....
        /*00b4*/ 	.word	0xffffffff


	//   ....[15]....
        /*00b8*/ 	.word	0xffffffff


	//   ....[16]....
        /*00bc*/ 	.word	0xffffffff


	//   ....[17]....
        /*00c0*/ 	.word	0xffffffff


	//   ....[18]....
        /*00c4*/ 	.word	0xffffffff


	//   ....[19]....
        /*00c8*/ 	.word	0xffffffff


	//   ....[20]....
        /*00cc*/ 	.word	0xffffffff


	//   ....[21]....
        /*00d0*/ 	.word	0xffffffff


	//   ....[22]....
        /*00d4*/ 	.word	0xffffffff


	//   ....[23]....
        /*00d8*/ 	.word	0xffffffff


	//   ....[24]....
        /*00dc*/ 	.word	0xffffffff


	//   ....[25]....
        /*00e0*/ 	.word	0xffffffff


	//   ....[26]....
        /*00e4*/ 	.word	0xffffffff


	//   ....[27]....
        /*00e8*/ 	.word	0xffffffff


	//   ....[28]....
        /*00ec*/ 	.word	0xffffffff


	//   ....[29]....
        /*00f0*/ 	.word	0xffffffff


	//----- nvinfo : EIATTR_COOP_GROUP_INSTR_OFFSETS
	.align		4
.L_497:
        /*00f4*/ 	.byte	0x04, 0x28
        /*00f6*/ 	.short	(.L_499 - .L_498)


	//   ....[0]....
.L_498:
        /*00f8*/ 	.word	0x00000940


	//   ....[1]....
        /*00fc*/ 	.word	0x00000950


	//   ....[2]....
        /*0100*/ 	.word	0x000009c0


	//   ....[3]....
        /*0104*/ 	.word	0x000009f0


	//   ....[4]....
        /*0108*/ 	.word	0x00000a60


	//   ....[5]....
        /*010c*/ 	.word	0x00000a70


	//   ....[6]....
        /*0110*/ 	.word	0x00000ac0


	//   ....[7]....
        /*0114*/ 	.word	0x00000ae0


	//   ....[8]....
        /*0118*/ 	.word	0x00000b40


	//   ....[9]....
        /*011c*/ 	.word	0x00000b50


	//   ....[10]....
        /*0120*/ 	.word	0x00000e50


	//   ....[11]....
        /*0124*/ 	.word	0x00000e60


	//   ....[12]....
        /*0128*/ 	.word	0x00000ee0


	//   ....[13]....
        /*012c*/ 	.word	0x00000f00


	//   ....[14]....
        /*0130*/ 	.word	0x00000f50


	//   ....[15]....
        /*0134*/ 	.word	0x00000f70


	//   ....[16]....
        /*0138*/ 	.word	0x00000fe0


	//   ....[17]....
        /*013c*/ 	.word	0x00000ff0


	//   ....[18]....
        /*0140*/ 	.word	0x00001040


	//   ....[19]....
        /*0144*/ 	.word	0x00001070


	//   ....[20]....
        /*0148*/ 	.word	0x00002470


	//   ....[21]....
        /*014c*/ 	.word	0x00002480


	//   ....[22]....
        /*0150*/ 	.word	0x000024f0


	//   ....[23]....
        /*0154*/ 	.word	0x00002500


	//   ....[24]....
        /*0158*/ 	.word	0x00002560


	//   ....[25]....
        /*015c*/ 	.word	0x00002570


	//   ....[26]....
        /*0160*/ 	.word	0x000025c0


	//   ....[27]....
        /*0164*/ 	.word	0x000025f0


	//   ....[28]....
        /*0168*/ 	.word	0x00002670


	//   ....[29]....
        /*016c*/ 	.word	0x00002680


	//----- nvinfo : EIATTR_VRC_CTA_INIT_COUNT
	.align		4
.L_499:
        /*0170*/ 	.byte	0x02, 0x4a
	.zero		1
	.zero		1


	//----- nvinfo : EIATTR_EXIT_INSTR_OFFSETS
	.align		4
        /*0174*/ 	.byte	0x04, 0x1c
        /*0176*/ 	.short	(.L_501 - .L_500)


	//   ....[0]....
.L_500:
        /*0178*/ 	.word	0x00000080


	//   ....[1]....
        /*017c*/ 	.word	0x000000c0


	//   ....[2]....
        /*0180*/ 	.word	0x00002910


	//   ....[3]....
        /*0184*/ 	.word	0x00002960


	//----- nvinfo : EIATTR_MAX_THREADS
	.align		4
.L_501:
        /*0188*/ 	.byte	0x04, 0x05
        /*018a*/ 	.short	(.L_503 - .L_502)
.L_502:
        /*018c*/ 	.word	0x00000280
        /*0190*/ 	.word	0x00000001
        /*0194*/ 	.word	0x00000001


	//----- nvinfo : EIATTR_CRS_STACK_SIZE
	.align		4
.L_503:
        /*0198*/ 	.byte	0x04, 0x1e
        /*019a*/ 	.short	(.L_505 - .L_504)
.L_504:
        /*019c*/ 	.word	0x00000000


	//----- nvinfo : EIATTR_CBANK_PARAM_SIZE
	.align		4
.L_505:
        /*01a0*/ 	.byte	0x03, 0x19
        /*01a2*/ 	.short	0x0021


	//----- nvinfo : EIATTR_PARAM_CBANK
	.align		4
        /*01a4*/ 	.byte	0x04, 0x0a
        /*01a6*/ 	.short	(.L_507 - .L_506)
	.align		4
.L_506:
        /*01a8*/ 	.word	index@(.nv.constant0._ZN3cub18CUB_300001_SM_10006detail6reduce28DeviceReduceSingleTileKernelINS2_10policy_hubIdjN4cuda3std3__44plusIdEEE10Policy1000EN6thrust24THRUST_300001_SM_1000_NS10device_ptrIdEEPdjS9_dd14square_functorEEvT0_T1_T2_T3_T4_T6_)
        /*01ac*/ 	.short	0x0380
        /*01ae*/ 	.short	0x0021


	//----- nvinfo : EIATTR_SW_WAR
	.align		4
.L_507:
        /*01b0*/ 	.byte	0x04, 0x36
        /*01b2*/ 	.short	(.L_509 - .L_508)
.L_508:
        /*01b4*/ 	.word	0x00000008
.L_509:


//--------------------- .nv.info._ZN3cub18CUB_300001_SM_10006detail11EmptyKernelIvEEvv --------------------------
	.section	.nv.info._ZN3cub18CUB_300001_SM_10006detail11EmptyKernelIvEEvv,"",@"SHT_CUDA_INFO"
	.sectionflags	@""
	.align	4


	//----- nvinfo : EIATTR_CUDA_API_VERSION
	.align		4
        /*0000*/ 	.byte	0x04, 0x37
        /*0002*/ 	.short	(.L_511 - .L_510)
.L_510:
        /*0004*/ 	.word	0x00000082


	//----- nvinfo : EIATTR_SPARSE_MMA_MASK
	.align		4
.L_511:
        /*0008*/ 	.byte	0x03, 0x50
        /*000a*/ 	.short	0x0000


	//----- nvinfo : EIATTR_MAXREG_COUNT
	.align		4
        /*000c*/ 	.byte	0x03, 0x1b
        /*000e*/ 	.short	0x00ff


	//----- nvinfo : EIATTR_MERCURY_ISA_VERSION
	.align		4
        /*0010*/ 	.byte	0x03, 0x5f
        /*0012*/ 	.short	0x0101


	//----- nvinfo : EIATTR_VRC_CTA_INIT_COUNT
	.align		4
        /*0014*/ 	.byte	0x02, 0x4a
	.zero		1
	.zero		1


	//----- nvinfo : EIATTR_EXIT_INSTR_OFFSETS
	.align		4
        /*0018*/ 	.byte	0x04, 0x1c
        /*001a*/ 	.short	(.L_513 - .L_512)


	//   ....[0]....
.L_512:
        /*001c*/ 	.word	0x00000010


	//----- nvinfo : EIATTR_SW_WAR
	.align		4
.L_513:
        /*0020*/ 	.byte	0x04, 0x36
        /*0022*/ 	.short	(.L_515 - .L_514)
.L_514:
        /*0024*/ 	.word	0x00000008
.L_515:


//--------------------- .nv.info._ZN6thrust24THRUST_300001_SM_1000_NS8cuda_cub4core6detail13_kernel_agentINS1_8__reduce11ReduceAgentIPN4cuda3std3__45tupleIJdlEEESC_SB_lNS1_9__extrema9arg_max_fIdl7AbsLessEEEEJSC_SC_iSG_EEEvDpT0_ --------------------------
	.section	.nv.info._ZN6thrust24THRUST_300001_SM_1000_NS8cuda_cub4core6detail13_kernel_agentINS1_8__reduce11ReduceAgentIPN4cuda3std3__45tupleIJdlEEESC_SB_lNS1_9__extrema9arg_max_fIdl7AbsLessEEEEJSC_SC_iSG_EEEvDpT0_,"",@"SHT_CUDA_INFO"
	.sectionflags	@""
	.align	4


	//----- nvinfo : EIATTR_CUDA_API_VERSION
	.align		4
        /*0000*/ 	.byte	0x04, 0x37
        /*0002*/ 	.short	(.L_517 - .L_516)
.L_516:
        /*0004*/ 	.word	0x00000082


	//----- nvinfo : EIATTR_KPARAM_INFO
	.align		4
.L_517:
        /*0008*/ 	.byte	0x04, 0x17
        /*000a*/ 	.short	(.L_519 - .L_518)
.L_518:
        /*000c*/ 	.word	0x00000000
        /*0010*/ 	.short	0x0003
        /*0012*/ 	.short	0x0014
        /*0014*/ 	.byte	0x00, 0xf0, 0x05, 0x00


	//----- nvinfo : EIATTR_KPARAM_INFO
	.align		4
.L_519:
        /*0018*/ 	.byte	0x04, 0x17
        /*001a*/ 	.short	(.L_521 - .L_520)
.L_520:
        /*001c*/ 	.word	0x00000000
        /*0020*/ 	.short	0x0002
        /*0022*/ 	.short	0x0010
        /*0024*/ 	.byte	0x00, 0xf0, 0x11, 0x00


	//----- nvinfo : EIATTR_KPARAM_INFO
	.align		4
.L_521:
        /*0028*/ 	.byte	0x04, 0x17
        /*002a*/ 	.short	(.L_523 - .L_522)
.L_522:
        /*002c*/ 	.word	0x00000000
        /*0030*/ 	.short	0x0001
        /*0032*/ 	.short	0x0008
        /*0034*/ 	.byte	0x00, 0xf5, 0x21, 0x00


	//----- nvinfo : EIATTR_KPARAM_INFO
	.align		4
.L_523:
        /*0038*/ 	.byte	0x04, 0x17
        /*003a*/ 	.short	(.L_525 - .L_524)
.L_524:
        /*003c*/ 	.word	0x00000000
        /*0040*/ 	.short	0x0000
        /*0042*/ 	.short	0x0000
        /*0044*/ 	.byte	0x00, 0xf5, 0x21, 0x00


	//----- nvinfo : EIATTR_SPARSE_MMA_MASK
	.align		4
.L_525:
        /*0048*/ 	.byte	0x03, 0x50
        /*004a*/ 	.short	0x0000


	//----- nvinfo : EIATTR_MAXREG_COUNT
	.align		4
        /*004c*/ 	.byte	0x03, 0x1b
        /*004e*/ 	.short	0x00ff


	//----- nvinfo : EIATTR_NUM_BARRIERS
	.align		4
        /*0050*/ 	.byte	0x02, 0x4c
        /*0052*/ 	.byte	0x01
	.zero		1


	//----- nvinfo : EIATTR_MERCURY_ISA_VERSION
	.align		4
        /*0054*/ 	.byte	0x03, 0x5f
        /*0056*/ 	.short	0x0101


	//----- nvinfo : EIATTR_COOP_GROUP_MASK_REGIDS
	.align		4
        /*0058*/ 	.byte	0x04, 0x29
        /*005a*/ 	.short	(.L_527 - .L_526)


	//   ....[0]....
.L_526:
        /*005c*/ 	.word	0xffffffff


	//   ....[1]....
        /*0060*/ 	.word	0xffffffff


	//   ....[2]....
        /*0064*/ 	.word	0xffffffff


	//   ....[3]....
        /*0068*/ 	.word	0xffffffff


	//   ....[4]....
        /*006c*/ 	.word	0xffffffff


	//   ....[5]....
        /*0070*/ 	.word	0xffffffff


	//   ....[6]....
        /*0074*/ 	.word	0xffffffff


	//   ....[7]....
        /*0078*/ 	.word	0xffffffff


	//   ....[8]....
        /*007c*/ 	.word	0xffffffff


	//   ....[9]....
        /*0080*/ 	.word	0xffffffff


	//   ....[10]....
        /*0084*/ 	.word	0xffffffff


	//   ....[11]....
        /*0088*/ 	.word	0xffffffff


	//   ....[12]....
        /*008c*/ 	.word	0xffffffff


	//   ....[13]....
        /*0090*/ 	.word	0xffffffff


	//   ....[14]....
        /*0094*/ 	.word	0xffffffff


	//   ....[15]....
        /*0098*/ 	.word	0xffffffff


	//   ....[16]....
        /*009c*/ 	.word	0xffffffff


	//   ....[17]....
        /*00a0*/ 	.word	0xffffffff


	//   ....[18]....
        /*00a4*/ 	.word	0xffffffff


	//   ....[19]....
        /*00a8*/ 	.word	0xffffffff


	//   ....[20]....
        /*00ac*/ 	.word	0xffffffff


	//   ....[21]....
        /*00b0*/ 	.word	0xffffffff


	//   ....[22]....
        /*00b4*/ 	.word	0xffffffff


	//   ....[23]....
        /*00b8*/ 	.word	0xffffffff


	//   ....[24]....
        /*00bc*/ 	.word	0xffffffff


	//   ....[25]....
        /*00c0*/ 	.word	0xffffffff


	//   ....[26]....
        /*00c4*/ 	.word	0xffffffff


	//   ....[27]....
        /*00c8*/ 	.word	0xffffffff


	//   ....[28]....
        /*00cc*/ 	.word	0xffffffff


	//   ....[29]....
        /*00d0*/ 	.word	0xffffffff


	//   ....[30]....
        /*00d4*/ 	.word	0xffffffff


	//   ....[31]....
        /*00d8*/ 	.word	0xffffffff


	//   ....[32]....
        /*00dc*/ 	.word	0xffffffff


	//   ....[33]....
        /*00e0*/ 	.word	0xffffffff


	//   ....[34]....
        /*00e4*/ 	.word	0xffffffff


	//   ....[35]....
        /*00e8*/ 	.word	0xffffffff


	//   ....[36]....
        /*00ec*/ 	.word	0xffffffff


	//   ....[37]....
        /*00f0*/ 	.word	0xffffffff


	//   ....[38]....
        /*00f4*/ 	.word	0xffffffff


	//   ....[39]....
        /*00f8*/ 	.word	0xffffffff


	//   ....[40]....
        /*00fc*/ 	.word	0xffffffff


	//   ....[41]....
        /*0100*/ 	.word	0xffffffff


	//   ....[42]....
        /*0104*/ 	.word	0xffffffff


	//   ....[43]....
        /*0108*/ 	.word	0xffffffff


	//   ....[44]....
        /*010c*/ 	.word	0xffffffff


	//   ....[45]....
        /*0110*/ 	.word	0xffffffff


	//   ....[46]....
        /*0114*/ 	.word	0xffffffff


	//   ....[47]....
        /*0118*/ 	.word	0xffffffff


	//   ....[48]....
        /*011c*/ 	.word	0xffffffff


	//   ....[49]....
        /*0120*/ 	.word	0xffffffff


	//   ....[50]....
        /*0124*/ 	.word	0xffffffff


	//   ....[51]....
        /*0128*/ 	.word	0xffffffff


	//   ....[52]....
        /*012c*/ 	.word	0xffffffff


	//   ....[53]....
        /*0130*/ 	.word	0xffffffff


	//   ....[54]....
        /*0134*/ 	.word	0xffffffff


	//   ....[55]....
        /*0138*/ 	.word	0xffffffff


	//   ....[56]....
        /*013c*/ 	.word	0xffffffff


	//   ....[57]....
        /*0140*/ 	.word	0xffffffff


	//   ....[58]....
        /*0144*/ 	.word	0xffffffff


	//   ....[59]....
        /*0148*/ 	.word	0xffffffff


	//----- nvinfo : EIATTR_COOP_GROUP_INSTR_OFFSETS
	.align		4
.L_527:
        /*014c*/ 	.byte	0x04, 0x28
        /*014e*/ 	.short	(.L_529 - .L_528)


	//   ....[0]....
.L_528:
        /*0150*/ 	.word	0x00000b70


	//   ....[1]....
        /*0154*/ 	.word	0x00000ba0


	//   ....[2]....
        /*0158*/ 	.word	0x00000bc0


	//   ....[3]....
        /*015c*/ 	.word	0x00000bd0


	//   ....[4]....
        /*0160*/ 	.word	0x00000d60


	//   ....[5]....
        /*0164*/ 	.word	0x00000d90


	//   ....[6]....
        /*0168*/ 	.word	0x00000dc0


	//   ....[7]....
        /*016c*/ 	.word	0x00000de0


	//   ....[8]....
        /*0170*/ 	.word	0x00000f60


	//   ....[9]....
        /*0174*/ 	.word	0x00000f90


	//   ....[10]....
        /*0178*/ 	.word	0x00000fc0


	//   ....[11]....
        /*017c*/ 	.word	0x00000fe0


	//   ....[12]....
        /*0180*/ 	.word	0x00001160


	//   ....[13]....
        /*0184*/ 	.word	0x00001190


	//   ....[14]....
        /*0188*/ 	.word	0x000011c0


	//   ....[15]....
        /*018c*/ 	.word	0x000011e0


	//   ....[16]....
        /*0190*/ 	.word	0x00001360


	//   ....[17]....
        /*0194*/ 	.word	0x00001390


	//   ....[18]....
        /*0198*/ 	.word	0x000013c0


	//   ....[19]....
        /*019c*/ 	.word	0x000013e0


	//   ....[20]....
        /*01a0*/ 	.word	0x00002140


	//   ....[21]....
        /*01a4*/ 	.word	0x00002150


	//   ....[22]....
        /*01a8*/ 	.word	0x00002160


	//   ....[23]....
        /*01ac*/ 	.word	0x00002180


	//   ....[24]....
        /*01b0*/ 	.word	0x00002300


	//   ....[25]....
        /*01b4*/ 	.word	0x00002340


	//   ....[26]....
        /*01b8*/ 	.word	0x00002370


	//   ....[27]....
        /*01bc*/ 	.word	0x00002390


	//   ....[28]....
        /*01c0*/ 	.word	0x00002510


	//   ....[29]....
        /*01c4*/ 	.word	0x00002550


	//   ....[30]....
        /*01c8*/ 	.word	0x00002580


	//   ....[31]....
        /*01cc*/ 	.word	0x000025a0


	//   ....[32]....
        /*01d0*/ 	.word	0x00002720


	//   ....[33]....
        /*01d4*/ 	.word	0x00002760


	//   ....[34]....
        /*01d8*/ 	.word	0x00002790


	//   ....[35]....
        /*01dc*/ 	.word	0x000027b0


	//   ....[36]....
        /*01e0*/ 	.word	0x00002930


	//   ....[37]....
        /*01e4*/ 	.word	0x00002970


	//   ....[38]....
        /*01e8*/ 	.word	0x000029a0


	//   ....[39]....
        /*01ec*/ 	.word	0x000029c0


	//   ....[40]....
        /*01f0*/ 	.word	0x00005760


	//   ....[41]....
        /*01f4*/ 	.word	0x00005790


	//   ....[42]....
        /*01f8*/ 	.word	0x000057b0


	//   ....[43]....
        /*01fc*/ 	.word	0x000057c0


	//   ....[44]....
        /*0200*/ 	.word	0x00005950


	//   ....[45]....
        /*0204*/ 	.word	0x00005980


	//   ....[46]....
        /*0208*/ 	.word	0x000059b0


	//   ....[47]....
        /*020c*/ 	.word	0x000059d0


	//   ....[48]....
        /*0210*/ 	.word	0x00005b50


	//   ....[49]....
        /*0214*/ 	.word	0x00005b80


	//   ....[50]....
        /*0218*/ 	.word	0x00005bb0


	//   ....[51]....
        /*021c*/ 	.word	0x00005bd0


	//   ....[52]....
        /*0220*/ 	.word	0x00005d50


	//   ....[53]....
        /*0224*/ 	.word	0x00005d80


	//   ....[54]....
        /*0228*/ 	.word	0x00005db0


	//   ....[55]....
        /*022c*/ 	.word	0x00005dd0


	//   ....[56]....
        /*0230*/ 	.word	0x00005f50


	//   ....[57]....
        /*0234*/ 	.word	0x00005f80


	//   ....[58]....
        /*0238*/ 	.word	0x00005fb0


	//   ....[59]....
        /*023c*/ 	.word	0x00005fd0


	//----- nvinfo : EIATTR_VRC_CTA_INIT_COUNT
	.align		4
.L_529:
        /*0240*/ 	.byte	0x02, 0x4a
	.zero		1
	.zero		1


	//----- nvinfo : EIATTR_EXIT_INSTR_OFFSETS
	.align		4
        /*0244*/ 	.byte	0x04, 0x1c
        /*0246*/ 	.short	(.L_531 - .L_530)


	//   ....[0]....
.L_530:
        /*0248*/ 	.word	0x00000030


	//   ....[1]....
        /*024c*/ 	.word	0x00006c70


	//   ....[2]....
        /*0250*/ 	.word	0x00006cb0


	//----- nvinfo : EIATTR_MAX_THREADS
	.align		4
.L_531:
        /*0254*/ 	.byte	0x04, 0x05
        /*0256*/ 	.short	(.L_533 - .L_532)
.L_532:
        /*0258*/ 	.word	0x00000100
        /*025c*/ 	.word	0x00000001
        /*0260*/ 	.word	0x00000001


	//----- nvinfo : EIATTR_CRS_STACK_SIZE
	.align		4
.L_533:
        /*0264*/ 	.byte	0x04, 0x1e
        /*0266*/ 	.short	(.L_535 - .L_534)
.L_534:
        /*0268*/ 	.word	0x00000000


	//----- nvinfo : EIATTR_CBANK_PARAM_SIZE
	.align		4
.L_535:
        /*026c*/ 	.byte	0x03, 0x19
        /*026e*/ 	.short	0x0015


	//----- nvinfo : EIATTR_PARAM_CBANK
	.align		4
        /*0270*/ 	.byte	0x04, 0x0a
        /*0272*/ 	.short	(.L_537 - .L_536)
	.align		4
.L_536:
        /*0274*/ 	.word	index@(.nv.constant0._ZN6thrust24THRUST_300001_SM_1000_NS8cuda_cub4core6detail13_kernel_agentINS1_8__reduce11ReduceAgentIPN4cuda3std3__45tupleIJdlEEESC_SB_lNS1_9__extrema9arg_max_fIdl7AbsLessEEEEJSC_SC_iSG_EEEvDpT0_)
        /*0278*/ 	.short	0x0380
        /*027a*/ 	.short	0x0015


	//----- nvinfo : EIATTR_SW_WAR
	.align		4
.L_537:
        /*027c*/ 	.byte	0x04, 0x36
        /*027e*/ 	.short	(.L_539 - .L_538)
.L_538:
        /*0280*/ 	.word	0x00000008
.L_539:


//--------------------- .nv.info._ZN6thrust24THRUST_300001_SM_1000_NS8cuda_cub4core6detail13_kernel_agentINS1_8__reduce10DrainAgentIlEEJN3cub18CUB_300001_SM_10009GridQueueIyEElEEEvDpT0_ --------------------------
	.section	.nv.info._ZN6thrust24THRUST_300001_SM_1000_NS8cuda_cub4core6detail13_kernel_agentINS1_8__reduce10DrainAgentIlEEJN3cub18CUB_300001_SM_10009GridQueueIyEElEEEvDpT0_,"",@"SHT_CUDA_INFO"
	.sectionflags	@""
	.align	4


	//----- nvinfo : EIATTR_CUDA_API_VERSION
	.align		4
        /*0000*/ 	.byte	0x04, 0x37
        /*0002*/ 	.short	(.L_541 - .L_540)
.L_540:
        /*0004*/ 	.word	0x00000082


	//----- nvinfo : EIATTR_KPARAM_INFO
	.align		4
.L_541:
        /*0008*/ 	.byte	0x04, 0x17
        /*000a*/ 	.short	(.L_543 - .L_542)
.L_542:
        /*000c*/ 	.word	0x00000000
        /*0010*/ 	.short	0x0001
        /*0012*/ 	.short	0x0008
        /*0014*/ 	.byte	0x00, 0xf0, 0x21, 0x00


	//----- nvinfo : EIATTR_KPARAM_INFO
	.align		4
.L_543:
        /*0018*/ 	.byte	0x04, 0x17
        /*001a*/ 	.short	(.L_545 - .L_544)
.L_544:
        /*001c*/ 	.word	0x00000000
        /*0020*/ 	.short	0x0000
        /*0022*/ 	.short	0x0000
        /*0024*/ 	.byte	0x00, 0xf0, 0x21, 0x00


	//----- nvinfo : EIATTR_SPARSE_MMA_MASK
	.align		4
.L_545:
        /*0028*/ 	.byte	0x03, 0x50
        /*002a*/ 	.short	0x0000


	//----- nvinfo : EIATTR_MAXREG_COUNT
	.align		4
        /*002c*/ 	.byte	0x03, 0x1b
        /*002e*/ 	.short	0x00ff


	//----- nvinfo : EIATTR_MERCURY_ISA_VERSION
	.align		4
        /*0030*/ 	.byte	0x03, 0x5f
        /*0032*/ 	.short	0x0101


	//----- nvinfo : EIATTR_VRC_CTA_INIT_COUNT
	.align		4
        /*0034*/ 	.byte	0x02, 0x4a
	.zero		1
	.zero		1


	//----- nvinfo : EIATTR_EXIT_INSTR_OFFSETS
	.align		4
        /*0038*/ 	.byte	0x04, 0x1c
        /*003a*/ 	.short	(.L_547 - .L_546)


	//   ....[0]....
.L_546:
        /*003c*/ 	.word	0x00000060


	//----- nvinfo : EIATTR_MAX_THREADS
	.align		4
.L_547:
        /*0040*/ 	.byte	0x04, 0x05
        /*0042*/ 	.short	(.L_549 - .L_548)
.L_548:
        /*0044*/ 	.word	0x00000001
        /*0048*/ 	.word	0x00000001
        /*004c*/ 	.word	0x00000001


	//----- nvinfo : EIATTR_CBANK_PARAM_SIZE
	.align		4
.L_549:
        /*0050*/ 	.byte	0x03, 0x19
        /*0052*/ 	.short	0x0010


	//----- nvinfo : EIATTR_PARAM_CBANK
	.align		4
        /*0054*/ 	.byte	0x04, 0x0a
        /*0056*/ 	.short	(.L_551 - .L_550)
	.align		4
.L_550:
        /*0058*/ 	.word	index@(.nv.constant0._ZN6thrust24THRUST_300001_SM_1000_NS8cuda_cub4core6detail13_kernel_agentINS1_8__reduce10DrainAgentIlEEJN3cub18CUB_300001_SM_10009GridQueueIyEElEEEvDpT0_)
        /*005c*/ 	.short	0x0380
        /*005e*/ 	.short	0x0010


	//----- nvinfo : EIATTR_SW_WAR
	.align		4
.L_551:
        /*0060*/ 	.byte	0x04, 0x36
        /*0062*/ 	.short	(.L_553 - .L_552)
.L_552:
        /*0064*/ 	.word	0x00000008
.L_553:


//--------------------- .nv.info._ZN6thrust24THRUST_300001_SM_1000_NS8cuda_cub4core6detail13_kernel_agentINS1_8__reduce11ReduceAgentINS0_12zip_iteratorIN4cuda3std3__45tupleIJNS0_10device_ptrIdEENS0_17counting_iteratorIlNS0_11use_defaultESF_SF_EEEEEEEPNSB_IJdlEEESJ_lNS1_9__extrema9arg_max_fIdl7AbsLessEEEEJSI_SK_lN3cub18CUB_300001_SM_100013GridEvenShareIlEENSR_9GridQueueIyEESO_EEEvDpT0_ --------------------------
	.section	.nv.info._ZN6thrust24THRUST_300001_SM_1000_NS8cuda_cub4core6detail13_kernel_agentINS1_8__reduce11ReduceAgentINS0_12zip_iteratorIN4cuda3std3__45tupleIJNS0_10device_ptrIdEENS0_17counting_iteratorIlNS0_11use_defaultESF_SF_EEEEEEEPNSB_IJdlEEESJ_lNS1_9__extrema9arg_max_fIdl7AbsLessEEEEJSI_SK_lN3cub18CUB_300001_SM_100013GridEvenShareIlEENSR_9GridQueueIyEESO_EEEvDpT0_,"",@"SHT_CUDA_INFO"
	.sectionflags	@""
	.align	4


	//----- nvinfo : EIATTR_CUDA_API_VERSION
	.align		4
        /*0000*/ 	.byte	0x04, 0x37
        /*0002*/ 	.short	(.L_555 - .L_554)
.L_554:
        /*0004*/ 	.word	0x00000082


	//----- nvinfo : EIATTR_KPARAM_INFO
	.align		4
.L_555:
        /*0008*/ 	.byte	0x04, 0x17
        /*000a*/ 	.short	(.L_557 - .L_556)
.L_556:
        /*000c*/ 	.word	0x00000000
        /*0010*/ 	.short	0x0005
        /*0012*/ 	.short	0x0070
        /*0014*/ 	.byte	0x00, 0xf0, 0x05, 0x00


	//----- nvinfo : EIATTR_KPARAM_INFO
	.align		4
.L_557:
        /*0018*/ 	.byte	0x04, 0x17
        /*001a*/ 	.short	(.L_559 - .L_558)
.L_558:
        /*001c*/ 	.word	0x00000000
        /*0020*/ 	.short	0x0004
        /*0022*/ 	.short	0x0068
        /*0024*/ 	.byte	0x00, 0xf0, 0x21, 0x00


	//----- nvinfo : EIATTR_KPARAM_INFO
	.align		4
.L_559:
        /*0028*/ 	.byte	0x04, 0x17
        /*002a*/ 	.short	(.L_561 - .L_560)
.L_560:
        /*002c*/ 	.word	0x00000000
        /*0030*/ 	.short	0x0003
        /*0032*/ 	.short	0x0020
        /*0034*/ 	.byte	0x00, 0xf0, 0x21, 0x01


	//----- nvinfo : EIATTR_KPARAM_INFO
	.align		4
.L_561:
        /*0038*/ 	.byte	0x04, 0x17
        /*003a*/ 	.short	(.L_563 - .L_562)
.L_562:
        /*003c*/ 	.word	0x00000000
        /*0040*/ 	.short	0x0002
        /*0042*/ 	.short	0x0018
        /*0044*/ 	.byte	0x00, 0xf0, 0x21, 0x00


	//----- nvinfo : EIATTR_KPARAM_INFO
	.align		4
.L_563:
        /*0048*/ 	.byte	0x04, 0x17
        /*004a*/ 	.short	(.L_565 - .L_564)
.L_564:
        /*004c*/ 	.word	0x00000000
        /*0050*/ 	.short	0x0001
        /*0052*/ 	.short	0x0010
        /*0054*/ 	.byte	0x00, 0xf5, 0x21, 0x00


	//----- nvinfo : EIATTR_KPARAM_INFO
	.align		4
.L_565:
        /*0058*/ 	.byte	0x04, 0x17
        /*005a*/ 	.short	(.L_567 - .L_566)
.L_566:
        /*005c*/ 	.word	0x00000000
        /*0060*/ 	.short	0x0000
        /*0062*/ 	.short	0x0000
        /*0064*/ 	.byte	0x00, 0xf0, 0x41, 0x00


	//----- nvinfo : EIATTR_SPARSE_MMA_MASK
	.align		4
.L_567:
        /*0068*/ 	.byte	0x03, 0x50
        /*006a*/ 	.short	0x0000


	//----- nvinfo : EIATTR_MAXREG_COUNT
	.align		4
        /*006c*/ 	.byte	0x03, 0x1b
        /*006e*/ 	.short	0x00ff


	//----- nvinfo : EIATTR_NUM_BARRIERS
	.align		4
        /*0070*/ 	.byte	0x02, 0x4c
        /*0072*/ 	.byte	0x01
	.zero		1


	//----- nvinfo : EIATTR_MERCURY_ISA_VERSION
	.align		4
        /*0074*/ 	.byte	0x03, 0x5f
        /*0076*/ 	.short	0x0101


	//----- nvinfo : EIATTR_COOP_GROUP_MASK_REGIDS
	.align		4
        /*0078*/ 	.byte	0x04, 0x29
        /*007a*/ 	.short	(.L_569 - .L_568)


	//   ....[0]....
.L_568:
        /*007c*/ 	.word	0xffffffff


	//   ....[1]....
        /*0080*/ 	.word	0xffffffff


	//   ....[2]....
        /*0084*/ 	.word	0xffffffff


	//   ....[3]....
        /*0088*/ 	.word	0xffffffff


	//   ....[4]....
        /*008c*/ 	.word	0xffffffff


	//   ....[5]....
        /*0090*/ 	.word	0xffffffff


	//   ....[6]....
        /*0094*/ 	.word	0xffffffff


	//   ....[7]....
        /*0098*/ 	.word	0xffffffff


	//   ....[8]....
        /*009c*/ 	.word	0xffffffff


	//   ....[9]....
        /*00a0*/ 	.word	0xffffffff


	//   ....[10]....
        /*00a4*/ 	.word	0xffffffff


	//   ....[11]....
        /*00a8*/ 	.word	0xffffffff


	//   ....[12]....
        /*00ac*/ 	.word	0xffffffff


	//   ....[13]....
        /*00b0*/ 	.word	0xffffffff


	//   ....[14]....
        /*00b4*/ 	.word	0xffffffff


	//   ....[15]....
        /*00b8*/ 	.word	0xffffffff


	//   ....[16]....
        /*00bc*/ 	.word	0xffffffff


	//   ....[17]....
        /*00c0*/ 	.word	0xffffffff


	//   ....[18]....
        /*00c4*/ 	.word	0xffffffff


	//   ....[19]....
        /*00c8*/ 	.word	0xffffffff


	//   ....[20]....
        /*00cc*/ 	.word	0xffffffff


	//   ....[21]....
        /*00d0*/ 	.word	0xffffffff


	//   ....[22]....
        /*00d4*/ 	.word	0xffffffff


	//   ....[23]....
        /*00d8*/ 	.word	0xffffffff


	//   ....[24]....
        /*00dc*/ 	.word	0xffffffff


	//   ....[25]....
        /*00e0*/ 	.word	0xffffffff


	//   ....[26]....
        /*00e4*/ 	.word	0xffffffff


	//   ....[27]....
        /*00e8*/ 	.word	0xffffffff


	//   ....[28]....
        /*00ec*/ 	.word	0xffffffff


	//   ....[29]....
        /*00f0*/ 	.word	0xffffffff


	//   ....[30]....
        /*00f4*/ 	.word	0xffffffff


	//   ....[31]....
        /*00f8*/ 	.word	0xffffffff


	//   ....[32]....
        /*00fc*/ 	.word	0xffffffff


	//   ....[33]....
        /*0100*/ 	.word	0xffffffff


	//   ....[34]....
        /*0104*/ 	.word	0xffffffff


	//   ....[35]....
        /*0108*/ 	.word	0xffffffff


	//   ....[36]....
        /*010c*/ 	.word	0xffffffff


	//   ....[37]....
        /*0110*/ 	.word	0xffffffff


	//   ....[38]....
        /*0114*/ 	.word	0xffffffff


	//   ....[39]....
        /*0118*/ 	.word	0xffffffff


	//   ....[40]....
        /*011c*/ 	.word	0xffffffff


	//   ....[41]....
        /*0120*/ 	.word	0xffffffff


	//   ....[42]....
        /*0124*/ 	.word	0xffffffff


	//   ....[43]....
        /*0128*/ 	.word	0xffffffff


	//   ....[44]....
        /*012c*/ 	.word	0xffffffff


	//   ....[45]....
        /*0130*/ 	.word	0xffffffff


	//   ....[46]....
        /*0134*/ 	.word	0xffffffff


	//   ....[47]....
        /*0138*/ 	.word	0xffffffff


	//   ....[48]....
        /*013c*/ 	.word	0xffffffff


	//   ....[49]....
        /*0140*/ 	.word	0xffffffff


	//   ....[50]....
        /*0144*/ 	.word	0xffffffff


	//   ....[51]....
        /*0148*/ 	.word	0xffffffff


	//   ....[52]....
        /*014c*/ 	.word	0xffffffff


	//   ....[53]....
        /*0150*/ 	.word	0xffffffff


	//   ....[54]....
        /*0154*/ 	.word	0xffffffff


	//   ....[55]....
        /*0158*/ 	.word	0xffffffff


	//   ....[56]....
        /*015c*/ 	.word	0xffffffff


	//   ....[57]....
        /*0160*/ 	.word	0xffffffff


	//   ....[58]....
        /*0164*/ 	.word	0xffffffff


	//   ....[59]....
        /*0168*/ 	.word	0xffffffff


	//----- nvinfo : EIATTR_COOP_GROUP_INSTR_OFFSETS
	.align		4
.L_569:
        /*016c*/ 	.byte	0x04, 0x28
        /*016e*/ 	.short	(.L_571 - .L_570)


	//   ....[0]....
.L_570:
        /*0170*/ 	.word	0x00000d70


	//   ....[1]....
        /*0174*/ 	.word	0x00000da0


	//   ....[2]....
        /*0178*/ 	.word	0x00000dc0


	//   ....[3]....
        /*017c*/ 	.word	0x00000dd0


	//   ....[4]....
        /*0180*/ 	.word	0x00000f60


	//   ....[5]....
        /*0184*/ 	.word	0x00000f90


	//   ....[6]....
        /*0188*/ 	.word	0x00000fc0


	//   ....[7]....
        /*018c*/ 	.word	0x00000fe0


	//   ....[8]....
        /*0190*/ 	.word	0x00001160


	//   ....[9]....
        /*0194*/ 	.word	0x00001190


	//   ....[10]....
        /*0198*/ 	.word	0x000011c0


	//   ....[11]....
        /*019c*/ 	.word	0x000011e0


	//   ....[12]....
        /*01a0*/ 	.word	0x00001360


	//   ....[13]....
        /*01a4*/ 	.word	0x00001390


	//   ....[14]....
        /*01a8*/ 	.word	0x000013c0


	//   ....[15]....
        /*01ac*/ 	.word	0x000013e0


	//   ....[16]....
        /*01b0*/ 	.word	0x00001560


	//   ....[17]....
        /*01b4*/ 	.word	0x00001590


	//   ....[18]....
        /*01b8*/ 	.word	0x000015c0


	//   ....[19]....
        /*01bc*/ 	.word	0x000015e0


	//   ....[20]....
        /*01c0*/ 	.word	0x00002340


	//   ....[21]....
        /*01c4*/ 	.word	0x00002350


	//   ....[22]....
        /*01c8*/ 	.word	0x00002360


	//   ....[23]....
        /*01cc*/ 	.word	0x00002380


	//   ....[24]....
        /*01d0*/ 	.word	0x00002500


	//   ....[25]....
        /*01d4*/ 	.word	0x00002540


	//   ....[26]....
        /*01d8*/ 	.word	0x00002570


	//   ....[27]....
        /*01dc*/ 	.word	0x00002590


	//   ....[28]....
        /*01e0*/ 	.word	0x00002710


	//   ....[29]....
        /*01e4*/ 	.word	0x00002750


	//   ....[30]....
        /*01e8*/ 	.word	0x00002780


	//   ....[31]....
        /*01ec*/ 	.word	0x000027a0


	//   ....[32]....
        /*01f0*/ 	.word	0x00002920


	//   ....[33]....
        /*01f4*/ 	.word	0x00002960


	//   ....[34]....
        /*01f8*/ 	.word	0x00002990


	//   ....[35]....
        /*01fc*/ 	.word	0x000029b0


	//   ....[36]....
        /*0200*/ 	.word	0x00002b30


	//   ....[37]....
        /*0204*/ 	.word	0x00002b70


	//   ....[38]....
        /*0208*/ 	.word	0x00002ba0


	//   ....[39]....
        /*020c*/ 	.word	0x00002bc0


	//   ....[40]....
        /*0210*/ 	.word	0x000053c0


	//   ....[41]....
        /*0214*/ 	.word	0x000053f0


	//   ....[42]....
        /*0218*/ 	.word	0x00005410


	//   ....[43]....
        /*021c*/ 	.word	0x00005420


	//   ....[44]....
        /*0220*/ 	.word	0x000055b0


	//   ....[45]....
        /*0224*/ 	.word	0x000055e0


	//   ....[46]....
        /*0228*/ 	.word	0x00005610


	//   ....[47]....
        /*022c*/ 	.word	0x00005630


	//   ....[48]....
        /*0230*/ 	.word	0x000057b0


	//   ....[49]....
        /*0234*/ 	.word	0x000057e0


	//   ....[50]....
        /*0238*/ 	.word	0x00005810


	//   ....[51]....
        /*023c*/ 	.word	0x00005830


	//   ....[52]....
        /*0240*/ 	.word	0x000059b0


	//   ....[53]....
        /*0244*/ 	.word	0x000059e0


	//   ....[54]....
        /*0248*/ 	.word	0x00005a10


	//   ....[55]....
        /*024c*/ 	.word	0x00005a30


	//   ....[56]....
        /*0250*/ 	.word	0x00005bb0


	//   ....[57]....
        /*0254*/ 	.word	0x00005be0


	//   ....[58]....
        /*0258*/ 	.word	0x00005c10


	//   ....[59]....
        /*025c*/ 	.word	0x00005c30


	//----- nvinfo : EIATTR_VRC_CTA_INIT_COUNT
	.align		4
.L_571:
        /*0260*/ 	.byte	0x02, 0x4a
	.zero		1
	.zero		1


	//----- nvinfo : EIATTR_EXIT_INSTR_OFFSETS
	.align		4
        /*0264*/ 	.byte	0x04, 0x1c
        /*0266*/ 	.short	(.L_573 - .L_572)


	//   ....[0]....
.L_572:
        /*0268*/ 	.word	0x000068d0


	//   ....[1]....
        /*026c*/ 	.word	0x00006920


	//----- nvinfo : EIATTR_MAX_THREADS
	.align		4
.L_573:
        /*0270*/ 	.byte	0x04, 0x05
        /*0272*/ 	.short	(.L_575 - .L_574)
.L_574:
        /*0274*/ 	.word	0x00000100
        /*0278*/ 	.word	0x00000001
        /*027c*/ 	.word	0x00000001


	//----- nvinfo : EIATTR_CRS_STACK_SIZE
	.align		4
.L_575:
        /*0280*/ 	.byte	0x04, 0x1e
        /*0282*/ 	.short	(.L_577 - .L_576)
.L_576:
        /*0284*/ 	.word	0x00000000


	//----- nvinfo : EIATTR_CBANK_PARAM_SIZE
	.align		4
.L_577:
        /*0288*/ 	.byte	0x03, 0x19
        /*028a*/ 	.short	0x0071


	//----- nvinfo : EIATTR_PARAM_CBANK
	.align		4
        /*028c*/ 	.byte	0x04, 0x0a
        /*028e*/ 	.short	(.L_579 - .L_578)
	.align		4
.L_578:
        /*0290*/ 	.word	index@(.nv.constant0._ZN6thrust24THRUST_300001_SM_1000_NS8cuda_cub4core6detail13_kernel_agentINS1_8__reduce11ReduceAgentINS0_12zip_iteratorIN4cuda3std3__45tupleIJNS0_10device_ptrIdEENS0_17counting_iteratorIlNS0_11use_defaultESF_SF_EEEEEEEPNSB_IJdlEEESJ_lNS1_9__extrema9arg_max_fIdl7AbsLessEEEEJSI_SK_lN3cub18CUB_300001_SM_100013GridEvenShareIlEENSR_9GridQueueIyEESO_EEEvDpT0_)
        /*0294*/ 	.short	0x0380
        /*0296*/ 	.short	0x0071


	//----- nvinfo : EIATTR_SW_WAR
	.align		4
.L_579:
        /*0298*/ 	.byte	0x04, 0x36
        /*029a*/ 	.short	(.L_581 - .L_580)
.L_580:
        /*029c*/ 	.word	0x00000008
.L_581:


//--------------------- .nv.info._ZN6thrust24THRUST_300001_SM_1000_NS8cuda_cub4core6detail13_kernel_agentINS1_8__reduce11ReduceAgentINS0_12zip_iteratorIN4cuda3std3__45tupleIJNS0_10device_ptrIdEENS0_17counting_iteratorIlNS0_11use_defaultESF_SF_EEEEEEEPNSB_IJdlEEESJ_lNS1_9__extrema9arg_max_fIdl7AbsLessEEEEJSI_SK_lSO_EEEvDpT0_ --------------------------
	.section	.nv.info._ZN6thrust24THRUST_300001_SM_1000_NS8cuda_cub4core6detail13_kernel_agentINS1_8__reduce11ReduceAgentINS0_12zip_iteratorIN4cuda3std3__45tupleIJNS0_10device_ptrIdEENS0_17counting_iteratorIlNS0_11use_defaultESF_SF_EEEEEEEPNSB_IJdlEEESJ_lNS1_9__extrema9arg_max_fIdl7AbsLessEEEEJSI_SK_lSO_EEEvDpT0_,"",@"SHT_CUDA_INFO"
	.sectionflags	@""
	.align	4


	//----- nvinfo : EIATTR_CUDA_API_VERSION
	.align		4
        /*0000*/ 	.byte	0x04, 0x37
        /*0002*/ 	.short	(.L_583 - .L_582)
.L_582:
        /*0004*/ 	.word	0x00000082


	//----- nvinfo : EIATTR_KPARAM_INFO
	.align		4
.L_583:
        /*0008*/ 	.byte	0x04, 0x17
        /*000a*/ 	.short	(.L_585 - .L_584)
.L_584:
        /*000c*/ 	.word	0x00000000
        /*0010*/ 	.short	0x0003
        /*0012*/ 	.short	0x0020
        /*0014*/ 	.byte	0x00, 0xf0, 0x05, 0x00


	//----- nvinfo : EIATTR_KPARAM_INFO
	.align		4
.L_585:
        /*0018*/ 	.byte	0x04, 0x17
        /*001a*/ 	.short	(.L_587 - .L_586)
.L_586:
        /*001c*/ 	.word	0x00000000
        /*0020*/ 	.short	0x0002
        /*0022*/ 	.short	0x0018
        /*0024*/ 	.byte	0x00, 0xf0, 0x21, 0x00


	//----- nvinfo : EIATTR_KPARAM_INFO
	.align		4
.L_587:
        /*0028*/ 	.byte	0x04, 0x17
        /*002a*/ 	.short	(.L_589 - .L_588)
.L_588:
        /*002c*/ 	.word	0x00000000
        /*0030*/ 	.short	0x0001
        /*0032*/ 	.short	0x0010
        /*0034*/ 	.byte	0x00, 0xf5, 0x21, 0x00


	//----- nvinfo : EIATTR_KPARAM_INFO
	.align		4
.L_589:
        /*0038*/ 	.byte	0x04, 0x17
        /*003a*/ 	.short	(.L_591 - .L_590)
.L_590:
        /*003c*/ 	.word	0x00000000
        /*0040*/ 	.short	0x0000
        /*0042*/ 	.short	0x0000
        /*0044*/ 	.byte	0x00, 0xf0, 0x41, 0x00


	//----- nvinfo : EIATTR_SPARSE_MMA_MASK
	.align		4
.L_591:
        /*0048*/ 	.byte	0x03, 0x50
        /*004a*/ 	.short	0x0000


	//----- nvinfo : EIATTR_MAXREG_COUNT
	.align		4
        /*004c*/ 	.byte	0x03, 0x1b
        /*004e*/ 	.short	0x00ff


	//----- nvinfo : EIATTR_NUM_BARRIERS
	.align		4
        /*0050*/ 	.byte	0x02, 0x4c
        /*0052*/ 	.byte	0x01
	.zero		1


	//----- nvinfo : EIATTR_MERCURY_ISA_VERSION
	.align		4
        /*0054*/ 	.byte	0x03, 0x5f
        /*0056*/ 	.short	0x0101


	//----- nvinfo : EIATTR_COOP_GROUP_MASK_REGIDS
	.align		4
        /*0058*/ 	.byte	0x04, 0x29
        /*005a*/ 	.short	(.L_593 - .L_592)


	//   ....[0]....
.L_592:
        /*005c*/ 	.word	0xffffffff


	//   ....[1]....
        /*0060*/ 	.word	0xffffffff


	//   ....[2]....
        /*0064*/ 	.word	0xffffffff


	//   ....[3]....
        /*0068*/ 	.word	0xffffffff


	//   ....[4]....
        /*006c*/ 	.word	0xffffffff


	//   ....[5]....
        /*0070*/ 	.word	0xffffffff


	//   ....[6]....
        /*0074*/ 	.word	0xffffffff


	//   ....[7]....
        /*0078*/ 	.word	0xffffffff


	//   ....[8]....
        /*007c*/ 	.word	0xffffffff


	//   ....[9]....
        /*0080*/ 	.word	0xffffffff


	//   ....[10]....
        /*0084*/ 	.word	0xffffffff


	//   ....[11]....
        /*0088*/ 	.word	0xffffffff


	//   ....[12]....
        /*008c*/ 	.word	0xffffffff


	//   ....[13]....
        /*0090*/ 	.word	0xffffffff


	//   ....[14]....
        /*0094*/ 	.word	0xffffffff


	//   ....[15]....
        /*0098*/ 	.word	0xffffffff


	//   ....[16]....
        /*009c*/ 	.word	0xffffffff


	//   ....[17]....
        /*00a0*/ 	.word	0xffffffff


	//   ....[18]....
        /*00a4*/ 	.word	0xffffffff


	//   ....[19]....
        /*00a8*/ 	.word	0xffffffff


	//   ....[20]....
        /*00ac*/ 	.word	0xffffffff


	//   ....[21]....
        /*00b0*/ 	.word	0xffffffff


	//   ....[22]....
        /*00b4*/ 	.word	0xffffffff


	//   ....[23]....
        /*00b8*/ 	.word	0xffffffff


	//   ....[24]....
        /*00bc*/ 	.word	0xffffffff


	//   ....[25]....
        /*00c0*/ 	.word	0xffffffff


	//   ....[26]....
        /*00c4*/ 	.word	0xffffffff


	//   ....[27]....
        /*00c8*/ 	.word	0xffffffff


	//   ....[28]....
        /*00cc*/ 	.word	0xffffffff


	//   ....[29]....
        /*00d0*/ 	.word	0xffffffff


	//   ....[30]....
        /*00d4*/ 	.word	0xffffffff


	//   ....[31]....
        /*00d8*/ 	.word	0xffffffff


	//   ....[32]....
        /*00dc*/ 	.word	0xffffffff


	//   ....[33]....
        /*00e0*/ 	.word	0xffffffff


	//   ....[34]....
        /*00e4*/ 	.word	0xffffffff


	//   ....[35]....
        /*00e8*/ 	.word	0xffffffff


	//   ....[36]....
        /*00ec*/ 	.word	0xffffffff


	//   ....[37]....
        /*00f0*/ 	.word	0xffffffff


	//   ....[38]....
        /*00f4*/ 	.word	0xffffffff


	//   ....[39]....
        /*00f8*/ 	.word	0xffffffff


	//   ....[40]....
        /*00fc*/ 	.word	0xffffffff


	//   ....[41]....
        /*0100*/ 	.word	0xffffffff


	//   ....[42]....
        /*0104*/ 	.word	0xffffffff


	//   ....[43]....
        /*0108*/ 	.word	0xffffffff


	//   ....[44]....
        /*010c*/ 	.word	0xffffffff


	//   ....[45]....
        /*0110*/ 	.word	0xffffffff


	//   ....[46]....
        /*0114*/ 	.word	0xffffffff


	//   ....[47]....
        /*0118*/ 	.word	0xffffffff


	//   ....[48]....
        /*011c*/ 	.word	0xffffffff


	//   ....[49]....
        /*0120*/ 	.word	0xffffffff


	//   ....[50]....
        /*0124*/ 	.word	0xffffffff


	//   ....[51]....
        /*0128*/ 	.word	0xffffffff


	//   ....[52]....
        /*012c*/ 	.word	0xffffffff


	//   ....[53]....
        /*0130*/ 	.word	0xffffffff


	//   ....[54]....
        /*0134*/ 	.word	0xffffffff


	//   ....[55]....
        /*0138*/ 	.word	0xffffffff


	//   ....[56]....
        /*013c*/ 	.word	0xffffffff


	//   ....[57]....
        /*0140*/ 	.word	0xffffffff


	//   ....[58]....
        /*0144*/ 	.word	0xffffffff


	//   ....[59]....
        /*0148*/ 	.word	0xffffffff


	//----- nvinfo : EIATTR_COOP_GROUP_INSTR_OFFSETS
	.align		4
.L_593:
        /*014c*/ 	.byte	0x04, 0x28
        /*014e*/ 	.short	(.L_595 - .L_594)


	//   ....[0]....
.L_594:
        /*0150*/ 	.word	0x00000cb0


	//   ....[1]....
        /*0154*/ 	.word	0x00000ce0


	//   ....[2]....
        /*0158*/ 	.word	0x00000d00


	//   ....[3]....
        /*015c*/ 	.word	0x00000d10


	//   ....[4]....
        /*0160*/ 	.word	0x00000ea0


	//   ....[5]....
        /*0164*/ 	.word	0x00000ed0


	//   ....[6]....
        /*0168*/ 	.word	0x00000f00


	//   ....[7]....
        /*016c*/ 	.word	0x00000f20


	//   ....[8]....
        /*0170*/ 	.word	0x000010a0


	//   ....[9]....
        /*0174*/ 	.word	0x000010d0


	//   ....[10]....
        /*0178*/ 	.word	0x00001100


	//   ....[11]....
        /*017c*/ 	.word	0x00001120


	//   ....[12]....
        /*0180*/ 	.word	0x000012a0


	//   ....[13]....
        /*0184*/ 	.word	0x000012d0


	//   ....[14]....
        /*0188*/ 	.word	0x00001300


	//   ....[15]....
        /*018c*/ 	.word	0x00001320


	//   ....[16]....
        /*0190*/ 	.word	0x000014a0


	//   ....[17]....
        /*0194*/ 	.word	0x000014e0


	//   ....[18]....
        /*0198*/ 	.word	0x00001510


	//   ....[19]....
        /*019c*/ 	.word	0x00001520


	//   ....[20]....
        /*01a0*/ 	.word	0x00002280


	//   ....[21]....
        /*01a4*/ 	.word	0x00002290


	//   ....[22]....
        /*01a8*/ 	.word	0x000022a0


	//   ....[23]....
        /*01ac*/ 	.word	0x000022c0


	//   ....[24]....
        /*01b0*/ 	.word	0x00002440


	//   ....[25]....
        /*01b4*/ 	.word	0x00002480


	//   ....[26]....
        /*01b8*/ 	.word	0x000024b0


	//   ....[27]....
        /*01bc*/ 	.word	0x000024d0


	//   ....[28]....
        /*01c0*/ 	.word	0x00002650


	//   ....[29]....
        /*01c4*/ 	.word	0x00002690


	//   ....[30]....
        /*01c8*/ 	.word	0x000026c0


	//   ....[31]....
        /*01cc*/ 	.word	0x000026e0


	//   ....[32]....
        /*01d0*/ 	.word	0x00002860


	//   ....[33]....
        /*01d4*/ 	.word	0x000028a0


	//   ....[34]....
        /*01d8*/ 	.word	0x000028d0


	//   ....[35]....
        /*01dc*/ 	.word	0x000028f0


	//   ....[36]....
        /*01e0*/ 	.word	0x00002a70


	//   ....[37]....
        /*01e4*/ 	.word	0x00002ab0


	//   ....[38]....
        /*01e8*/ 	.word	0x00002ae0


	//   ....[39]....
        /*01ec*/ 	.word	0x00002b00


	//   ....[40]....
        /*01f0*/ 	.word	0x00004f40


	//   ....[41]....
        /*01f4*/ 	.word	0x00004f70


	//   ....[42]....
        /*01f8*/ 	.word	0x00004f90


	//   ....[43]....
        /*01fc*/ 	.word	0x00004fa0


	//   ....[44]....
        /*0200*/ 	.word	0x00005130


	//   ....[45]....
        /*0204*/ 	.word	0x00005160


	//   ....[46]....
        /*0208*/ 	.word	0x00005190


	//   ....[47]....
        /*020c*/ 	.word	0x000051b0


	//   ....[48]....
        /*0210*/ 	.word	0x00005330


	//   ....[49]....
        /*0214*/ 	.word	0x00005360


	//   ....[50]....
        /*0218*/ 	.word	0x00005390


	//   ....[51]....
        /*021c*/ 	.word	0x000053b0


	//   ....[52]....
        /*0220*/ 	.word	0x00005530


	//   ....[53]....
        /*0224*/ 	.word	0x00005560


	//   ....[54]....
        /*0228*/ 	.word	0x00005590


	//   ....[55]....
        /*022c*/ 	.word	0x000055b0


	//   ....[56]....
        /*0230*/ 	.word	0x00005730


	//   ....[57]....
        /*0234*/ 	.word	0x00005760


	//   ....[58]....
        /*0238*/ 	.word	0x00005790


	//   ....[59]....
        /*023c*/ 	.word	0x000057b0


	//----- nvinfo : EIATTR_VRC_CTA_INIT_COUNT
	.align		4
.L_595:
        /*0240*/ 	.byte	0x02, 0x4a
	.zero		1
	.zero		1


	//----- nvinfo : EIATTR_EXIT_INSTR_OFFSETS
	.align		4
        /*0244*/ 	.byte	0x04, 0x1c
        /*0246*/ 	.short	(.L_597 - .L_596)


	//   ....[0]....
.L_596:
        /*0248*/ 	.word	0x00000040


	//   ....[1]....
        /*024c*/ 	.word	0x00006450


	//   ....[2]....
        /*0250*/ 	.word	0x00006490


	//----- nvinfo : EIATTR_MAX_THREADS
	.align		4
.L_597:
        /*0254*/ 	.byte	0x04, 0x05
        /*0256*/ 	.short	(.L_599 - .L_598)
.L_598:
        /*0258*/ 	.word	0x00000100
        /*025c*/ 	.word	0x00000001
        /*0260*/ 	.word	0x00000001


	//----- nvinfo : EIATTR_CRS_STACK_SIZE
	.align		4
.L_599:
        /*0264*/ 	.byte	0x04, 0x1e
        /*0266*/ 	.short	(.L_601 - .L_600)
.L_600:
        /*0268*/ 	.word	0x00000000


	//----- nvinfo : EIATTR_CBANK_PARAM_SIZE
	.align		4
.L_601:
        /*026c*/ 	.byte	0x03, 0x19
        /*026e*/ 	.short	0x0021


	//----- nvinfo : EIATTR_PARAM_CBANK
	.align		4
        /*0270*/ 	.byte	0x04, 0x0a
        /*0272*/ 	.short	(.L_603 - .L_602)
	.align		4
.L_602:
        /*0274*/ 	.word	index@(.nv.constant0._ZN6thrust24THRUST_300001_SM_1000_NS8cuda_cub4core6detail13_kernel_agentINS1_8__reduce11ReduceAgentINS0_12zip_iteratorIN4cuda3std3__45tupleIJNS0_10device_ptrIdEENS0_17counting_iteratorIlNS0_11use_defaultESF_SF_EEEEEEEPNSB_IJdlEEESJ_lNS1_9__extrema9arg_max_fIdl7AbsLessEEEEJSI_SK_lSO_EEEvDpT0_)
        /*0278*/ 	.short	0x0380
        /*027a*/ 	.short	0x0021


	//----- nvinfo : EIATTR_SW_WAR
	.align		4
.L_603:
        /*027c*/ 	.byte	0x04, 0x36
        /*027e*/ 	.short	(.L_605 - .L_604)
.L_604:
        /*0280*/ 	.word	0x00000008
.L_605:


//--------------------- .nv.info._ZN6thrust24THRUST_300001_SM_1000_NS8cuda_cub4core6detail13_kernel_agentINS1_8__reduce11ReduceAgentIPN4cuda3std3__45tupleIJdlEEESC_SB_iNS1_9__extrema9arg_max_fIdl7AbsLessEEEEJSC_SC_iSG_EEEvDpT0_ --------------------------
	.section	.nv.info._ZN6thrust24THRUST_300001_SM_1000_NS8cuda_cub4core6detail13_kernel_agentINS1_8__reduce11ReduceAgentIPN4cuda3std3__45tupleIJdlEEESC_SB_iNS1_9__extrema9arg_max_fIdl7AbsLessEEEEJSC_SC_iSG_EEEvDpT0_,"",@"SHT_CUDA_INFO"
	.sectionflags	@""
	.align	4


	//----- nvinfo : EIATTR_CUDA_API_VERSION
	.align		4
        /*0000*/ 	.byte	0x04, 0x37
        /*0002*/ 	.short	(.L_607 - .L_606)
.L_606:
        /*0004*/ 	.word	0x00000082


	//----- nvinfo : EIATTR_KPARAM_INFO
	.align		4
.L_607:
        /*0008*/ 	.byte	0x04, 0x17
        /*000a*/ 	.short	(.L_609 - .L_608)
.L_608:
        /*000c*/ 	.word	0x00000000
        /*0010*/ 	.short	0x0003
        /*0012*/ 	.short	0x0014
        /*0014*/ 	.byte	0x00, 0xf0, 0x05, 0x00


	//----- nvinfo : EIATTR_KPARAM_INFO
	.align		4
.L_609:
        /*0018*/ 	.byte	0x04, 0x17
        /*001a*/ 	.short	(.L_611 - .L_610)
.L_610:
        /*001c*/ 	.word	0x00000000
        /*0020*/ 	.short	0x0002
        /*0022*/ 	.short	0x0010
        /*0024*/ 	.byte	0x00, 0xf0, 0x11, 0x00


	//----- nvinfo : EIATTR_KPARAM_INFO
	.align		4
.L_611:
        /*0028*/ 	.byte	0x04, 0x17
        /*002a*/ 	.short	(.L_613 - .L_612)
.L_612:
        /*002c*/ 	.word	0x00000000
        /*0030*/ 	.short	0x0001
        /*0032*/ 	.short	0x0008
        /*0034*/ 	.byte	0x00, 0xf5, 0x21, 0x00


	//----- nvinfo : EIATTR_KPARAM_INFO
	.align		4
.L_613:
        /*0038*/ 	.byte	0x04, 0x17
        /*003a*/ 	.short	(.L_615 - .L_614)
.L_614:
        /*003c*/ 	.word	0x00000000
        /*0040*/ 	.short	0x0000
        /*0042*/ 	.short	0x0000
        /*0044*/ 	.byte	0x00, 0xf5, 0x21, 0x00


	//----- nvinfo : EIATTR_SPARSE_MMA_MASK
	.align		4
.L_615:
        /*0048*/ 	.byte	0x03, 0x50
        /*004a*/ 	.short	0x0000


	//----- nvinfo : EIATTR_MAXREG_COUNT
	.align		4
        /*004c*/ 	.byte	0x03, 0x1b
        /*004e*/ 	.short	0x00ff


	//----- nvinfo : EIATTR_NUM_BARRIERS
	.align		4
        /*0050*/ 	.byte	0x02, 0x4c
        /*0052*/ 	.byte	0x01
	.zero		1


	//----- nvinfo : EIATTR_MERCURY_ISA_VERSION
	.align		4
        /*0054*/ 	.byte	0x03, 0x5f
        /*0056*/ 	.short	0x0101


	//----- nvinfo : EIATTR_COOP_GROUP_MASK_REGIDS
	.align		4
        /*0058*/ 	.byte	0x04, 0x29
        /*005a*/ 	.short	(.L_617 - .L_616)


	//   ....[0]....
.L_616:
        /*005c*/ 	.word	0xffffffff


	//   ....[1]....
        /*0060*/ 	.word	0xffffffff


	//   ....[2]....
        /*0064*/ 	.word	0xffffffff


	//   ....[3]....
        /*0068*/ 	.word	0xffffffff


	//   ....[4]....
        /*006c*/ 	.word	0xffffffff


	//   ....[5]....
        /*0070*/ 	.word	0xffffffff


	//   ....[6]....
        /*0074*/ 	.word	0xffffffff


	//   ....[7]....
        /*0078*/ 	.word	0xffffffff


	//   ....[8]....
        /*007c*/ 	.word	0xffffffff


	//   ....[9]....
        /*0080*/ 	.word	0xffffffff


	//   ....[10]....
        /*0084*/ 	.word	0xffffffff


	//   ....[11]....
        /*0088*/ 	.word	0xffffffff


	//   ....[12]....
        /*008c*/ 	.word	0xffffffff


	//   ....[13]....
        /*0090*/ 	.word	0xffffffff


	//   ....[14]....
        /*0094*/ 	.word	0xffffffff


	//   ....[15]....
        /*0098*/ 	.word	0xffffffff


	//   ....[16]....
        /*009c*/ 	.word	0xffffffff


	//   ....[17]....
        /*00a0*/ 	.word	0xffffffff


	//   ....[18]....
        /*00a4*/ 	.word	0xffffffff


	//   ....[19]....
        /*00a8*/ 	.word	0xffffffff


	//   ....[20]....
        /*00ac*/ 	.word	0xffffffff


	//   ....[21]....
        /*00b0*/ 	.word	0xffffffff


	//   ....[22]....
        /*00b4*/ 	.word	0xffffffff


	//   ....[23]....
        /*00b8*/ 	.word	0xffffffff


	//   ....[24]....
        /*00bc*/ 	.word	0xffffffff


	//   ....[25]....
        /*00c0*/ 	.word	0xffffffff


	//   ....[26]....
        /*00c4*/ 	.word	0xffffffff


	//   ....[27]....
        /*00c8*/ 	.word	0xffffffff


	//   ....[28]....
        /*00cc*/ 	.word	0xffffffff


	//   ....[29]....
        /*00d0*/ 	.word	0xffffffff


	//   ....[30]....
        /*00d4*/ 	.word	0xffffffff


	//   ....[31]....
        /*00d8*/ 	.word	0xffffffff


	//   ....[32]....
        /*00dc*/ 	.word	0xffffffff


	//   ....[33]....
        /*00e0*/ 	.word	0xffffffff


	//   ....[34]....
        /*00e4*/ 	.word	0xffffffff


	//   ....[35]....
        /*00e8*/ 	.word	0xffffffff


	//   ....[36]....
        /*00ec*/ 	.word	0xffffffff


	//   ....[37]....
        /*00f0*/ 	.word	0xffffffff


	//   ....[38]....
        /*00f4*/ 	.word	0xffffffff


	//   ....[39]....
        /*00f8*/ 	.word	0xffffffff


	//   ....[40]....
        /*00fc*/ 	.word	0xffffffff


	//   ....[41]....
        /*0100*/ 	.word	0xffffffff


	//   ....[42]....
        /*0104*/ 	.word	0xffffffff


	//   ....[43]....
        /*0108*/ 	.word	0xffffffff


	//   ....[44]....
        /*010c*/ 	.word	0xffffffff


	//   ....[45]....
        /*0110*/ 	.word	0xffffffff


	//   ....[46]....
        /*0114*/ 	.word	0xffffffff


	//   ....[47]....
        /*0118*/ 	.word	0xffffffff


	//   ....[48]....
        /*011c*/ 	.word	0xffffffff


	//   ....[49]....
        /*0120*/ 	.word	0xffffffff


	//   ....[50]....
        /*0124*/ 	.word	0xffffffff


	//   ....[51]....
        /*0128*/ 	.word	0xffffffff


	//   ....[52]....
        /*012c*/ 	.word	0xffffffff


	//   ....[53]....
        /*0130*/ 	.word	0xffffffff


	//   ....[54]....
        /*0134*/ 	.word	0xffffffff


	//   ....[55]....
        /*0138*/ 	.word	0xffffffff


	//   ....[56]....
        /*013c*/ 	.word	0xffffffff


	//   ....[57]....
        /*0140*/ 	.word	0xffffffff


	//   ....[58]....
        /*0144*/ 	.word	0xffffffff


	//   ....[59]....
        /*0148*/ 	.word	0xffffffff


	//----- nvinfo : EIATTR_COOP_GROUP_INSTR_OFFSETS
	.align		4
.L_617:
        /*014c*/ 	.byte	0x04, 0x28
        /*014e*/ 	.short	(.L_619 - .L_618)


	//   ....[0]....
.L_618:
        /*0150*/ 	.word	0x00000b70


	//   ....[1]....
        /*0154*/ 	.word	0x00000ba0


	//   ....[2]....
        /*0158*/ 	.word	0x00000bc0


	//   ....[3]....
        /*015c*/ 	.word	0x00000bd0


	//   ....[4]....
        /*0160*/ 	.word	0x00000d60


	//   ....[5]....
        /*0164*/ 	.word	0x00000d90


	//   ....[6]....
        /*0168*/ 	.word	0x00000dc0


	//   ....[7]....
        /*016c*/ 	.word	0x00000de0


	//   ....[8]....
        /*0170*/ 	.word	0x00000f60


	//   ....[9]....
        /*0174*/ 	.word	0x00000f90


	//   ....[10]....
        /*0178*/ 	.word	0x00000fc0


	//   ....[11]....
        /*017c*/ 	.word	0x00000fe0


	//   ....[12]....
        /*0180*/ 	.word	0x00001160


	//   ....[13]....
        /*0184*/ 	.word	0x00001190


	//   ....[14]....
        /*0188*/ 	.word	0x000011c0


	//   ....[15]....
        /*018c*/ 	.word	0x000011e0


	//   ....[16]....
        /*0190*/ 	.word	0x00001360


	//   ....[17]....
        /*0194*/ 	.word	0x000013a0


	//   ....[18]....
        /*0198*/ 	.word	0x000013d0


	//   ....[19]....
        /*019c*/ 	.word	0x000013e0


	//   ....[20]....
        /*01a0*/ 	.word	0x00002140


	//   ....[21]....
        /*01a4*/ 	.word	0x00002150


	//   ....[22]....
        /*01a8*/ 	.word	0x00002160


	//   ....[23]....
        /*01ac*/ 	.word	0x00002180


	//   ....[24]....
        /*01b0*/ 	.word	0x00002300


	//   ....[25]....
        /*01b4*/ 	.word	0x00002340


	//   ....[26]....
        /*01b8*/ 	.word	0x00002370


	//   ....[27]....
        /*01bc*/ 	.word	0x00002390


	//   ....[28]....
        /*01c0*/ 	.word	0x00002510


	//   ....[29]....
        /*01c4*/ 	.word	0x00002550


	//   ....[30]....
        /*01c8*/ 	.word	0x00002580


	//   ....[31]....
        /*01cc*/ 	.word	0x000025a0


	//   ....[32]....
        /*01d0*/ 	.word	0x00002720


	//   ....[33]....
        /*01d4*/ 	.word	0x00002760


	//   ....[34]....
        /*01d8*/ 	.word	0x00002790


	//   ....[35]....
        /*01dc*/ 	.word	0x000027b0


	//   ....[36]....
        /*01e0*/ 	.word	0x00002930


	//   ....[37]....
        /*01e4*/ 	.word	0x00002970


	//   ....[38]....
        /*01e8*/ 	.word	0x000029b0


	//   ....[39]....
        /*01ec*/ 	.word	0x000029c0


	//   ....[40]....
        /*01f0*/ 	.word	0x00004d80


	//   ....[41]....
        /*01f4*/ 	.word	0x00004db0


	//   ....[42]....
        /*01f8*/ 	.word	0x00004dd0


	//   ....[43]....
        /*01fc*/ 	.word	0x00004de0


	//   ....[44]....
        /*0200*/ 	.word	0x00004f70


	//   ....[45]....
        /*0204*/ 	.word	0x00004fa0


	//   ....[46]....
        /*0208*/ 	.word	0x00004fd0


	//   ....[47]....
        /*020c*/ 	.word	0x00004ff0


	//   ....[48]....
        /*0210*/ 	.word	0x00005170


	//   ....[49]....
        /*0214*/ 	.word	0x000051a0


	//   ....[50]....
        /*0218*/ 	.word	0x000051d0


	//   ....[51]....
        /*021c*/ 	.word	0x000051f0


	//   ....[52]....
        /*0220*/ 	.word	0x00005370


	//   ....[53]....
        /*0224*/ 	.word	0x000053a0


	//   ....[54]....
        /*0228*/ 	.word	0x000053d0


	//   ....[55]....
        /*022c*/ 	.word	0x000053f0


	//   ....[56]....
        /*0230*/ 	.word	0x00005570


	//   ....[57]....
        /*0234*/ 	.word	0x000055a0


	//   ....[58]....
        /*0238*/ 	.word	0x000055d0


	//   ....[59]....
        /*023c*/ 	.word	0x000055f0


	//----- nvinfo : EIATTR_VRC_CTA_INIT_COUNT
	.align		4
.L_619:
        /*0240*/ 	.byte	0x02, 0x4a
	.zero		1
	.zero		1


	//----- nvinfo : EIATTR_EXIT_INSTR_OFFSETS
	.align		4
        /*0244*/ 	.byte	0x04, 0x1c
        /*0246*/ 	.short	(.L_621 - .L_620)


	//   ....[0]....
.L_620:
        /*0248*/ 	.word	0x00000030


	//   ....[1]....
        /*024c*/ 	.word	0x00006290


	//   ....[2]....
        /*0250*/ 	.word	0x000062d0


	//----- nvinfo : EIATTR_MAX_THREADS
	.align		4
.L_621:
        /*0254*/ 	.byte	0x04, 0x05
        /*0256*/ 	.short	(.L_623 - .L_622)
.L_622:
        /*0258*/ 	.word	0x00000100
        /*025c*/ 	.word	0x00000001
        /*0260*/ 	.word	0x00000001


	//----- nvinfo : EIATTR_CRS_STACK_SIZE
	.align		4
.L_623:
        /*0264*/ 	.byte	0x04, 0x1e
        /*0266*/ 	.short	(.L_625 - .L_624)
.L_624:
        /*0268*/ 	.word	0x00000000


	//----- nvinfo : EIATTR_CBANK_PARAM_SIZE
	.align		4
.L_625:
        /*026c*/ 	.byte	0x03, 0x19
        /*026e*/ 	.short	0x0015


	//----- nvinfo : EIATTR_PARAM_CBANK
	.align		4
        /*0270*/ 	.byte	0x04, 0x0a
        /*0272*/ 	.short	(.L_627 - .L_626)
	.align		4
.L_626:
        /*0274*/ 	.word	index@(.nv.constant0._ZN6thrust24THRUST_300001_SM_1000_NS8cuda_cub4core6detail13_kernel_agentINS1_8__reduce11ReduceAgentIPN4cuda3std3__45tupleIJdlEEESC_SB_iNS1_9__extrema9arg_max_fIdl7AbsLessEEEEJSC_SC_iSG_EEEvDpT0_)
        /*0278*/ 	.short	0x0380
        /*027a*/ 	.short	0x0015


	//----- nvinfo : EIATTR_SW_WAR
	.align		4
.L_627:
        /*027c*/ 	.byte	0x04, 0x36
        /*027e*/ 	.short	(.L_629 - .L_628)
.L_628:
        /*0280*/ 	.word	0x00000008
.L_629:


//--------------------- .nv.info._ZN6thrust24THRUST_300001_SM_1000_NS8cuda_cub4core6detail13_kernel_agentINS1_8__reduce10DrainAgentIiEEJN3cub18CUB_300001_SM_10009GridQueueIjEEiEEEvDpT0_ --------------------------
	.section	.nv.info._ZN6thrust24THRUST_300001_SM_1000_NS8cuda_cub4core6detail13_kernel_agentINS1_8__reduce10DrainAgentIiEEJN3cub18CUB_300001_SM_10009GridQueueIjEEiEEEvDpT0_,"",@"SHT_CUDA_INFO"
	.sectionflags	@""
	.align	4


	//----- nvinfo : EIATTR_CUDA_API_VERSION
	.align		4
        /*0000*/ 	.byte	0x04, 0x37
        /*0002*/ 	.short	(.L_631 - .L_630)
.L_630:
        /*0004*/ 	.word	0x00000082


	//----- nvinfo : EIATTR_KPARAM_INFO
	.align		4
.L_631:
        /*0008*/ 	.byte	0x04, 0x17
        /*000a*/ 	.short	(.L_633 - .L_632)
.L_632:
        /*000c*/ 	.word	0x00000000
        /*0010*/ 	.short	0x0001
        /*0012*/ 	.short	0x0008
        /*0014*/ 	.byte	0x00, 0xf0, 0x11, 0x00


	//----- nvinfo : EIATTR_KPARAM_INFO
	.align		4
.L_633:
        /*0018*/ 	.byte	0x04, 0x17
        /*001a*/ 	.short	(.L_635 - .L_634)
.L_634:
        /*001c*/ 	.word	0x00000000
        /*0020*/ 	.short	0x0000
        /*0022*/ 	.short	0x0000
        /*0024*/ 	.byte	0x00, 0xf0, 0x21, 0x00


	//----- nvinfo : EIATTR_SPARSE_MMA_MASK
	.align		4
.L_635:
        /*0028*/ 	.byte	0x03, 0x50
        /*002a*/ 	.short	0x0000


	//----- nvinfo : EIATTR_MAXREG_COUNT
	.align		4
        /*002c*/ 	.byte	0x03, 0x1b
        /*002e*/ 	.short	0x00ff


	//----- nvinfo : EIATTR_MERCURY_ISA_VERSION
	.align		4
        /*0030*/ 	.byte	0x03, 0x5f
        /*0032*/ 	.short	0x0101


	//----- nvinfo : EIATTR_VRC_CTA_INIT_COUNT
	.align		4
        /*0034*/ 	.byte	0x02, 0x4a
	.zero		1
	.zero		1


	//----- nvinfo : EIATTR_EXIT_INSTR_OFFSETS
	.align		4
        /*0038*/ 	.byte	0x04, 0x1c
        /*003a*/ 	.short	(.L_637 - .L_636)


	//   ....[0]....
.L_636:
        /*003c*/ 	.word	0x00000060


	//----- nvinfo : EIATTR_MAX_THREADS
	.align		4
.L_637:
        /*0040*/ 	.byte	0x04, 0x05
        /*0042*/ 	.short	(.L_639 - .L_638)
.L_638:
        /*0044*/ 	.word	0x00000001
        /*0048*/ 	.word	0x00000001
        /*004c*/ 	.word	0x00000001


	//----- nvinfo : EIATTR_CBANK_PARAM_SIZE
	.align		4
.L_639:
        /*0050*/ 	.byte	0x03, 0x19
        /*0052*/ 	.short	0x000c


	//----- nvinfo : EIATTR_PARAM_CBANK
	.align		4
        /*0054*/ 	.byte	0x04, 0x0a
        /*0056*/ 	.short	(.L_641 - .L_640)
	.align		4
.L_640:
        /*0058*/ 	.word	index@(.nv.constant0._ZN6thrust24THRUST_300001_SM_1000_NS8cuda_cub4core6detail13_kernel_agentINS1_8__reduce10DrainAgentIiEEJN3cub18CUB_300001_SM_10009GridQueueIjEEiEEEvDpT0_)
        /*005c*/ 	.short	0x0380
        /*005e*/ 	.short	0x000c


	//----- nvinfo : EIATTR_SW_WAR
	.align		4
.L_641:
        /*0060*/ 	.byte	0x04, 0x36
        /*0062*/ 	.short	(.L_643 - .L_642)
.L_642:
        /*0064*/ 	.word	0x00000008
.L_643:


//--------------------- .nv.info._ZN6thrust24THRUST_300001_SM_1000_NS8cuda_cub4core6detail13_kernel_agentINS1_8__reduce11ReduceAgentINS0_12zip_iteratorIN4cuda3std3__45tupleIJNS0_10device_ptrIdEENS0_17counting_iteratorIlNS0_11use_defaultESF_SF_EEEEEEEPNSB_IJdlEEESJ_iNS1_9__extrema9arg_max_fIdl7AbsLessEEEEJSI_SK_iN3cub18CUB_300001_SM_100013GridEvenShareIiEENSR_9GridQueueIjEESO_EEEvDpT0_ --------------------------
	.section	.nv.info._ZN6thrust24THRUST_300001_SM_1000_NS8cuda_cub4core6detail13_kernel_agentINS1_8__reduce11ReduceAgentINS0_12zip_iteratorIN4cuda3std3__45tupleIJNS0_10device_ptrIdEENS0_17counting_iteratorIlNS0_11use_defaultESF_SF_EEEEEEEPNSB_IJdlEEESJ_iNS1_9__extrema9arg_max_fIdl7AbsLessEEEEJSI_SK_iN3cub18CUB_300001_SM_100013GridEvenShareIiEENSR_9GridQueueIjEESO_EEEvDpT0_,"",@"SHT_CUDA_INFO"
	.sectionflags	@""
	.align	4


	//----- nvinfo : EIATTR_CUDA_API_VERSION
	.align		4
        /*0000*/ 	.byte	0x04, 0x37
        /*0002*/ 	.short	(.L_645 - .L_644)
.L_644:
        /*0004*/ 	.word	0x00000082


	//----- nvinfo : EIATTR_KPARAM_INFO
	.align		4
.L_645:
        /*0008*/ 	.byte	0x04, 0x17
        /*000a*/ 	.short	(.L_647 - .L_646)
.L_646:
        /*000c*/ 	.word	0x00000000
        /*0010*/ 	.short	0x0005
        /*0012*/ 	.short	0x0050
        /*0014*/ 	.byte	0x00, 0xf0, 0x05, 0x00


	//----- nvinfo : EIATTR_KPARAM_INFO
	.align		4
.L_647:
        /*0018*/ 	.byte	0x04, 0x17
        /*001a*/ 	.short	(.L_649 - .L_648)
.L_648:
        /*001c*/ 	.word	0x00000000
        /*0020*/ 	.short	0x0004
        /*0022*/ 	.short	0x0048
        /*0024*/ 	.byte	0x00, 0xf0, 0x21, 0x00


	//----- nvinfo : EIATTR_KPARAM_INFO
	.align		4
.L_649:
        /*0028*/ 	.byte	0x04, 0x17
        /*002a*/ 	.short	(.L_651 - .L_650)
.L_650:
        /*002c*/ 	.word	0x00000000
        /*0030*/ 	.short	0x0003
        /*0032*/ 	.short	0x001c
        /*0034*/ 	.byte	0x00, 0xf0, 0xa1, 0x00


	//----- nvinfo : EIATTR_KPARAM_INFO
	.align		4
.L_651:
        /*0038*/ 	.byte	0x04, 0x17
        /*003a*/ 	.short	(.L_653 - .L_652)
.L_652:
        /*003c*/ 	.word	0x00000000
        /*0040*/ 	.short	0x0002
        /*0042*/ 	.short	0x0018
        /*0044*/ 	.byte	0x00, 0xf0, 0x11, 0x00


	//----- nvinfo : EIATTR_KPARAM_INFO
	.align		4
.L_653:
        /*0048*/ 	.byte	0x04, 0x17
        /*004a*/ 	.short	(.L_655 - .L_654)
.L_654:
        /*004c*/ 	.word	0x00000000
        /*0050*/ 	.short	0x0001
        /*0052*/ 	.short	0x0010
        /*0054*/ 	.byte	0x00, 0xf5, 0x21, 0x00


	//----- nvinfo : EIATTR_KPARAM_INFO
	.align		4
.L_655:
        /*0058*/ 	.byte	0x04, 0x17
        /*005a*/ 	.short	(.L_657 - .L_656)
.L_656:
        /*005c*/ 	.word	0x00000000
        /*0060*/ 	.short	0x0000
        /*0062*/ 	.short	0x0000
        /*0064*/ 	.byte	0x00, 0xf0, 0x41, 0x00


	//----- nvinfo : EIATTR_SPARSE_MMA_MASK
	.align		4
.L_657:
        /*0068*/ 	.byte	0x03, 0x50
        /*006a*/ 	.short	0x0000


	//----- nvinfo : EIATTR_MAXREG_COUNT
	.align		4
        /*006c*/ 	.byte	0x03, 0x1b
        /*006e*/ 	.short	0x00ff


	//----- nvinfo : EIATTR_NUM_BARRIERS
	.align		4
        /*0070*/ 	.byte	0x02, 0x4c
        /*0072*/ 	.byte	0x01
	.zero		1


	//----- nvinfo : EIATTR_MERCURY_ISA_VERSION
	.align		4
        /*0074*/ 	.byte	0x03, 0x5f
        /*0076*/ 	.short	0x0101


	//----- nvinfo : EIATTR_COOP_GROUP_MASK_REGIDS
	.align		4
        /*0078*/ 	.byte	0x04, 0x29
        /*007a*/ 	.short	(.L_659 - .L_658)


	//   ....[0]....
.L_658:
        /*007c*/ 	.word	0xffffffff


	//   ....[1]....
        /*0080*/ 	.word	0xffffffff


	//   ....[2]....
        /*0084*/ 	.word	0xffffffff


	//   ....[3]....
        /*0088*/ 	.word	0xffffffff


	//   ....[4]....
        /*008c*/ 	.word	0xffffffff


	//   ....[5]....
        /*0090*/ 	.word	0xffffffff


	//   ....[6]....
        /*0094*/ 	.word	0xffffffff


	//   ....[7]....
        /*0098*/ 	.word	0xffffffff


	//   ....[8]....
        /*009c*/ 	.word	0xffffffff


	//   ....[9]....
        /*00a0*/ 	.word	0xffffffff


	//   ....[10]....
        /*00a4*/ 	.word	0xffffffff


	//   ....[11]....
        /*00a8*/ 	.word	0xffffffff


	//   ....[12]....
        /*00ac*/ 	.word	0xffffffff


	//   ....[13]....
        /*00b0*/ 	.word	0xffffffff


	//   ....[14]....
        /*00b4*/ 	.word	0xffffffff


	//   ....[15]....
        /*00b8*/ 	.word	0xffffffff


	//   ....[16]....
        /*00bc*/ 	.word	0xffffffff


	//   ....[17]....
        /*00c0*/ 	.word	0xffffffff


	//   ....[18]....
        /*00c4*/ 	.word	0xffffffff


	//   ....[19]....
        /*00c8*/ 	.word	0xffffffff


	//   ....[20]....
        /*00cc*/ 	.word	0xffffffff


	//   ....[21]....
        /*00d0*/ 	.word	0xffffffff


	//   ....[22]....
        /*00d4*/ 	.word	0xffffffff


	//   ....[23]....
        /*00d8*/ 	.word	0xffffffff


	//   ....[24]....
        /*00dc*/ 	.word	0xffffffff


	//   ....[25]....
        /*00e0*/ 	.word	0xffffffff


	//   ....[26]....
        /*00e4*/ 	.word	0xffffffff


	//   ....[27]....
        /*00e8*/ 	.word	0xffffffff


	//   ....[28]....
        /*00ec*/ 	.word	0xffffffff


	//   ....[29]....
        /*00f0*/ 	.word	0xffffffff


	//   ....[30]....
        /*00f4*/ 	.word	0xffffffff


	//   ....[31]....
        /*00f8*/ 	.word	0xffffffff


	//   ....[32]....
        /*00fc*/ 	.word	0xffffffff


	//   ....[33]....
        /*0100*/ 	.word	0xffffffff


	//   ....[34]....
        /*0104*/ 	.word	0xffffffff


	//   ....[35]....
        /*0108*/ 	.word	0xffffffff


	//   ....[36]....
        /*010c*/ 	.word	0xffffffff


	//   ....[37]....
        /*0110*/ 	.word	0xffffffff


	//   ....[38]....
        /*0114*/ 	.word	0xffffffff


	//   ....[39]....
        /*0118*/ 	.word	0xffffffff


	//   ....[40]....
        /*011c*/ 	.word	0xffffffff


	//   ....[41]....
        /*0120*/ 	.word	0xffffffff


	//   ....[42]....
        /*0124*/ 	.word	0xffffffff


	//   ....[43]....
        /*0128*/ 	.word	0xffffffff


	//   ....[44]....
        /*012c*/ 	.word	0xffffffff


	//   ....[45]....
        /*0130*/ 	.word	0xffffffff


	//   ....[46]....
        /*0134*/ 	.word	0xffffffff


	//   ....[47]....
        /*0138*/ 	.word	0xffffffff


	//   ....[48]....
        /*013c*/ 	.word	0xffffffff


	//   ....[49]....
        /*0140*/ 	.word	0xffffffff


	//   ....[50]....
        /*0144*/ 	.word	0xffffffff


	//   ....[51]....
        /*0148*/ 	.word	0xffffffff


	//   ....[52]....
        /*014c*/ 	.word	0xffffffff


	//   ....[53]....
        /*0150*/ 	.word	0xffffffff


	//   ....[54]....
        /*0154*/ 	.word	0xffffffff


	//   ....[55]....
        /*0158*/ 	.word	0xffffffff


	//   ....[56]....
        /*015c*/ 	.word	0xffffffff


	//   ....[57]....
        /*0160*/ 	.word	0xffffffff


	//   ....[58]....
        /*0164*/ 	.word	0xffffffff


	//   ....[59]....
        /*0168*/ 	.word	0xffffffff


	//----- nvinfo : EIATTR_COOP_GROUP_INSTR_OFFSETS
	.align		4
.L_659:
        /*016c*/ 	.byte	0x04, 0x28
        /*016e*/ 	.short	(.L_661 - .L_660)


	//   ....[0]....
.L_660:
        /*0170*/ 	.word	0x00000cd0


	//   ....[1]....
        /*0174*/ 	.word	0x00000d00


	//   ....[2]....
        /*0178*/ 	.word	0x00000d20


	//   ....[3]....
        /*017c*/ 	.word	0x00000d30


	//   ....[4]....
        /*0180*/ 	.word	0x00000ec0


	//   ....[5]....
        /*0184*/ 	.word	0x00000ef0


	//   ....[6]....
        /*0188*/ 	.word	0x00000f20


	//   ....[7]....
        /*018c*/ 	.word	0x00000f40


	//   ....[8]....
        /*0190*/ 	.word	0x000010c0


	//   ....[9]....
        /*0194*/ 	.word	0x00001100


	//   ....[10]....
        /*0198*/ 	.word	0x00001130


	//   ....[11]....
        /*019c*/ 	.word	0x00001140


	//   ....[12]....
        /*01a0*/ 	.word	0x000012c0


	//   ....[13]....
        /*01a4*/ 	.word	0x000012f0


	//   ....[14]....
        /*01a8*/ 	.word	0x00001320


	//   ....[15]....
        /*01ac*/ 	.word	0x00001340


	//   ....[16]....
        /*01b0*/ 	.word	0x000014c0


	//   ....[17]....
        /*01b4*/ 	.word	0x000014f0


	//   ....[18]....
        /*01b8*/ 	.word	0x00001520


	//   ....[19]....
        /*01bc*/ 	.word	0x00001540


	//   ....[20]....
        /*01c0*/ 	.word	0x000022b0


	//   ....[21]....
        /*01c4*/ 	.word	0x000022c0


	//   ....[22]....
        /*01c8*/ 	.word	0x000022d0


	//   ....[23]....
        /*01cc*/ 	.word	0x000022f0


	//   ....[24]....
        /*01d0*/ 	.word	0x00002470


	//   ....[25]....
        /*01d4*/ 	.word	0x000024b0


	//   ....[26]....
        /*01d8*/ 	.word	0x000024e0


	//   ....[27]....
        /*01dc*/ 	.word	0x00002500


	//   ....[28]....
        /*01e0*/ 	.word	0x00002680


	//   ....[29]....
        /*01e4*/ 	.word	0x000026c0


	//   ....[30]....
        /*01e8*/ 	.word	0x000026f0


	//   ....[31]....
        /*01ec*/ 	.word	0x00002710


	//   ....[32]....
        /*01f0*/ 	.word	0x00002890


	//   ....[33]....
        /*01f4*/ 	.word	0x000028d0


	//   ....[34]....
        /*01f8*/ 	.word	0x00002900


	//   ....[35]....
        /*01fc*/ 	.word	0x00002920


	//   ....[36]....
        /*0200*/ 	.word	0x00002aa0


	//   ....[37]....
        /*0204*/ 	.word	0x00002ae0


	//   ....[38]....
        /*0208*/ 	.word	0x00002b10


	//   ....[39]....
        /*020c*/ 	.word	0x00002b30


	//   ....[40]....
        /*0210*/ 	.word	0x000051f0


	//   ....[41]....
        /*0214*/ 	.word	0x00005220


	//   ....[42]....
        /*0218*/ 	.word	0x00005240


	//   ....[43]....
        /*021c*/ 	.word	0x00005250


	//   ....[44]....
        /*0220*/ 	.word	0x000053e0


	//   ....[45]....
        /*0224*/ 	.word	0x00005410


	//   ....[46]....
        /*0228*/ 	.word	0x00005440


	//   ....[47]....
        /*022c*/ 	.word	0x00005460


	//   ....[48]....
        /*0230*/ 	.word	0x000055e0


	//   ....[49]....
        /*0234*/ 	.word	0x00005610


	//   ....[50]....
        /*0238*/ 	.word	0x00005640


	//   ....[51]....
        /*023c*/ 	.word	0x00005660


	//   ....[52]....
        /*0240*/ 	.word	0x000057e0


	//   ....[53]....
        /*0244*/ 	.word	0x00005810


	//   ....[54]....
        /*0248*/ 	.word	0x00005840


	//   ....[55]....
        /*024c*/ 	.word	0x00005860


	//   ....[56]....
        /*0250*/ 	.word	0x000059e0


	//   ....[57]....
        /*0254*/ 	.word	0x00005a10


	//   ....[58]....
        /*0258*/ 	.word	0x00005a40


	//   ....[59]....
        /*025c*/ 	.word	0x00005a60


	//----- nvinfo : EIATTR_VRC_CTA_INIT_COUNT
	.align		4
.L_661:
        /*0260*/ 	.byte	0x02, 0x4a
	.zero		1
	.zero		1


	//----- nvinfo : EIATTR_EXIT_INSTR_OFFSETS
	.align		4
        /*0264*/ 	.byte	0x04, 0x1c
        /*0266*/ 	.short	(.L_663 - .L_662)


	//   ....[0]....
.L_662:
        /*0268*/ 	.word	0x00006710


	//   ....[1]....
        /*026c*/ 	.word	0x00006770


	//----- nvinfo : EIATTR_MAX_THREADS
	.align		4
.L_663:
        /*0270*/ 	.byte	0x04, 0x05
        /*0272*/ 	.short	(.L_665 - .L_664)
.L_664:
        /*0274*/ 	.word	0x00000100
        /*0278*/ 	.word	0x00000001
        /*027c*/ 	.word	0x00000001


	//----- nvinfo : EIATTR_CRS_STACK_SIZE
	.align		4
.L_665:
        /*0280*/ 	.byte	0x04, 0x1e
        /*0282*/ 	.short	(.L_667 - .L_666)
.L_666:
        /*0284*/ 	.word	0x00000000


	//----- nvinfo : EIATTR_CBANK_PARAM_SIZE
	.align		4
.L_667:
        /*0288*/ 	.byte	0x03, 0x19
        /*028a*/ 	.short	0x0051


	//----- nvinfo : EIATTR_PARAM_CBANK
	.align		4
        /*028c*/ 	.byte	0x04, 0x0a
        /*028e*/ 	.short	(.L_669 - .L_668)
	.align		4
.L_668:
        /*0290*/ 	.word	index@(.nv.constant0._ZN6thrust24THRUST_300001_SM_1000_NS8cuda_cub4core6detail13_kernel_agentINS1_8__reduce11ReduceAgentINS0_12zip_iteratorIN4cuda3std3__45tupleIJNS0_10device_ptrIdEENS0_17counting_iteratorIlNS0_11use_defaultESF_SF_EEEEEEEPNSB_IJdlEEESJ_iNS1_9__extrema9arg_max_fIdl7AbsLessEEEEJSI_SK_iN3cub18CUB_300001_SM_100013GridEvenShareIiEENSR_9GridQueueIjEESO_EEEvDpT0_)
        /*0294*/ 	.short	0x0380
        /*0296*/ 	.short	0x0051


	//----- nvinfo : EIATTR_SW_WAR
	.align		4
.L_669:
        /*0298*/ 	.byte	0x04, 0x36
        /*029a*/ 	.short	(.L_671 - .L_670)
.L_670:
        /*029c*/ 	.word	0x00000008
.L_671:


//--------------------- .nv.info._ZN6thrust24THRUST_300001_SM_1000_NS8cuda_cub4core6detail13_kernel_agentINS1_8__reduce11ReduceAgentINS0_12zip_iteratorIN4cuda3std3__45tupleIJNS0_10device_ptrIdEENS0_17counting_iteratorIlNS0_11use_defaultESF_SF_EEEEEEEPNSB_IJdlEEESJ_iNS1_9__extrema9arg_max_fIdl7AbsLessEEEEJSI_SK_iSO_EEEvDpT0_ --------------------------
	.section	.nv.info._ZN6thrust24THRUST_300001_SM_1000_NS8cuda_cub4core6detail13_kernel_agentINS1_8__reduce11ReduceAgentINS0_12zip_iteratorIN4cuda3std3__45tupleIJNS0_10device_ptrIdEENS0_17counting_iteratorIlNS0_11use_defaultESF_SF_EEEEEEEPNSB_IJdlEEESJ_iNS1_9__extrema9arg_max_fIdl7AbsLessEEEEJSI_SK_iSO_EEEvDpT0_,"",@"SHT_CUDA_INFO"
	.sectionflags	@""
	.align	4


	//----- nvinfo : EIATTR_CUDA_API_VERSION
	.align		4
        /*0000*/ 	.byte	0x04, 0x37
        /*0002*/ 	.short	(.L_673 - .L_672)
.L_672:
        /*0004*/ 	.word	0x00000082


	//----- nvinfo : EIATTR_KPARAM_INFO
	.align		4
.L_673:
        /*0008*/ 	.byte	0x04, 0x17
        /*000a*/ 	.short	(.L_675 - .L_674)
.L_674:
        /*000c*/ 	.word	0x00000000
        /*0010*/ 	.short	0x0003
        /*0012*/ 	.short	0x001c
        /*0014*/ 	.byte	0x00, 0xf0, 0x05, 0x00


	//----- nvinfo : EIATTR_KPARAM_INFO
	.align		4
.L_675:
        /*0018*/ 	.byte	0x04, 0x17
        /*001a*/ 	.short	(.L_677 - .L_676)
.L_676:
        /*001c*/ 	.word	0x00000000
        /*0020*/ 	.short	0x0002
        /*0022*/ 	.short	0x0018
        /*0024*/ 	.byte	0x00, 0xf0, 0x11, 0x00


	//----- nvinfo : EIATTR_KPARAM_INFO
	.align		4
.L_677:
        /*0028*/ 	.byte	0x04, 0x17
        /*002a*/ 	.short	(.L_679 - .L_678)
.L_678:
        /*002c*/ 	.word	0x00000000
        /*0030*/ 	.short	0x0001
        /*0032*/ 	.short	0x0010
        /*0034*/ 	.byte	0x00, 0xf5, 0x21, 0x00


	//----- nvinfo : EIATTR_KPARAM_INFO
	.align		4
.L_679:
        /*0038*/ 	.byte	0x04, 0x17
        /*003a*/ 	.short	(.L_681 - .L_680)
.L_680:
        /*003c*/ 	.word	0x00000000
        /*0040*/ 	.short	0x0000
        /*0042*/ 	.short	0x0000
        /*0044*/ 	.byte	0x00, 0xf0, 0x41, 0x00


	//----- nvinfo : EIATTR_SPARSE_MMA_MASK
	.align		4
.L_681:
        /*0048*/ 	.byte	0x03, 0x50
        /*004a*/ 	.short	0x0000


	//----- nvinfo : EIATTR_MAXREG_COUNT
	.align		4
        /*004c*/ 	.byte	0x03, 0x1b
        /*004e*/ 	.short	0x00ff


	//----- nvinfo : EIATTR_NUM_BARRIERS
	.align		4
        /*0050*/ 	.byte	0x02, 0x4c
        /*0052*/ 	.byte	0x01
	.zero		1


	//----- nvinfo : EIATTR_MERCURY_ISA_VERSION
	.align		4
        /*0054*/ 	.byte	0x03, 0x5f
        /*0056*/ 	.short	0x0101


	//----- nvinfo : EIATTR_COOP_GROUP_MASK_REGIDS
	.align		4
        /*0058*/ 	.byte	0x04, 0x29
        /*005a*/ 	.short	(.L_683 - .L_682)


	//   ....[0]....
.L_682:
        /*005c*/ 	.word	0xffffffff


	//   ....[1]....
        /*0060*/ 	.word	0xffffffff


	//   ....[2]....
        /*0064*/ 	.word	0xffffffff


	//   ....[3]....
        /*0068*/ 	.word	0xffffffff


	//   ....[4]....
        /*006c*/ 	.word	0xffffffff


	//   ....[5]....
        /*0070*/ 	.word	0xffffffff


	//   ....[6]....
        /*0074*/ 	.word	0xffffffff


	//   ....[7]....
        /*0078*/ 	.word	0xffffffff


	//   ....[8]....
        /*007c*/ 	.word	0xffffffff


	//   ....[9]....
        /*0080*/ 	.word	0xffffffff


	//   ....[10]....
        /*0084*/ 	.word	0xffffffff


	//   ....[11]....
        /*0088*/ 	.word	0xffffffff


	//   ....[12]....
        /*008c*/ 	.word	0xffffffff


	//   ....[13]....
        /*0090*/ 	.word	0xffffffff


	//   ....[14]....
        /*0094*/ 	.word	0xffffffff


	//   ....[15]....
        /*0098*/ 	.word	0xffffffff


	//   ....[16]....
        /*009c*/ 	.word	0xffffffff


	//   ....[17]....
        /*00a0*/ 	.word	0xffffffff


	//   ....[18]....
        /*00a4*/ 	.word	0xffffffff


	//   ....[19]....
        /*00a8*/ 	.word	0xffffffff


	//   ....[20]....
        /*00ac*/ 	.word	0xffffffff


	//   ....[21]....
        /*00b0*/ 	.word	0xffffffff


	//   ....[22]....
        /*00b4*/ 	.word	0xffffffff


	//   ....[23]....
        /*00b8*/ 	.word	0xffffffff


	//   ....[24]....
        /*00bc*/ 	.word	0xffffffff


	//   ....[25]....
        /*00c0*/ 	.word	0xffffffff


	//   ....[26]....
        /*00c4*/ 	.word	0xffffffff


	//   ....[27]....
        /*00c8*/ 	.word	0xffffffff


	//   ....[28]....
        /*00cc*/ 	.word	0xffffffff


	//   ....[29]....
        /*00d0*/ 	.word	0xffffffff


	//   ....[30]....
        /*00d4*/ 	.word	0xffffffff


	//   ....[31]....
        /*00d8*/ 	.word	0xffffffff


	//   ....[32]....
        /*00dc*/ 	.word	0xffffffff


	//   ....[33]....
        /*00e0*/ 	.word	0xffffffff


	//   ....[34]....
        /*00e4*/ 	.word	0xffffffff


	//   ....[35]....
        /*00e8*/ 	.word	0xffffffff


	//   ....[36]....
        /*00ec*/ 	.word	0xffffffff


	//   ....[37]....
        /*00f0*/ 	.word	0xffffffff


	//   ....[38]....
        /*00f4*/ 	.word	0xffffffff


	//   ....[39]....
        /*00f8*/ 	.word	0xffffffff


	//   ....[40]....
        /*00fc*/ 	.word	0xffffffff


	//   ....[41]....
        /*0100*/ 	.word	0xffffffff


	//   ....[42]....
        /*0104*/ 	.word	0xffffffff


	//   ....[43]....
        /*0108*/ 	.word	0xffffffff


	//   ....[44]....
        /*010c*/ 	.word	0xffffffff


	//   ....[45]....
        /*0110*/ 	.word	0xffffffff


	//   ....[46]....
        /*0114*/ 	.word	0xffffffff


	//   ....[47]....
        /*0118*/ 	.word	0xffffffff


	//   ....[48]....
        /*011c*/ 	.word	0xffffffff


	//   ....[49]....
        /*0120*/ 	.word	0xffffffff


	//   ....[50]....
        /*0124*/ 	.word	0xffffffff


	//   ....[51]....
        /*0128*/ 	.word	0xffffffff


	//   ....[52]....
        /*012c*/ 	.word	0xffffffff


	//   ....[53]....
        /*0130*/ 	.word	0xffffffff


	//   ....[54]....
        /*0134*/ 	.word	0xffffffff


	//   ....[55]....
        /*0138*/ 	.word	0xffffffff


	//   ....[56]....
        /*013c*/ 	.word	0xffffffff


	//   ....[57]....
        /*0140*/ 	.word	0xffffffff


	//   ....[58]....
        /*0144*/ 	.word	0xffffffff


	//   ....[59]....
        /*0148*/ 	.word	0xffffffff


	//----- nvinfo : EIATTR_COOP_GROUP_INSTR_OFFSETS
	.align		4
.L_683:
        /*014c*/ 	.byte	0x04, 0x28
        /*014e*/ 	.short	(.L_685 - .L_684)


	//   ....[0]....
.L_684:
        /*0150*/ 	.word	0x00000c90


	//   ....[1]....
        /*0154*/ 	.word	0x00000cc0


	//   ....[2]....
        /*0158*/ 	.word	0x00000ce0


	//   ....[3]....
        /*015c*/ 	.word	0x00000cf0


	//   ....[4]....
        /*0160*/ 	.word	0x00000e80


	//   ....[5]....
        /*0164*/ 	.word	0x00000eb0


	//   ....[6]....
        /*0168*/ 	.word	0x00000ee0


	//   ....[7]....
        /*016c*/ 	.word	0x00000f00


	//   ....[8]....
        /*0170*/ 	.word	0x00001080


	//   ....[9]....
        /*0174*/ 	.word	0x000010b0


	//   ....[10]....
        /*0178*/ 	.word	0x000010e0


	//   ....[11]....
        /*017c*/ 	.word	0x00001100


	//   ....[12]....
        /*0180*/ 	.word	0x00001280


	//   ....[13]....
        /*0184*/ 	.word	0x000012b0


	//   ....[14]....
        /*0188*/ 	.word	0x000012e0


	//   ....[15]....
        /*018c*/ 	.word	0x00001300


	//   ....[16]....
        /*0190*/ 	.word	0x00001480


	//   ....[17]....
        /*0194*/ 	.word	0x000014b0


	//   ....[18]....
        /*0198*/ 	.word	0x000014e0


	//   ....[19]....
        /*019c*/ 	.word	0x00001500


	//   ....[20]....
        /*01a0*/ 	.word	0x00002260


	//   ....[21]....
        /*01a4*/ 	.word	0x00002270


	//   ....[22]....
        /*01a8*/ 	.word	0x00002280


	//   ....[23]....
        /*01ac*/ 	.word	0x000022a0


	//   ....[24]....
        /*01b0*/ 	.word	0x00002420


	//   ....[25]....
        /*01b4*/ 	.word	0x00002460


	//   ....[26]....
        /*01b8*/ 	.word	0x00002490


	//   ....[27]....
        /*01bc*/ 	.word	0x000024b0


	//   ....[28]....
        /*01c0*/ 	.word	0x00002630


	//   ....[29]....
        /*01c4*/ 	.word	0x00002670


	//   ....[30]....
        /*01c8*/ 	.word	0x000026a0


	//   ....[31]....
        /*01cc*/ 	.word	0x000026c0


	//   ....[32]....
        /*01d0*/ 	.word	0x00002840


	//   ....[33]....
        /*01d4*/ 	.word	0x00002880


	//   ....[34]....
        /*01d8*/ 	.word	0x000028b0


	//   ....[35]....
        /*01dc*/ 	.word	0x000028d0


	//   ....[36]....
        /*01e0*/ 	.word	0x00002a50


	//   ....[37]....
        /*01e4*/ 	.word	0x00002a90


	//   ....[38]....
        /*01e8*/ 	.word	0x00002ac0


	//   ....[39]....
        /*01ec*/ 	.word	0x00002ae0


	//   ....[40]....
        /*01f0*/ 	.word	0x00004f90


	//   ....[41]....
        /*01f4*/ 	.word	0x00004fc0


	//   ....[42]....
        /*01f8*/ 	.word	0x00004fe0


	//   ....[43]....
        /*01fc*/ 	.word	0x00004ff0


	//   ....[44]....
        /*0200*/ 	.word	0x00005180


	//   ....[45]....
        /*0204*/ 	.word	0x000051b0


	//   ....[46]....
        /*0208*/ 	.word	0x000051e0


	//   ....[47]....
        /*020c*/ 	.word	0x00005200


	//   ....[48]....
        /*0210*/ 	.word	0x00005380


	//   ....[49]....
        /*0214*/ 	.word	0x000053b0


	//   ....[50]....
        /*0218*/ 	.word	0x000053e0


	//   ....[51]....
        /*021c*/ 	.word	0x00005400


	//   ....[52]....
        /*0220*/ 	.word	0x00005580


	//   ....[53]....
        /*0224*/ 	.word	0x000055c0


	//   ....[54]....
        /*0228*/ 	.word	0x000055f0


	//   ....[55]....
        /*022c*/ 	.word	0x00005600


	//   ....[56]....
        /*0230*/ 	.word	0x00005780


	//   ....[57]....
        /*0234*/ 	.word	0x000057b0


	//   ....[58]....
        /*0238*/ 	.word	0x000057e0


	//   ....[59]....
        /*023c*/ 	.word	0x00005800


	//----- nvinfo : EIATTR_VRC_CTA_INIT_COUNT
	.align		4
.L_685:
        /*0240*/ 	.byte	0x02, 0x4a
	.zero		1
	.zero		1


	//----- nvinfo : EIATTR_EXIT_INSTR_OFFSETS
	.align		4
        /*0244*/ 	.byte	0x04, 0x1c
        /*0246*/ 	.short	(.L_687 - .L_686)


	//   ....[0]....
.L_686:
        /*0248*/ 	.word	0x00000030


	//   ....[1]....
        /*024c*/ 	.word	0x000064a0


	//   ....[2]....
        /*0250*/ 	.word	0x000064e0


	//----- nvinfo : EIATTR_MAX_THREADS
	.align		4
.L_687:
        /*0254*/ 	.byte	0x04, 0x05
        /*0256*/ 	.short	(.L_689 - .L_688)
.L_688:
        /*0258*/ 	.word	0x00000100
        /*025c*/ 	.word	0x00000001
        /*0260*/ 	.word	0x00000001


	//----- nvinfo : EIATTR_CRS_STACK_SIZE
	.align		4
.L_689:
        /*0264*/ 	.byte	0x04, 0x1e
        /*0266*/ 	.short	(.L_691 - .L_690)
.L_690:
        /*0268*/ 	.word	0x00000000


	//----- nvinfo : EIATTR_CBANK_PARAM_SIZE
	.align		4
.L_691:
        /*026c*/ 	.byte	0x03, 0x19
        /*026e*/ 	.short	0x001d


	//----- nvinfo : EIATTR_PARAM_CBANK
	.align		4
        /*0270*/ 	.byte	0x04, 0x0a
        /*0272*/ 	.short	(.L_693 - .L_692)
	.align		4
.L_692:
        /*0274*/ 	.word	index@(.nv.constant0._ZN6thrust24THRUST_300001_SM_1000_NS8cuda_cub4core6detail13_kernel_agentINS1_8__reduce11ReduceAgentINS0_12zip_iteratorIN4cuda3std3__45tupleIJNS0_10device_ptrIdEENS0_17counting_iteratorIlNS0_11use_defaultESF_SF_EEEEEEEPNSB_IJdlEEESJ_iNS1_9__extrema9arg_max_fIdl7AbsLessEEEEJSI_SK_iSO_EEEvDpT0_)
        /*0278*/ 	.short	0x0380
        /*027a*/ 	.short	0x001d


	//----- nvinfo : EIATTR_SW_WAR
	.align		4
.L_693:
        /*027c*/ 	.byte	0x04, 0x36
        /*027e*/ 	.short	(.L_695 - .L_694)
.L_694:
        /*0280*/ 	.word	0x00000008
.L_695:


//--------------------- .nv.info._Z13double2doublePKdPdi --------------------------
	.section	.nv.info._Z13double2doublePKdPdi,"",@"SHT_CUDA_INFO"
	.sectionflags	@""
	.align	4


	//----- nvinfo : EIATTR_CUDA_API_VERSION
	.align		4
        /*0000*/ 	.byte	0x04, 0x37
        /*0002*/ 	.short	(.L_697 - .L_696)
.L_696:
        /*0004*/ 	.word	0x00000082


	//----- nvinfo : EIATTR_KPARAM_INFO
	.align		4
.L_697:
        /*0008*/ 	.byte	0x04, 0x17
        /*000a*/ 	.short	(.L_699 - .L_698)
.L_698:
        /*000c*/ 	.word	0x00000000
        /*0010*/ 	.short	0x0002
        /*0012*/ 	.short	0x0010
        /*0014*/ 	.byte	0x00, 0xf0, 0x11, 0x00


	//----- nvinfo : EIATTR_KPARAM_INFO
	.align		4
.L_699:
        /*0018*/ 	.byte	0x04, 0x17
        /*001a*/ 	.short	(.L_701 - .L_700)
.L_700:
        /*001c*/ 	.word	0x00000000
        /*0020*/ 	.short	0x0001
        /*0022*/ 	.short	0x0008
        /*0024*/ 	.byte	0x00, 0xf5, 0x21, 0x00


	//----- nvinfo : EIATTR_KPARAM_INFO
	.align		4
.L_701:
        /*0028*/ 	.byte	0x04, 0x17
        /*002a*/ 	.short	(.L_703 - .L_702)
.L_702:
        /*002c*/ 	.word	0x00000000
        /*0030*/ 	.short	0x0000
        /*0032*/ 	.short	0x0000
        /*0034*/ 	.byte	0x00, 0xf5, 0x21, 0x00


	//----- nvinfo : EIATTR_SPARSE_MMA_MASK
	.align		4
.L_703:
        /*0038*/ 	.byte	0x03, 0x50
        /*003a*/ 	.short	0x0000


	//----- nvinfo : EIATTR_MAXREG_COUNT
	.align		4
        /*003c*/ 	.byte	0x03, 0x1b
        /*003e*/ 	.short	0x00ff


	//----- nvinfo : EIATTR_MERCURY_ISA_VERSION
	.align		4
        /*0040*/ 	.byte	0x03, 0x5f
        /*0042*/ 	.short	0x0101


	//----- nvinfo : EIATTR_VRC_CTA_INIT_COUNT
	.align		4
        /*0044*/ 	.byte	0x02, 0x4a
	.zero		1
	.zero		1


	//----- nvinfo : EIATTR_EXIT_INSTR_OFFSETS
	.align		4
        /*0048*/ 	.byte	0x04, 0x1c
        /*004a*/ 	.short	(.L_705 - .L_704)


	//   ....[0]....
.L_704:
        /*004c*/ 	.word	0x00000070


	//   ....[1]....
        /*0050*/ 	.word	0x000000f0


	//----- nvinfo : EIATTR_CBANK_PARAM_SIZE
	.align		4
.L_705:
        /*0054*/ 	.byte	0x03, 0x19
        /*0056*/ 	.short	0x0014


	//----- nvinfo : EIATTR_PARAM_CBANK
	.align		4
        /*0058*/ 	.byte	0x04, 0x0a
        /*005a*/ 	.short	(.L_707 - .L_706)
	.align		4
.L_706:
        /*005c*/ 	.word	index@(.nv.constant0._Z13double2doublePKdPdi)
        /*0060*/ 	.short	0x0380
        /*0062*/ 	.short	0x0014


	//----- nvinfo : EIATTR_SW_WAR
	.align		4
.L_707:
        /*0064*/ 	.byte	0x04, 0x36
        /*0066*/ 	.short	(.L_709 - .L_708)
.L_708:
        /*0068*/ 	.word	0x00000008
.L_709:


//--------------------- .nv.info._Z21complex2double_scaledPK6float2Pdif --------------------------
	.section	.nv.info._Z21complex2double_scaledPK6float2Pdif,"",@"SHT_CUDA_INFO"
	.sectionflags	@""
	.align	4


	//----- nvinfo : EIATTR_CUDA_API_VERSION
	.align		4
        /*0000*/ 	.byte	0x04, 0x37
        /*0002*/ 	.short	(.L_711 - .L_710)
.L_710:
        /*0004*/ 	.word	0x00000082


	//----- nvinfo : EIATTR_KPARAM_INFO
	.align		4
.L_711:
        /*0008*/ 	.byte	0x04, 0x17
        /*000a*/ 	.short	(.L_713 - .L_712)
.L_712:
        /*000c*/ 	.word	0x00000000
        /*0010*/ 	.short	0x0003
        /*0012*/ 	.short	0x0014
        /*0014*/ 	.byte	0x00, 0xf0, 0x11, 0x00


	//----- nvinfo : EIATTR_KPARAM_INFO
	.align		4
.L_713:
        /*0018*/ 	.byte	0x04, 0x17
        /*001a*/ 	.short	(.L_715 - .L_714)
.L_714:
        /*001c*/ 	.word	0x00000000
        /*0020*/ 	.short	0x0002
        /*0022*/ 	.short	0x0010
        /*0024*/ 	.byte	0x00, 0xf0, 0x11, 0x00


	//----- nvinfo : EIATTR_KPARAM_INFO
	.align		4
.L_715:
        /*0028*/ 	.byte	0x04, 0x17
        /*002a*/ 	.short	(.L_717 - .L_716)
.L_716:
        /*002c*/ 	.word	0x00000000
        /*0030*/ 	.short	0x0001
        /*0032*/ 	.short	0x0008
        /*0034*/ 	.byte	0x00, 0xf5, 0x21, 0x00


	//----- nvinfo : EIATTR_KPARAM_INFO
	.align		4
.L_717:
        /*0038*/ 	.byte	0x04, 0x17
        /*003a*/ 	.short	(.L_719 - .L_718)
.L_718:
        /*003c*/ 	.word	0x00000000
        /*0040*/ 	.short	0x0000
        /*0042*/ 	.short	0x0000
        /*0044*/ 	.byte	0x00, 0xf5, 0x21, 0x00


	//----- nvinfo : EIATTR_SPARSE_MMA_MASK
	.align		4
.L_719:
        /*0048*/ 	.byte	0x03, 0x50
        /*004a*/ 	.short	0x0000


	//----- nvinfo : EIATTR_MAXREG_COUNT
	.align		4
        /*004c*/ 	.byte	0x03, 0x1b
        /*004e*/ 	.short	0x00ff


	//----- nvinfo : EIATTR_MERCURY_ISA_VERSION
	.align		4
        /*0050*/ 	.byte	0x03, 0x5f
        /*0052*/ 	.short	0x0101


	//----- nvinfo : EIATTR_VRC_CTA_INIT_COUNT
	.align		4
        /*0054*/ 	.byte	0x02, 0x4a
	.zero		1
	.zero		1


	//----- nvinfo : EIATTR_EXIT_INSTR_OFFSETS
	.align		4
        /*0058*/ 	.byte	0x04, 0x1c
        /*005a*/ 	.short	(.L_721 - .L_720)


	//   ....[0]....
.L_720:
        /*005c*/ 	.word	0x00000070


	//   ....[1]....
        /*0060*/ 	.word	0x00000120


	//----- nvinfo : EIATTR_CBANK_PARAM_SIZE
	.align		4
.L_721:
        /*0064*/ 	.byte	0x03, 0x19
        /*0066*/ 	.short	0x0018


	//----- nvinfo : EIATTR_PARAM_CBANK
	.align		4
        /*0068*/ 	.byte	0x04, 0x0a
        /*006a*/ 	.short	(.L_723 - .L_722)
	.align		4
.L_722:
        /*006c*/ 	.word	index@(.nv.constant0._Z21complex2double_scaledPK6float2Pdif)
        /*0070*/ 	.short	0x0380
        /*0072*/ 	.short	0x0018


	//----- nvinfo : EIATTR_SW_WAR
	.align		4
.L_723:
        /*0074*/ 	.byte	0x04, 0x36
        /*0076*/ 	.short	(.L_725 - .L_724)
.L_724:
        /*0078*/ 	.word	0x00000008
.L_725:


//--------------------- .nv.info._Z14complex2doublePK6float2Pdi --------------------------
	.section	.nv.info._Z14complex2doublePK6float2Pdi,"",@"SHT_CUDA_INFO"
	.sectionflags	@""
	.align	4


	//----- nvinfo : EIATTR_CUDA_API_VERSION
	.align		4
        /*0000*/ 	.byte	0x04, 0x37
        /*0002*/ 	.short	(.L_727 - .L_726)
.L_726:
        /*0004*/ 	.word	0x00000082


	//----- nvinfo : EIATTR_KPARAM_INFO
	.align		4
.L_727:
        /*0008*/ 	.byte	0x04, 0x17
        /*000a*/ 	.short	(.L_729 - .L_728)
.L_728:
        /*000c*/ 	.word	0x00000000
        /*0010*/ 	.short	0x0002
        /*0012*/ 	.short	0x0010
        /*0014*/ 	.byte	0x00, 0xf0, 0x11, 0x00


	//----- nvinfo : EIATTR_KPARAM_INFO
	.align		4
.L_729:
        /*0018*/ 	.byte	0x04, 0x17
        /*001a*/ 	.short	(.L_731 - .L_730)
.L_730:
        /*001c*/ 	.word	0x00000000
        /*0020*/ 	.short	0x0001
        /*0022*/ 	.short	0x0008
        /*0024*/ 	.byte	0x00, 0xf5, 0x21, 0x00


	//----- nvinfo : EIATTR_KPARAM_INFO
	.align		4
.L_731:
        /*0028*/ 	.byte	0x04, 0x17
        /*002a*/ 	.short	(.L_733 - .L_732)
.L_732:
        /*002c*/ 	.word	0x00000000
        /*0030*/ 	.short	0x0000
        /*0032*/ 	.short	0x0000
        /*0034*/ 	.byte	0x00, 0xf5, 0x21, 0x00


	//----- nvinfo : EIATTR_SPARSE_MMA_MASK
	.align		4
.L_733:
        /*0038*/ 	.byte	0x03, 0x50
        /*003a*/ 	.short	0x0000


	//----- nvinfo : EIATTR_MAXREG_COUNT
	.align		4
        /*003c*/ 	.byte	0x03, 0x1b
        /*003e*/ 	.short	0x00ff


	//----- nvinfo : EIATTR_MERCURY_ISA_VERSION
	.align		4
        /*0040*/ 	.byte	0x03, 0x5f
        /*0042*/ 	.short	0x0101


	//----- nvinfo : EIATTR_VRC_CTA_INIT_COUNT
	.align		4
        /*0044*/ 	.byte	0x02, 0x4a
	.zero		1
	.zero		1


	//----- nvinfo : EIATTR_EXIT_INSTR_OFFSETS
	.align		4
        /*0048*/ 	.byte	0x04, 0x1c
        /*004a*/ 	.short	(.L_735 - .L_734)


	//   ....[0]....
.L_734:
        /*004c*/ 	.word	0x00000070


	//   ....[1]....
        /*0050*/ 	.word	0x00000100


	//----- nvinfo : EIATTR_CBANK_PARAM_SIZE
	.align		4
.L_735:
        /*0054*/ 	.byte	0x03, 0x19
        /*0056*/ 	.short	0x0014


	//----- nvinfo : EIATTR_PARAM_CBANK
	.align		4
        /*0058*/ 	.byte	0x04, 0x0a
        /*005a*/ 	.short	(.L_737 - .L_736)
	.align		4
.L_736:
        /*005c*/ 	.word	index@(.nv.constant0._Z14complex2doublePK6float2Pdi)
        /*0060*/ 	.short	0x0380
        /*0062*/ 	.short	0x0014


	//----- nvinfo : EIATTR_SW_WAR
	.align		4
.L_737:
        /*0064*/ 	.byte	0x04, 0x36
        /*0066*/ 	.short	(.L_739 - .L_738)
.L_738:
        /*0068*/ 	.word	0x00000008
.L_739:


//--------------------- .nv.info._Z14double2complexPKdP6float2ii --------------------------
	.section	.nv.info._Z14double2complexPKdP6float2ii,"",@"SHT_CUDA_INFO"
	.sectionflags	@""
	.align	4


	//----- nvinfo : EIATTR_CUDA_API_VERSION
	.align		4
        /*0000*/ 	.byte	0x04, 0x37
        /*0002*/ 	.short	(.L_741 - .L_740)
.L_740:
        /*0004*/ 	.word	0x00000082


	//----- nvinfo : EIATTR_KPARAM_INFO
	.align		4
.L_741:
        /*0008*/ 	.byte	0x04, 0x17
        /*000a*/ 	.short	(.L_743 - .L_742)
.L_742:
        /*000c*/ 	.word	0x00000000
        /*0010*/ 	.short	0x0003
        /*0012*/ 	.short	0x0014
        /*0014*/ 	.byte	0x00, 0xf0, 0x11, 0x00


	//----- nvinfo : EIATTR_KPARAM_INFO
	.align		4
.L_743:
        /*0018*/ 	.byte	0x04, 0x17
        /*001a*/ 	.short	(.L_745 - .L_744)
.L_744:
        /*001c*/ 	.word	0x00000000
        /*0020*/ 	.short	0x0002
        /*0022*/ 	.short	0x0010
        /*0024*/ 	.byte	0x00, 0xf0, 0x11, 0x00


	//----- nvinfo : EIATTR_KPARAM_INFO
	.align		4
.L_745:
        /*0028*/ 	.byte	0x04, 0x17
        /*002a*/ 	.short	(.L_747 - .L_746)
.L_746:
        /*002c*/ 	.word	0x00000000
        /*0030*/ 	.short	0x0001
        /*0032*/ 	.short	0x0008
        /*0034*/ 	.byte	0x00, 0xf5, 0x21, 0x00


	//----- nvinfo : EIATTR_KPARAM_INFO
	.align		4
.L_747:
        /*0038*/ 	.byte	0x04, 0x17
        /*003a*/ 	.short	(.L_749 - .L_748)
.L_748:
        /*003c*/ 	.word	0x00000000
        /*0040*/ 	.short	0x0000
        /*0042*/ 	.short	0x0000
        /*0044*/ 	.byte	0x00, 0xf5, 0x21, 0x00


	//----- nvinfo : EIATTR_SPARSE_MMA_MASK
	.align		4
.L_749:
        /*0048*/ 	.byte	0x03, 0x50
        /*004a*/ 	.short	0x0000


	//----- nvinfo : EIATTR_MAXREG_COUNT
	.align		4
        /*004c*/ 	.byte	0x03, 0x1b
        /*004e*/ 	.short	0x00ff


	//----- nvinfo : EIATTR_MERCURY_ISA_VERSION
	.align		4
        /*0050*/ 	.byte	0x03, 0x5f
        /*0052*/ 	.short	0x0101


	//----- nvinfo : EIATTR_VRC_CTA_INIT_COUNT
	.align		4
        /*0054*/ 	.byte	0x02, 0x4a
	.zero		1
	.zero		1


	//----- nvinfo : EIATTR_EXIT_INSTR_OFFSETS
	.align		4
        /*0058*/ 	.byte	0x04, 0x1c
        /*005a*/ 	.short	(.L_751 - .L_750)


	//   ....[0]....
.L_750:
        /*005c*/ 	.word	0x00000070


	//   ....[1]....
        /*0060*/ 	.word	0x00000140


	//   ....[2]....
        /*0064*/ 	.word	0x00000180


	//----- nvinfo : EIATTR_CRS_STACK_SIZE
	.align		4
.L_751:
        /*0068*/ 	.byte	0x04, 0x1e
        /*006a*/ 	.short	(.L_753 - .L_752)
.L_752:
        /*006c*/ 	.word	0x00000000


	//----- nvinfo : EIATTR_CBANK_PARAM_SIZE
	.align		4
.L_753:
        /*0070*/ 	.byte	0x03, 0x19
        /*0072*/ 	.short	0x0018


	//----- nvinfo : EIATTR_PARAM_CBANK
	.align		4
        /*0074*/ 	.byte	0x04, 0x0a
        /*0076*/ 	.short	(.L_755 - .L_754)
	.align		4
.L_754:
        /*0078*/ 	.word	index@(.nv.constant0._Z14double2complexPKdP6float2ii)
        /*007c*/ 	.short	0x0380
        /*007e*/ 	.short	0x0018


	//----- nvinfo : EIATTR_SW_WAR
	.align		4
.L_755:
        /*0080*/ 	.byte	0x04, 0x36
        /*0082*/ 	.short	(.L_757 - .L_756)
.L_756:
        /*0084*/ 	.word	0x00000008
.L_757:


//--------------------- .nv.info._Z25final_filter_shift_kernelP6float2S0_ifi --------------------------
	.section	.nv.info._Z25final_filter_shift_kernelP6float2S0_ifi,"",@"SHT_CUDA_INFO"
	.sectionflags	@""
	.align	4


	//----- nvinfo : EIATTR_CUDA_API_VERSION
	.align		4
        /*0000*/ 	.byte	0x04, 0x37
        /*0002*/ 	.short	(.L_759 - .L_758)
.L_758:
        /*0004*/ 	.word	0x00000082


	//----- nvinfo : EIATTR_KPARAM_INFO
	.align		4
.L_759:
        /*0008*/ 	.byte	0x04, 0x17
        /*000a*/ 	.short	(.L_761 - .L_760)
.L_760:
        /*000c*/ 	.word	0x00000000
        /*0010*/ 	.short	0x0004
        /*0012*/ 	.short	0x0018
        /*0014*/ 	.byte	0x00, 0xf0, 0x11, 0x00


	//----- nvinfo : EIATTR_KPARAM_INFO
	.align		4
.L_761:
        /*0018*/ 	.byte	0x04, 0x17
        /*001a*/ 	.short	(.L_763 - .L_762)
.L_762:
        /*001c*/ 	.word	0x00000000
        /*0020*/ 	.short	0x0003
        /*0022*/ 	.short	0x0014
        /*0024*/ 	.byte	0x00, 0xf0, 0x11, 0x00


	//----- nvinfo : EIATTR_KPARAM_INFO
	.align		4
.L_763:
        /*0028*/ 	.byte	0x04, 0x17
        /*002a*/ 	.short	(.L_765 - .L_764)
.L_764:
        /*002c*/ 	.word	0x00000000
        /*0030*/ 	.short	0x0002
        /*0032*/ 	.short	0x0010
        /*0034*/ 	.byte	0x00, 0xf0, 0x11, 0x00


	//----- nvinfo : EIATTR_KPARAM_INFO
	.align		4
.L_765:
        /*0038*/ 	.byte	0x04, 0x17
        /*003a*/ 	.short	(.L_767 - .L_766)
.L_766:
        /*003c*/ 	.word	0x00000000
        /*0040*/ 	.short	0x0001
        /*0042*/ 	.short	0x0008
        /*0044*/ 	.byte	0x00, 0xf5, 0x21, 0x00


	//----- nvinfo : EIATTR_KPARAM_INFO
	.align		4
.L_767:
        /*0048*/ 	.byte	0x04, 0x17
        /*004a*/ 	.short	(.L_769 - .L_768)
.L_768:
        /*004c*/ 	.word	0x00000000
        /*0050*/ 	.short	0x0000
        /*0052*/ 	.short	0x0000
        /*0054*/ 	.byte	0x00, 0xf5, 0x21, 0x00


	//----- nvinfo : EIATTR_SPARSE_MMA_MASK
	.align		4
.L_769:
        /*0058*/ 	.byte	0x03, 0x50
        /*005a*/ 	.short	0x0000


	//----- nvinfo : EIATTR_MAXREG_COUNT
	.align		4
        /*005c*/ 	.byte	0x03, 0x1b
        /*005e*/ 	.short	0x00ff


	//----- nvinfo : EIATTR_MERCURY_ISA_VERSION
	.align		4
        /*0060*/ 	.byte	0x03, 0x5f
        /*0062*/ 	.short	0x0101


	//----- nvinfo : EIATTR_VRC_CTA_INIT_COUNT
	.align		4
        /*0064*/ 	.byte	0x02, 0x4a
	.zero		1
	.zero		1


	//----- nvinfo : EIATTR_EXIT_INSTR_OFFSETS
	.align		4
        /*0068*/ 	.byte	0x04, 0x1c
        /*006a*/ 	.short	(.L_771 - .L_770)


	//   ....[0]....
.L_770:
        /*006c*/ 	.word	0x00000080


	//   ....[1]....
        /*0070*/ 	.word	0x00000d90


	//----- nvinfo : EIATTR_CRS_STACK_SIZE
	.align		4
.L_771:
        /*0074*/ 	.byte	0x04, 0x1e
        /*0076*/ 	.short	(.L_773 - .L_772)
.L_772:
        /*0078*/ 	.word	0x00000000


	//----- nvinfo : EIATTR_CBANK_PARAM_SIZE
	.align		4
.L_773:
        /*007c*/ 	.byte	0x03, 0x19
        /*007e*/ 	.short	0x001c


	//----- nvinfo : EIATTR_PARAM_CBANK
	.align		4
        /*0080*/ 	.byte	0x04, 0x0a
        /*0082*/ 	.short	(.L_775 - .L_774)
	.align		4
.L_774:
        /*0084*/ 	.word	index@(.nv.constant0._Z25final_filter_shift_kernelP6float2S0_ifi)
        /*0088*/ 	.short	0x0380
        /*008a*/ 	.short	0x001c


	//----- nvinfo : EIATTR_SW_WAR
	.align		4
.L_775:
        /*008c*/ 	.byte	0x04, 0x36
        /*008e*/ 	.short	(.L_777 - .L_776)
.L_776:
        /*0090*/ 	.word	0x00000008
.L_777:


//--------------------- .nv.info._Z16update_p0_kernelPdid --------------------------
	.section	.nv.info._Z16update_p0_kernelPdid,"",@"SHT_CUDA_INFO"
	.sectionflags	@""
	.align	4


	//----- nvinfo : EIATTR_CUDA_API_VERSION
	.align		4
        /*0000*/ 	.byte	0x04, 0x37
        /*0002*/ 	.short	(.L_779 - .L_778)
.L_778:
        /*0004*/ 	.word	0x00000082


	//----- nvinfo : EIATTR_KPARAM_INFO
	.align		4
.L_779:
        /*0008*/ 	.byte	0x04, 0x17
        /*000a*/ 	.short	(.L_781 - .L_780)
.L_780:
        /*000c*/ 	.word	0x00000000
        /*0010*/ 	.short	0x0002
        /*0012*/ 	.short	0x0010
        /*0014*/ 	.byte	0x00, 0xf0, 0x21, 0x00


	//----- nvinfo : EIATTR_KPARAM_INFO
	.align		4
.L_781:
        /*0018*/ 	.byte	0x04, 0x17
        /*001a*/ 	.short	(.L_783 - .L_782)
.L_782:
        /*001c*/ 	.word	0x00000000
        /*0020*/ 	.short	0x0001
        /*0022*/ 	.short	0x0008
        /*0024*/ 	.byte	0x00, 0xf0, 0x11, 0x00


	//----- nvinfo : EIATTR_KPARAM_INFO
	.align		4
.L_783:
        /*0028*/ 	.byte	0x04, 0x17
        /*002a*/ 	.short	(.L_785 - .L_784)
.L_784:
        /*002c*/ 	.word	0x00000000
        /*0030*/ 	.short	0x0000
        /*0032*/ 	.short	0x0000
        /*0034*/ 	.byte	0x00, 0xf5, 0x21, 0x00


	//----- nvinfo : EIATTR_SPARSE_MMA_MASK
	.align		4
.L_785:
        /*0038*/ 	.byte	0x03, 0x50
        /*003a*/ 	.short	0x0000


	//----- nvinfo : EIATTR_MAXREG_COUNT
	.align		4
        /*003c*/ 	.byte	0x03, 0x1b
        /*003e*/ 	.short	0x00ff


	//----- nvinfo : EIATTR_MERCURY_ISA_VERSION
	.align		4
        /*0040*/ 	.byte	0x03, 0x5f
        /*0042*/ 	.short	0x0101


	//----- nvinfo : EIATTR_VRC_CTA_INIT_COUNT
	.align		4
        /*0044*/ 	.byte	0x02, 0x4a
	.zero		1
	.zero		1


	//----- nvinfo : EIATTR_EXIT_INSTR_OFFSETS
	.align		4
        /*0048*/ 	.byte	0x04, 0x1c
        /*004a*/ 	.short	(.L_787 - .L_786)


	//   ....[0]....
.L_786:
        /*004c*/ 	.word	0x00000090


	//----- nvinfo : EIATTR_CBANK_PARAM_SIZE
	.align		4
.L_787:
        /*0050*/ 	.byte	0x03, 0x19
        /*0052*/ 	.short	0x0018


	//----- nvinfo : EIATTR_PARAM_CBANK
	.align		4
        /*0054*/ 	.byte	0x04, 0x0a
        /*0056*/ 	.short	(.L_789 - .L_788)
	.align		4
.L_788:
        /*0058*/ 	.word	index@(.nv.constant0._Z16update_p0_kernelPdid)
        /*005c*/ 	.short	0x0380
        /*005e*/ 	.short	0x0018


	//----- nvinfo : EIATTR_SW_WAR
	.align		4
.L_789:
        /*0060*/ 	.byte	0x04, 0x36
        /*0062*/ 	.short	(.L_791 - .L_790)
.L_790:
        /*0064*/ 	.word	0x00000008
.L_791:


//--------------------- .nv.info._Z20update_r_freq_kernelP6float2S0_S0_iffi --------------------------
	.section	.nv.info._Z20update_r_freq_kernelP6float2S0_S0_iffi,"",@"SHT_CUDA_INFO"
	.sectionflags	@""
	.align	4


	//----- nvinfo : EIATTR_CUDA_API_VERSION
	.align		4
        /*0000*/ 	.byte	0x04, 0x37
        /*0002*/ 	.short	(.L_793 - .L_792)
.L_792:
        /*0004*/ 	.word	0x00000082


	//----- nvinfo : EIATTR_KPARAM_INFO
	.align		4
.L_793:
        /*0008*/ 	.byte	0x04, 0x17
        /*000a*/ 	.short	(.L_795 - .L_794)
.L_794:
        /*000c*/ 	.word	0x00000000
        /*0010*/ 	.short	0x0006
        /*0012*/ 	.short	0x0024
        /*0014*/ 	.byte	0x00, 0xf0, 0x11, 0x00


	//----- nvinfo : EIATTR_KPARAM_INFO
	.align		4
.L_795:
        /*0018*/ 	.byte	0x04, 0x17
        /*001a*/ 	.short	(.L_797 - .L_796)
.L_796:
        /*001c*/ 	.word	0x00000000
        /*0020*/ 	.short	0x0005
        /*0022*/ 	.short	0x0020
        /*0024*/ 	.byte	0x00, 0xf0, 0x11, 0x00


	//----- nvinfo : EIATTR_KPARAM_INFO
	.align		4
.L_797:
        /*0028*/ 	.byte	0x04, 0x17
        /*002a*/ 	.short	(.L_799 - .L_798)
.L_798:
        /*002c*/ 	.word	0x00000000
        /*0030*/ 	.short	0x0004
        /*0032*/ 	.short	0x001c
        /*0034*/ 	.byte	0x00, 0xf0, 0x11, 0x00


	//----- nvinfo : EIATTR_KPARAM_INFO
	.align		4
.L_799:
        /*0038*/ 	.byte	0x04, 0x17
        /*003a*/ 	.short	(.L_801 - .L_800)
.L_800:
        /*003c*/ 	.word	0x00000000
        /*0040*/ 	.short	0x0003
        /*0042*/ 	.short	0x0018
        /*0044*/ 	.byte	0x00, 0xf0, 0x11, 0x00


	//----- nvinfo : EIATTR_KPARAM_INFO
	.align		4
.L_801:
        /*0048*/ 	.byte	0x04, 0x17
        /*004a*/ 	.short	(.L_803 - .L_802)
.L_802:
        /*004c*/ 	.word	0x00000000
        /*0050*/ 	.short	0x0002
        /*0052*/ 	.short	0x0010
        /*0054*/ 	.byte	0x00, 0xf5, 0x21, 0x00


	//----- nvinfo : EIATTR_KPARAM_INFO
	.align		4
.L_803:
        /*0058*/ 	.byte	0x04, 0x17
        /*005a*/ 	.short	(.L_805 - .L_804)
.L_804:
        /*005c*/ 	.word	0x00000000
        /*0060*/ 	.short	0x0001
        /*0062*/ 	.short	0x0008
        /*0064*/ 	.byte	0x00, 0xf5, 0x21, 0x00


	//----- nvinfo : EIATTR_KPARAM_INFO
	.align		4
.L_805:
        /*0068*/ 	.byte	0x04, 0x17
        /*006a*/ 	.short	(.L_807 - .L_806)
.L_806:
        /*006c*/ 	.word	0x00000000
        /*0070*/ 	.short	0x0000
        /*0072*/ 	.short	0x0000
        /*0074*/ 	.byte	0x00, 0xf5, 0x21, 0x00


	//----- nvinfo : EIATTR_SPARSE_MMA_MASK
	.align		4
.L_807:
        /*0078*/ 	.byte	0x03, 0x50
        /*007a*/ 	.short	0x0000


	//----- nvinfo : EIATTR_MAXREG_COUNT
	.align		4
        /*007c*/ 	.byte	0x03, 0x1b
        /*007e*/ 	.short	0x00ff


	//----- nvinfo : EIATTR_MERCURY_ISA_VERSION
	.align		4
        /*0080*/ 	.byte	0x03, 0x5f
        /*0082*/ 	.short	0x0101


	//----- nvinfo : EIATTR_VRC_CTA_INIT_COUNT
	.align		4
        /*0084*/ 	.byte	0x02, 0x4a
	.zero		1
	.zero		1


	//----- nvinfo : EIATTR_EXIT_INSTR_OFFSETS
	.align		4
        /*0088*/ 	.byte	0x04, 0x1c
        /*008a*/ 	.short	(.L_809 - .L_808)


	//   ....[0]....
.L_808:
        /*008c*/ 	.word	0x00000080


	//   ....[1]....
        /*0090*/ 	.word	0x00000e10


	//----- nvinfo : EIATTR_CRS_STACK_SIZE
	.align		4
.L_809:
        /*0094*/ 	.byte	0x04, 0x1e
        /*0096*/ 	.short	(.L_811 - .L_810)
.L_810:
        /*0098*/ 	.word	0x00000000


	//----- nvinfo : EIATTR_CBANK_PARAM_SIZE
	.align		4
.L_811:
        /*009c*/ 	.byte	0x03, 0x19
        /*009e*/ 	.short	0x0028


	//----- nvinfo : EIATTR_PARAM_CBANK
	.align		4
        /*00a0*/ 	.byte	0x04, 0x0a
        /*00a2*/ 	.short	(.L_813 - .L_812)
	.align		4
.L_812:
        /*00a4*/ 	.word	index@(.nv.constant0._Z20update_r_freq_kernelP6float2S0_S0_iffi)
        /*00a8*/ 	.short	0x0380
        /*00aa*/ 	.short	0x0028


	//----- nvinfo : EIATTR_SW_WAR
	.align		4
.L_813:
        /*00ac*/ 	.byte	0x04, 0x36
        /*00ae*/ 	.short	(.L_815 - .L_814)
.L_814:
        /*00b0*/ 	.word	0x00000008
.L_815:


//--------------------- .nv.info._Z13correl_kernelP6float2S0_S0_i --------------------------
	.section	.nv.info._Z13correl_kernelP6float2S0_S0_i,"",@"SHT_CUDA_INFO"
	.sectionflags	@""
	.align	4


	//----- nvinfo : EIATTR_CUDA_API_VERSION
	.align		4
        /*0000*/ 	.byte	0x04, 0x37
        /*0002*/ 	.short	(.L_817 - .L_816)
.L_816:
        /*0004*/ 	.word	0x00000082


	//----- nvinfo : EIATTR_KPARAM_INFO
	.align		4
.L_817:
        /*0008*/ 	.byte	0x04, 0x17
        /*000a*/ 	.short	(.L_819 - .L_818)
.L_818:
        /*000c*/ 	.word	0x00000000
        /*0010*/ 	.short	0x0003
        /*0012*/ 	.short	0x0018
        /*0014*/ 	.byte	0x00, 0xf0, 0x11, 0x00


	//----- nvinfo : EIATTR_KPARAM_INFO
	.align		4
.L_819:
        /*0018*/ 	.byte	0x04, 0x17
        /*001a*/ 	.short	(.L_821 - .L_820)
.L_820:
        /*001c*/ 	.word	0x00000000
        /*0020*/ 	.short	0x0002
        /*0022*/ 	.short	0x0010
        /*0024*/ 	.byte	0x00, 0xf5, 0x21, 0x00


	//----- nvinfo : EIATTR_KPARAM_INFO
	.align		4
.L_821:
        /*0028*/ 	.byte	0x04, 0x17
        /*002a*/ 	.short	(.L_823 - .L_822)
.L_822:
        /*002c*/ 	.word	0x00000000
        /*0030*/ 	.short	0x0001
        /*0032*/ 	.short	0x0008
        /*0034*/ 	.byte	0x00, 0xf5, 0x21, 0x00


	//----- nvinfo : EIATTR_KPARAM_INFO
	.align		4
.L_823:
        /*0038*/ 	.byte	0x04, 0x17
        /*003a*/ 	.short	(.L_825 - .L_824)
.L_824:
        /*003c*/ 	.word	0x00000000
        /*0040*/ 	.short	0x0000
        /*0042*/ 	.short	0x0000
        /*0044*/ 	.byte	0x00, 0xf5, 0x21, 0x00


	//----- nvinfo : EIATTR_SPARSE_MMA_MASK
	.align		4
.L_825:
        /*0048*/ 	.byte	0x03, 0x50
        /*004a*/ 	.short	0x0000


	//----- nvinfo : EIATTR_MAXREG_COUNT
	.align		4
        /*004c*/ 	.byte	0x03, 0x1b
        /*004e*/ 	.short	0x00ff


	//----- nvinfo : EIATTR_MERCURY_ISA_VERSION
	.align		4
        /*0050*/ 	.byte	0x03, 0x5f
        /*0052*/ 	.short	0x0101


	//----- nvinfo : EIATTR_VRC_CTA_INIT_COUNT
	.align		4
        /*0054*/ 	.byte	0x02, 0x4a
	.zero		1
	.zero		1


	//----- nvinfo : EIATTR_EXIT_INSTR_OFFSETS
	.align		4
        /*0058*/ 	.byte	0x04, 0x1c
        /*005a*/ 	.short	(.L_827 - .L_826)


	//   ....[0]....
.L_826:
        /*005c*/ 	.word	0x00000070


	//   ....[1]....
        /*0060*/ 	.word	0x00000160


	//----- nvinfo : EIATTR_CBANK_PARAM_SIZE
	.align		4
.L_827:
        /*0064*/ 	.byte	0x03, 0x19
        /*0066*/ 	.short	0x001c


	//----- nvinfo : EIATTR_PARAM_CBANK
	.align		4
        /*0068*/ 	.byte	0x04, 0x0a
        /*006a*/ 	.short	(.L_829 - .L_828)
	.align		4
.L_828:
        /*006c*/ 	.word	index@(.nv.constant0._Z13correl_kernelP6float2S0_S0_i)
        /*0070*/ 	.short	0x0380
        /*0072*/ 	.short	0x001c


	//----- nvinfo : EIATTR_SW_WAR
	.align		4
.L_829:
        /*0074*/ 	.byte	0x04, 0x36
        /*0076*/ 	.short	(.L_831 - .L_830)
.L_830:
        /*0078*/ 	.word	0x00000008
.L_831:


//--------------------- .nv.info._Z19apply_filter_kernelP6float2S0_if --------------------------
	.section	.nv.info._Z19apply_filter_kernelP6float2S0_if,"",@"SHT_CUDA_INFO"
	.sectionflags	@""
	.align	4


	//----- nvinfo : EIATTR_CUDA_API_VERSION
	.align		4
        /*0000*/ 	.byte	0x04, 0x37
        /*0002*/ 	.short	(.L_833 - .L_832)
.L_832:
        /*0004*/ 	.word	0x00000082


	//----- nvinfo : EIATTR_KPARAM_INFO
	.align		4
.L_833:
        /*0008*/ 	.byte	0x04, 0x17
        /*000a*/ 	.short	(.L_835 - .L_834)
.L_834:
        /*000c*/ 	.word	0x00000000
        /*0010*/ 	.short	0x0003
        /*0012*/ 	.short	0x0014
        /*0014*/ 	.byte	0x00, 0xf0, 0x11, 0x00


	//----- nvinfo : EIATTR_KPARAM_INFO
	.align		4
.L_835:
        /*0018*/ 	.byte	0x04, 0x17
        /*001a*/ 	.short	(.L_837 - .L_836)
.L_836:
        /*001c*/ 	.word	0x00000000
        /*0020*/ 	.short	0x0002
        /*0022*/ 	.short	0x0010
        /*0024*/ 	.byte	0x00, 0xf0, 0x11, 0x00


	//----- nvinfo : EIATTR_KPARAM_INFO
	.align		4
.L_837:
        /*0028*/ 	.byte	0x04, 0x17
        /*002a*/ 	.short	(.L_839 - .L_838)
.L_838:
        /*002c*/ 	.word	0x00000000
        /*0030*/ 	.short	0x0001
        /*0032*/ 	.short	0x0008
        /*0034*/ 	.byte	0x00, 0xf5, 0x21, 0x00


	//----- nvinfo : EIATTR_KPARAM_INFO
	.align		4
.L_839:
        /*0038*/ 	.byte	0x04, 0x17
        /*003a*/ 	.short	(.L_841 - .L_840)
.L_840:
        /*003c*/ 	.word	0x00000000
        /*0040*/ 	.short	0x0000
        /*0042*/ 	.short	0x0000
        /*0044*/ 	.byte	0x00, 0xf5, 0x21, 0x00


	//----- nvinfo : EIATTR_SPARSE_MMA_MASK
	.align		4
.L_841:
        /*0048*/ 	.byte	0x03, 0x50
        /*004a*/ 	.short	0x0000


	//----- nvinfo : EIATTR_MAXREG_COUNT
	.align		4
        /*004c*/ 	.byte	0x03, 0x1b
        /*004e*/ 	.short	0x00ff


	//----- nvinfo : EIATTR_MERCURY_ISA_VERSION
	.align		4
        /*0050*/ 	.byte	0x03, 0x5f
        /*0052*/ 	.short	0x0101


	//----- nvinfo : EIATTR_VRC_CTA_INIT_COUNT
	.align		4
        /*0054*/ 	.byte	0x02, 0x4a
	.zero		1
	.zero		1


	//----- nvinfo : EIATTR_EXIT_INSTR_OFFSETS
	.align		4
        /*0058*/ 	.byte	0x04, 0x1c
        /*005a*/ 	.short	(.L_843 - .L_842)


	//   ....[0]....
.L_842:
        /*005c*/ 	.word	0x00000070


	//   ....[1]....
        /*0060*/ 	.word	0x00000170


	//----- nvinfo : EIATTR_CBANK_PARAM_SIZE
	.align		4
.L_843:
        /*0064*/ 	.byte	0x03, 0x19
        /*0066*/ 	.short	0x0018


	//----- nvinfo : EIATTR_PARAM_CBANK
	.align		4
        /*0068*/ 	.byte	0x04, 0x0a
        /*006a*/ 	.short	(.L_845 - .L_844)
	.align		4
.L_844:
        /*006c*/ 	.word	index@(.nv.constant0._Z19apply_filter_kernelP6float2S0_if)
        /*0070*/ 	.short	0x0380
        /*0072*/ 	.short	0x0018


	//----- nvinfo : EIATTR_SW_WAR
	.align		4
.L_845:
        /*0074*/ 	.byte	0x04, 0x36
        /*0076*/ 	.short	(.L_847 - .L_846)
.L_846:
        /*0078*/ 	.word	0x00000008
.L_847:


//--------------------- .nv.info._Z17init_gauss_kernelP6float2iff --------------------------
	.section	.nv.info._Z17init_gauss_kernelP6float2iff,"",@"SHT_CUDA_INFO"
	.sectionflags	@""
	.align	4


	//----- nvinfo : EIATTR_CUDA_API_VERSION
	.align		4
        /*0000*/ 	.byte	0x04, 0x37
        /*0002*/ 	.short	(.L_849 - .L_848)
.L_848:
        /*0004*/ 	.word	0x00000082


	//----- nvinfo : EIATTR_KPARAM_INFO
	.align		4
.L_849:
        /*0008*/ 	.byte	0x04, 0x17
        /*000a*/ 	.short	(.L_851 - .L_850)
.L_850:
        /*000c*/ 	.word	0x00000000
        /*0010*/ 	.short	0x0003
        /*0012*/ 	.short	0x0010
        /*0014*/ 	.byte	0x00, 0xf0, 0x11, 0x00


	//----- nvinfo : EIATTR_KPARAM_INFO
	.align		4
.L_851:
        /*0018*/ 	.byte	0x04, 0x17
        /*001a*/ 	.short	(.L_853 - .L_852)
.L_852:
        /*001c*/ 	.word	0x00000000
        /*0020*/ 	.short	0x0002
        /*0022*/ 	.short	0x000c
        /*0024*/ 	.byte	0x00, 0xf0, 0x11, 0x00


	//----- nvinfo : EIATTR_KPARAM_INFO
	.align		4
.L_853:
        /*0028*/ 	.byte	0x04, 0x17
        /*002a*/ 	.short	(.L_855 - .L_854)
.L_854:
        /*002c*/ 	.word	0x00000000
        /*0030*/ 	.short	0x0001
        /*0032*/ 	.short	0x0008
        /*0034*/ 	.byte	0x00, 0xf0, 0x11, 0x00


	//----- nvinfo : EIATTR_KPARAM_INFO
	.align		4
.L_855:
        /*0038*/ 	.byte	0x04, 0x17
        /*003a*/ 	.short	(.L_857 - .L_856)
.L_856:
        /*003c*/ 	.word	0x00000000
        /*0040*/ 	.short	0x0000
        /*0042*/ 	.short	0x0000
        /*0044*/ 	.byte	0x00, 0xf5, 0x21, 0x00


	//----- nvinfo : EIATTR_SPARSE_MMA_MASK
	.align		4
.L_857:
        /*0048*/ 	.byte	0x03, 0x50
        /*004a*/ 	.short	0x0000


	//----- nvinfo : EIATTR_MAXREG_COUNT
	.align		4
        /*004c*/ 	.byte	0x03, 0x1b
        /*004e*/ 	.short	0x00ff


	//----- nvinfo : EIATTR_MERCURY_ISA_VERSION
	.align		4
        /*0050*/ 	.byte	0x03, 0x5f
        /*0052*/ 	.short	0x0101


	//----- nvinfo : EIATTR_VRC_CTA_INIT_COUNT
	.align		4
        /*0054*/ 	.byte	0x02, 0x4a
	.zero		1
	.zero		1


	//----- nvinfo : EIATTR_EXIT_INSTR_OFFSETS
	.align		4
        /*0058*/ 	.byte	0x04, 0x1c
        /*005a*/ 	.short	(.L_859 - .L_858)


	//   ....[0]....
.L_858:
        /*005c*/ 	.word	0x00000070


	//   ....[1]....
        /*0060*/ 	.word	0x00001130


	//----- nvinfo : EIATTR_CRS_STACK_SIZE
	.align		4
.L_859:
        /*0064*/ 	.byte	0x04, 0x1e
        /*0066*/ 	.short	(.L_861 - .L_860)
.L_860:
        /*0068*/ 	.word	0x00000000


	//----- nvinfo : EIATTR_CBANK_PARAM_SIZE
	.align		4
.L_861:
        /*006c*/ 	.byte	0x03, 0x19
        /*006e*/ 	.short	0x0014


	//----- nvinfo : EIATTR_PARAM_CBANK
	.align		4
        /*0070*/ 	.byte	0x04, 0x0a
        /*0072*/ 	.short	(.L_863 - .L_862)
	.align		4
.L_862:
        /*0074*/ 	.word	index@(.nv.constant0._Z17init_gauss_kernelP6float2iff)
        /*0078*/ 	.short	0x0380
        /*007a*/ 	.short	0x0014


	//----- nvinfo : EIATTR_SW_WAR
	.align		4
.L_863:
        /*007c*/ 	.byte	0x04, 0x36
        /*007e*/ 	.short	(.L_865 - .L_864)
.L_864:
        /*0080*/ 	.word	0x00000008
.L_865:


//--------------------- .nv.callgraph             --------------------------
	.section	.nv.callgraph,"",@"SHT_CUDA_CALLGRAPH"
	.align	4
	.sectionentsize	8
	.align		4
        /*0000*/ 	.word	0x00000000
	.align		4
        /*0004*/ 	.word	0xffffffff
	.align		4
        /*0008*/ 	.word	0x00000000
	.align		4
        /*000c*/ 	.word	0xfffffffe
	.align		4
        /*0010*/ 	.word	0x00000000
	.align		4
        /*0014*/ 	.word	0xfffffffd
	.align		4
        /*0018*/ 	.word	0x00000000
	.align		4
        /*001c*/ 	.word	0xfffffffc


//--------------------- .nv.constant4             --------------------------
	.section	.nv.constant4,"a",@progbits
	.align	8
	.align		8
.nv.constant4:
        /*0000*/ 	.dword	_ZN34_INTERNAL_65579905_4_k_cu_f534acb54cuda3std3__45__cpo5beginE
	.align		8
        /*0008*/ 	.dword	_ZN34_INTERNAL_65579905_4_k_cu_f534acb54cuda3std3__45__cpo3endE
	.align		8
        /*0010*/ 	.dword	_ZN34_INTERNAL_65579905_4_k_cu_f534acb54cuda3std3__45__cpo6cbeginE
	.align		8
        /*0018*/ 	.dword	_ZN34_INTERNAL_65579905_4_k_cu_f534acb54cuda3std3__45__cpo4cendE
	.align		8
        /*0020*/ 	.dword	_ZN34_INTERNAL_65579905_4_k_cu_f534acb54cuda3std3__45__cpo6rbeginE
	.align		8
        /*0028*/ 	.dword	_ZN34_INTERNAL_65579905_4_k_cu_f534acb54cuda3std3__45__cpo4rendE
	.align		8
        /*0030*/ 	.dword	_ZN34_INTERNAL_65579905_4_k_cu_f534acb54cuda3std3__45__cpo7crbeginE
	.align		8
        /*0038*/ 	.dword	_ZN34_INTERNAL_65579905_4_k_cu_f534acb54cuda3std3__45__cpo5crendE
	.align		8
        /*0040*/ 	.dword	_ZN34_INTERNAL_65579905_4_k_cu_f534acb54cuda3std3__436_GLOBAL__N__65579905_4_k_cu_f534acb56ignoreE
	.align		8
        /*0048*/ 	.dword	_ZN34_INTERNAL_65579905_4_k_cu_f534acb54cuda3std3__419piecewise_constructE
	.align		8
        /*0050*/ 	.dword	_ZN34_INTERNAL_65579905_4_k_cu_f534acb54cuda3std3__48in_placeE
	.align		8
        /*0058*/ 	.dword	_ZN34_INTERNAL_65579905_4_k_cu_f534acb54cuda3std3__420unreachable_sentinelE
	.align		8
        /*0060*/ 	.dword	_ZN34_INTERNAL_65579905_4_k_cu_f534acb54cuda3std3__47nulloptE
	.align		8
        /*0068*/ 	.dword	_ZN34_INTERNAL_65579905_4_k_cu_f534acb54cuda3std3__48unexpectE
	.align		8
        /*0070*/ 	.dword	_ZN34_INTERNAL_65579905_4_k_cu_f534acb54cuda3std6ranges3__45__cpo4swapE
	.align		8
        /*0078*/ 	.dword	_ZN34_INTERNAL_65579905_4_k_cu_f534acb54cuda3std6ranges3__45__cpo9iter_moveE
	.align		8
        /*0080*/ 	.dword	_ZN34_INTERNAL_65579905_4_k_cu_f534acb54cuda3std6ranges3__45__cpo5beginE
	.align		8
        /*0088*/ 	.dword	_ZN34_INTERNAL_65579905_4_k_cu_f534acb54cuda3std6ranges3__45__cpo3endE
	.align		8
        /*0090*/ 	.dword	_ZN34_INTERNAL_65579905_4_k_cu_f534acb54cuda3std6ranges3__45__cpo6cbeginE
	.align		8
        /*0098*/ 	.dword	_ZN34_INTERNAL_65579905_4_k_cu_f534acb54cuda3std6ranges3__45__cpo4cendE
	.align		8
        /*00a0*/ 	.dword	_ZN34_INTERNAL_65579905_4_k_cu_f534acb54cuda3std6ranges3__45__cpo7advanceE
	.align		8
        /*00a8*/ 	.dword	_ZN34_INTERNAL_65579905_4_k_cu_f534acb54cuda3std6ranges3__45__cpo9iter_swapE
	.align		8
        /*00b0*/ 	.dword	_ZN34_INTERNAL_65579905_4_k_cu_f534acb54cuda3std6ranges3__45__cpo4nextE
	.align		8
        /*00b8*/ 	.dword	_ZN34_INTERNAL_65579905_4_k_cu_f534acb54cuda3std6ranges3__45__cpo4prevE
	.align		8
        /*00c0*/ 	.dword	_ZN34_INTERNAL_65579905_4_k_cu_f534acb54cuda3std6ranges3__45__cpo4dataE
	.align		8
        /*00c8*/ 	.dword	_ZN34_INTERNAL_65579905_4_k_cu_f534acb54cuda3std6ranges3__45__cpo5cdataE
	.align		8
        /*00d0*/ 	.dword	_ZN34_INTERNAL_65579905_4_k_cu_f534acb54cuda3std6ranges3__45__cpo4sizeE
	.align		8
        /*00d8*/ 	.dword	_ZN34_INTERNAL_65579905_4_k_cu_f534acb54cuda3std6ranges3__45__cpo5ssizeE
	.align		8
        /*00e0*/ 	.dword	_ZN34_INTERNAL_65579905_4_k_cu_f534acb54cuda3std6ranges3__45__cpo8distanceE
	.align		8
        /*00e8*/ 	.dword	_ZN34_INTERNAL_65579905_4_k_cu_f534acb56thrust24THRUST_300001_SM_1000_NS8cuda_cub3parE
	.align		8
        /*00f0*/ 	.dword	_ZN34_INTERNAL_65579905_4_k_cu_f534acb56thrust24THRUST_300001_SM_1000_NS8cuda_cub10par_nosyncE
	.align		8
        /*00f8*/ 	.dword	_ZN34_INTERNAL_65579905_4_k_cu_f534acb56thrust24THRUST_300001_SM_1000_NS6system6detail10sequential3seqE
	.align		8
        /*0100*/ 	.dword	_ZN34_INTERNAL_65579905_4_k_cu_f534acb56thrust24THRUST_300001_SM_1000_NS6system3cpp3parE
	.align		8
        /*0108*/ 	.dword	_ZN34_INTERNAL_65579905_4_k_cu_f534acb56thrust24THRUST_300001_SM_1000_NS12placeholders2_1E
	.align		8
        /*0110*/ 	.dword	_ZN34_INTERNAL_65579905_4_k_cu_f534acb56thrust24THRUST_300001_SM_1000_NS12placeholders2_2E
	.align		8
        /*0118*/ 	.dword	_ZN34_INTERNAL_65579905_4_k_cu_f534acb56thrust24THRUST_300001_SM_1000_NS12placeholders2_3E
	.align		8
        /*0120*/ 	.dword	_ZN34_INTERNAL_65579905_4_k_cu_f534acb56thrust24THRUST_300001_SM_1000_NS12placeholders2_4E
	.align		8
        /*0128*/ 	.dword	_ZN34_INTERNAL_65579905_4_k_cu_f534acb56thrust24THRUST_300001_SM_1000_NS12placeholders2_5E
	.align		8
        /*0130*/ 	.dword	_ZN34_INTERNAL_65579905_4_k_cu_f534acb56thrust24THRUST_300001_SM_1000_NS12placeholders2_6E
	.align		8
        /*0138*/ 	.dword	_ZN34_INTERNAL_65579905_4_k_cu_f534acb56thrust24THRUST_300001_SM_1000_NS12placeholders2_7E
	.align		8
        /*0140*/ 	.dword	_ZN34_INTERNAL_65579905_4_k_cu_f534acb56thrust24THRUST_300001_SM_1000_NS12placeholders2_8E
	.align		8
        /*0148*/ 	.dword	_ZN34_INTERNAL_65579905_4_k_cu_f534acb56thrust24THRUST_300001_SM_1000_NS12placeholders2_9E
	.align		8
        /*0150*/ 	.dword	_ZN34_INTERNAL_65579905_4_k_cu_f534acb56thrust24THRUST_300001_SM_1000_NS12placeholders3_10E
	.align		8
        /*0158*/ 	.dword	_ZN34_INTERNAL_65579905_4_k_cu_f534acb56thrust24THRUST_300001_SM_1000_NS3seqE
	.align		8
        /*0160*/ 	.dword	_ZN34_INTERNAL_65579905_4_k_cu_f534acb56thrust24THRUST_300001_SM_1000_NS6deviceE
	.align		8
        /*0168*/ 	.dword	__cudart_i2opi_f


//--------------------- .text._ZN3cub18CUB_300001_SM_10006detail6reduce18DeviceReduceKernelINS2_10policy_hubIdyN4cuda3std3__44plusIdEEE10Policy1000EN6thrust24THRUST_300001_SM_1000_NS10device_ptrI6float2EEyS9_d23complex_norm_sq_functorEEvT0_PT3_T1_NS0_13GridEvenShareISL_EET2_T4_ --------------------------
	.section	.text._ZN3cub18CUB_300001_SM_10006detail6reduce18DeviceReduceKernelINS2_10policy_hubIdyN4cuda3std3__44plusIdEEE10Policy1000EN6thrust24THRUST_300001_SM_1000_NS10device_ptrI6float2EEyS9_d23complex_norm_sq_functorEEvT0_PT3_T1_NS0_13GridEvenShareISL_EET2_T4_,"ax",@progbits
	.align	128
        .global         _ZN3cub18CUB_300001_SM_10006detail6reduce18DeviceReduceKernelINS2_10policy_hubIdyN4cuda3std3__44plusIdEEE10Policy1000EN6thrust24THRUST_300001_SM_1000_NS10device_ptrI6float2EEyS9_d23complex_norm_sq_functorEEvT0_PT3_T1_NS0_13GridEvenShareISL_EET2_T4_
        .type           _ZN3cub18CUB_300001_SM_10006detail6reduce18DeviceReduceKernelINS2_10policy_hubIdyN4cuda3std3__44plusIdEEE10Policy1000EN6thrust24THRUST_300001_SM_1000_NS10device_ptrI6float2EEyS9_d23complex_norm_sq_functorEEvT0_PT3_T1_NS0_13GridEvenShareISL_EET2_T4_,@function
        .size           _ZN3cub18CUB_300001_SM_10006detail6reduce18DeviceReduceKernelINS2_10policy_hubIdyN4cuda3std3__44plusIdEEE10Policy1000EN6thrust24THRUST_300001_SM_1000_NS10device_ptrI6float2EEyS9_d23complex_norm_sq_functorEEvT0_PT3_T1_NS0_13GridEvenShareISL_EET2_T4_,(.L_x_1067 - _ZN3cub18CUB_300001_SM_10006detail6reduce18DeviceReduceKernelINS2_10policy_hubIdyN4cuda3std3__44plusIdEEE10Policy1000EN6thrust24THRUST_300001_SM_1000_NS10device_ptrI6float2EEyS9_d23complex_norm_sq_functorEEvT0_PT3_T1_NS0_13GridEvenShareISL_EET2_T4_)
        .other          _ZN3cub18CUB_300001_SM_10006detail6reduce18DeviceReduceKernelINS2_10policy_hubIdyN4cuda3std3__44plusIdEEE10Policy1000EN6thrust24THRUST_300001_SM_1000_NS10device_ptrI6float2EEyS9_d23complex_norm_sq_functorEEvT0_PT3_T1_NS0_13GridEvenShareISL_EET2_T4_,@"STO_CUDA_ENTRY STV_DEFAULT"
_ZN3cub18CUB_300001_SM_10006detail6reduce18DeviceReduceKernelINS2_10policy_hubIdyN4cuda3std3__44plusIdEEE10Policy1000EN6thrust24THRUST_300001_SM_1000_NS10device_ptrI6float2EEyS9_d23complex_norm_sq_functorEEvT0_PT3_T1_NS0_13GridEvenShareISL_EET2_T4_:
.text._ZN3cub18CUB_300001_SM_10006detail6reduce18DeviceReduceKernelINS2_10policy_hubIdyN4cuda3std3__44plusIdEEE10Policy1000EN6thrust24THRUST_300001_SM_1000_NS10device_ptrI6float2EEyS9_d23complex_norm_sq_functorEEvT0_PT3_T1_NS0_13GridEvenShareISL_EET2_T4_:
[----:B------:R-:W-:Y:S08]  /*0000*/  LDC R1, c[0x0][0x37c] ;  /* 0x0000df00ff017b82 */ /* 0x000ff00000000800 */
[----:B------:R-:W0:Y:S01]  /*0010*/  S2UR UR7, SR_CTAID.X ;  /* 0x00000000000779c3 */ /* 0x000e220000002500 */
[----:B------:R-:W1:Y:S01]  /*0020*/  LDCU.64 UR8, c[0x0][0x3b8] ;  /* 0x00007700ff0877ac */ /* 0x000e620008000a00 */
[----:B------:R-:W-:Y:S01]  /*0030*/  BSSY.RECONVERGENT B0, `(.L_x_0) ;  /* 0x000029f000007945 */ /* 0x000fe20003800200 */
[----:B------:R-:W2:Y:S01]  /*0040*/  LDCU UR5, c[0x0][0x3c0] ;  /* 0x00007800ff0577ac */ /* 0x000ea20008000800 */
[----:B------:R-:W3:Y:S01]  /*0050*/  LDCU.64 UR10, c[0x0][0x358] ;  /* 0x00006b00ff0a77ac */ /* 0x000ee20008000a00 */
[----:B-1----:R-:W-:-:S02]  /*0060*/  IMAD.U32 R4, RZ, RZ, UR8 ;  /* 0x00000008ff047e24 */ /* 0x002fc4000f8e00ff */
[----:B------:R-:W-:Y:S01]  /*0070*/  IMAD.U32 R5, RZ, RZ, UR9 ;  /* 0x00000009ff057e24 */ /* 0x000fe2000f8e00ff */
[----:B--2---:R-:W-:Y:S02]  /*0080*/  UIMAD UR5, UR5, 0xe00, URZ ;  /* 0x00000e00050578a4 */ /* 0x004fe4000f8e02ff */
[----:B0-----:R-:W-:Y:S02]  /*0090*/  UIMAD UR4, UR7, 0xe00, URZ ;  /* 0x00000e00070478a4 */ /* 0x001fe4000f8e02ff */
[----:B------:R-:W-:-:S04]  /*00a0*/  USHF.R.S32.HI UR6, URZ, 0x1f, UR5 ;  /* 0x0000001fff067899 */ /* 0x000fc80008011405 */
[----:B------:R-:W-:-:S04]  /*00b0*/  IADD3 R18, P1, PT, R4, -UR4, RZ ;  /* 0x8000000404127c10 */ /* 0x000fc8000ff3e0ff */
[----:B------:R-:W-:Y:S02]  /*00c0*/  ISETP.GT.U32.AND P0, PT, R18, 0xdff, PT ;  /* 0x00000dff1200780c */ /* 0x000fe40003f04070 */
[----:B------:R-:W-:-:S04]  /*00d0*/  IADD3.X R19, PT, PT, R5, -0x1, RZ, P1, !PT ;  /* 0xffffffff05137810 */ /* 0x000fc80000ffe4ff */
[----:B------:R-:W-:-:S13]  /*00e0*/  ISETP.GT.U32.AND.EX P0, PT, R19, RZ, PT, P0 ;  /* 0x000000ff1300720c */ /* 0x000fda0003f04100 */
[----:B---3--:R-:W-:Y:S05]  /*00f0*/  @P0 BRA `(.L_x_1) ;  /* 0x0000001400500947 */ /* 0x008fea0003800000 */
[----:B------:R-:W0:Y:S01]  /*0100*/  S2R R0, SR_TID.X ;  /* 0x0000000000007919 */ /* 0x000e220000002100 */
[----:B------:R-:W-:Y:S01]  /*0110*/  VIADD R3, R4, -UR4 ;  /* 0x8000000404037c36 */ /* 0x000fe20008000000 */
[----:B------:R-:W-:Y:S01]  /*0120*/  BSSY.RECONVERGENT B1, `(.L_x_2) ;  /* 0x000000d000017945 */ /* 0x000fe20003800200 */
[----:B------:R-:W-:-:S03]  /*0130*/  CS2R R8, SRZ ;  /* 0x0000000000087805 */ /* 0x000fc6000001ff00 */
[----:B0-----:R-:W-:Y:S01]  /*0140*/  ISETP.GE.AND P0, PT, R0, R3, PT ;  /* 0x000000030000720c */ /* 0x001fe20003f06270 */
[----:B------:R-:W-:-:S12]  /*0150*/  IMAD.MOV.U32 R2, RZ, RZ, R0 ;  /* 0x000000ffff027224 */ /* 0x000fd800078e0000 */
[----:B------:R-:W-:Y:S05]  /*0160*/  @P0 BRA `(.L_x_3) ;  /* 0x0000000000200947 */ /* 0x000fea0003800000 */
[----:B------:R-:W0:Y:S01]  /*0170*/  LDC.64 R6, c[0x0][0x380] ;  /* 0x0000e000ff067b82 */ /* 0x000e220000000a00 */
[----:B------:R-:W-:-:S04]  /*0180*/  VIADD R5, R0, UR4 ;  /* 0x0000000400057c36 */ /* 0x000fc80008000000 */
[----:B0-----:R-:W-:-:S06]  /*0190*/  IMAD.WIDE.U32 R6, R5, 0x8, R6 ;  /* 0x0000000805067825 */ /* 0x001fcc00078e0006 */
[----:B------:R-:W2:Y:S01]  /*01a0*/  LDG.E.64 R6, desc[UR10][R6.64] ;  /* 0x0000000a06067981 */ /* 0x000ea2000c1e1b00 */
[----:B------:R-:W-:Y:S02]  /*01b0*/  VIADD R2, R0, 0x200 ;  /* 0x0000020000027836 */ /* 0x000fe40000000000 */
[----:B--2---:R-:W-:-:S04]  /*01c0*/  FMUL R5, R7, R7 ;  /* 0x0000000707057220 */ /* 0x004fc80000400000 */
[----:B------:R-:W-:-:S04]  /*01d0*/  FFMA R5, R6, R6, R5 ;  /* 0x0000000606057223 */ /* 0x000fc80000000005 */
[----:B------:R0:W1:Y:S03]  /*01e0*/  F2F.F64.F32 R8, R5 ;  /* 0x0000000500087310 */ /* 0x0000660000201800 */
.L_x_3:
[----:B------:R-:W-:Y:S05]  /*01f0*/  BSYNC.RECONVERGENT B1 ;  /* 0x0000000000017941 */ /* 0x000fea0003800200 */
.L_x_2:
[----:B------:R-:W-:Y:S01]  /*0200*/  ISETP.GE.AND P0, PT, R2, R3, PT ;  /* 0x000000030200720c */ /* 0x000fe20003f06270 */
[----:B------:R-:W-:-:S12]  /*0210*/  BSSY.RECONVERGENT B1, `(.L_x_4) ;  /* 0x000007f000017945 */ /* 0x000fd80003800200 */
[----:B------:R-:W-:Y:S05]  /*0220*/  @P0 BRA `(.L_x_5) ;  /* 0x0000000400f40947 */ /* 0x000fea0003800000 */
[----:B0-----:R-:W-:Y:S01]  /*0230*/  LOP3.LUT R5, RZ, R2, RZ, 0x33, !PT ;  /* 0x00000002ff057212 */ /* 0x001fe200078e33ff */
[----:B------:R-:W-:Y:S03]  /*0240*/  BSSY.RECONVERGENT B2, `(.L_x_6) ;  /* 0x000003e000027945 */ /* 0x000fe60003800200 */
[----:B------:R-:W-:-:S04]  /*0250*/  IADD3 R4, PT, PT, R4, -UR4, R5 ;  /* 0x8000000404047c10 */ /* 0x000fc8000fffe005 */
[C---:B------:R-:W-:Y:S02]  /*0260*/  ISETP.GE.U32.AND P1, PT, R4.reuse, 0xe00, PT ;  /* 0x00000e000400780c */ /* 0x040fe40003f26070 */
[----:B------:R-:W-:-:S04]  /*0270*/  LEA.HI R5, R4, 0x1, RZ, 0x17 ;  /* 0x0000000104057811 */ /* 0x000fc800078fb8ff */
[----:B------:R-:W-:-:S04]  /*0280*/  LOP3.LUT R24, R5, 0x7, RZ, 0xc0, !PT ;  /* 0x0000000705187812 */ /* 0x000fc800078ec0ff */
[----:B------:R-:W-:-:S03]  /*0290*/  ISETP.NE.AND P0, PT, R24, RZ, PT ;  /* 0x000000ff1800720c */ /* 0x000fc60003f05270 */
[----:B------:R-:W-:Y:S10]  /*02a0*/  @!P1 BRA `(.L_x_7) ;  /* 0x0000000000dc9947 */ /* 0x000ff40003800000 */
[----:B------:R-:W0:Y:S01]  /*02b0*/  LDCU.64 UR8, c[0x0][0x380] ;  /* 0x00007000ff0877ac */ /* 0x000e220008000a00 */
[----:B------:R-:W-:Y:S01]  /*02c0*/  IMAD.WIDE.U32 R6, R2, 0x8, RZ ;  /* 0x0000000802067825 */ /* 0x000fe200078e00ff */
[----:B------:R-:W-:-:S03]  /*02d0*/  LOP3.LUT R25, R5, 0xfffff8, RZ, 0xc0, !PT ;  /* 0x00fffff805197812 */ /* 0x000fc600078ec0ff */
[----:B------:R-:W-:Y:S02]  /*02e0*/  IMAD.U32 R11, RZ, RZ, UR7 ;  /* 0x00000007ff0b7e24 */ /* 0x000fe4000f8e00ff */
[----:B------:R-:W-:Y:S02]  /*02f0*/  IMAD.MOV R25, RZ, RZ, -R25 ;  /* 0x000000ffff197224 */ /* 0x000fe400078e0a19 */
[----:B------:R-:W-:-:S03]  /*0300*/  IMAD.WIDE.U32 R6, R11, 0x7000, R6 ;  /* 0x000070000b067825 */ /* 0x000fc600078e0006 */
[----:B0-----:R-:W-:-:S04]  /*0310*/  IADD3 R6, P1, PT, R6, UR8, RZ ;  /* 0x0000000806067c10 */ /* 0x001fc8000ff3e0ff */
[----:B------:R-:W-:-:S04]  /*0320*/  IADD3 R6, P2, PT, R6, 0x4000, RZ ;  /* 0x0000400006067810 */ /* 0x000fc80007f5e0ff */
[----:B------:R-:W-:-:S09]  /*0330*/  IADD3.X R7, PT, PT, RZ, UR9, R7, P2, P1 ;  /* 0x00000009ff077c10 */ /* 0x000fd200097e2407 */
.L_x_8:
[----:B------:R-:W2:Y:S04]  /*0340*/  LDG.E.64 R22, desc[UR10][R6.64+-0x4000] ;  /* 0xffc0000a06167981 */ /* 0x000ea8000c1e1b00 */
[----:B------:R-:W3:Y:S04]  /*0350*/  LDG.E.64 R10, desc[UR10][R6.64+-0x3000] ;  /* 0xffd0000a060a7981 */ /* 0x000ee8000c1e1b00 */
[----:B------:R-:W4:Y:S04]  /*0360*/  LDG.E.64 R12, desc[UR10][R6.64+-0x2000] ;  /* 0xffe0000a060c7981 */ /* 0x000f28000c1e1b00 */
[----:B------:R-:W5:Y:S04]  /*0370*/  LDG.E.64 R14, desc[UR10][R6.64+-0x1000] ;  /* 0xfff0000a060e7981 */ /* 0x000f68000c1e1b00 */
[----:B------:R-:W5:Y:S04]  /*0380*/  LDG.E.64 R16, desc[UR10][R6.64] ;  /* 0x0000000a06107981 */ /* 0x000f68000c1e1b00 */
[----:B------:R-:W5:Y:S04]  /*0390*/  LDG.E.64 R18, desc[UR10][R6.64+0x1000] ;  /* 0x0010000a06127981 */ /* 0x000f68000c1e1b00 */
[----:B------:R-:W5:Y:S01]  /*03a0*/  LDG.E.64 R20, desc[UR10][R6.64+0x2000] ;  /* 0x0020000a06147981 */ /* 0x000f62000c1e1b00 */
[----:B--2---:R-:W-:-:S04]  /*03b0*/  FMUL R23, R23, R23 ;  /* 0x0000001717177220 */ /* 0x004fc80000400000 */
[----:B------:R-:W-:Y:S02]  /*03c0*/  FFMA R27, R22, R22, R23 ;  /* 0x00000016161b7223 */ /* 0x000fe40000000017 */
[----:B------:R0:W2:Y:S01]  /*03d0*/  LDG.E.64 R22, desc[UR10][R6.64+0x3000] ;  /* 0x0030000a06167981 */ /* 0x0000a2000c1e1b00 */
[----:B---3--:R-:W-:Y:S01]  /*03e0*/  FMUL R11, R11, R11 ;  /* 0x0000000b0b0b7220 */ /* 0x008fe20000400000 */
[----:B----4-:R-:W-:Y:S01]  /*03f0*/  FMUL R13, R13, R13 ;  /* 0x0000000d0d0d7220 */ /* 0x010fe20000400000 */
[----:B------:R-:W-:Y:S02]  /*0400*/  VIADD R25, R25, 0x8 ;  /* 0x0000000819197836 */ /* 0x000fe40000000000 */
[----:B------:R-:W-:Y:S01]  /*0410*/  FFMA R28, R10, R10, R11 ;  /* 0x0000000a0a1c7223 */ /* 0x000fe2000000000b */
[----:B------:R-:W-:Y:S01]  /*0420*/  FFMA R26, R12, R12, R13 ;  /* 0x0000000c0c1a7223 */ /* 0x000fe2000000000d */
[----:B------:R-:W1:Y:S01]  /*0430*/  F2F.F64.F32 R10, R27 ;  /* 0x0000001b000a7310 */ /* 0x000e620000201800 */
[----:B-----5:R-:W-:Y:S01]  /*0440*/  FMUL R15, R15, R15 ;  /* 0x0000000f0f0f7220 */ /* 0x020fe20000400000 */
[----:B------:R-:W-:Y:S01]  /*0450*/  ISETP.NE.AND P1, PT, R25, RZ, PT ;  /* 0x000000ff1900720c */ /* 0x000fe20003f25270 */
[----:B------:R-:W-:Y:S01]  /*0460*/  FMUL R17, R17, R17 ;  /* 0x0000001111117220 */ /* 0x000fe20000400000 */
[----:B0-----:R-:W-:Y:S01]  /*0470*/  IADD3 R6, P2, PT, R6, 0x8000, RZ ;  /* 0x0000800006067810 */ /* 0x001fe20007f5e0ff */
[----:B------:R-:W-:Y:S01]  /*0480*/  FFMA R15, R14, R14, R15 ;  /* 0x0000000e0e0f7223 */ /* 0x000fe2000000000f */
[----:B------:R-:W-:-:S02]  /*0490*/  VIADD R2, R2, 0x1000 ;  /* 0x0000100002027836 */ /* 0x000fc40000000000 */
[----:B------:R-:W-:Y:S01]  /*04a0*/  FFMA R17, R16, R16, R17 ;  /* 0x0000001010117223 */ /* 0x000fe20000000011 */
[----:B------:R-:W0:Y:S01]  /*04b0*/  F2F.F64.F32 R12, R28 ;  /* 0x0000001c000c7310 */ /* 0x000e220000201800 */
[----:B------:R-:W-:Y:S01]  /*04c0*/  FMUL R19, R19, R19 ;  /* 0x0000001313137220 */ /* 0x000fe20000400000 */
[----:B------:R-:W-:Y:S02]  /*04d0*/  IMAD.X R7, RZ, RZ, R7, P2 ;  /* 0x000000ffff077224 */ /* 0x000fe400010e0607 */
[----:B------:R-:W-:Y:S01]  /*04e0*/  FMUL R21, R21, R21 ;  /* 0x0000001515157220 */ /* 0x000fe20000400000 */
[----:B------:R-:W-:Y:S01]  /*04f0*/  FFMA R19, R18, R18, R19 ;  /* 0x0000001212137223 */ /* 0x000fe20000000013 */
[----:B-1----:R-:W-:Y:S02]  /*0500*/  DADD R10, R10, R8 ;  /* 0x000000000a0a7229 */ /* 0x002fe40000000008 */
[----:B------:R-:W-:Y:S01]  /*0510*/  FFMA R21, R20, R20, R21 ;  /* 0x0000001414157223 */ /* 0x000fe20000000015 */
[----:B------:R-:W1:Y:S05]  /*0520*/  F2F.F64.F32 R8, R26 ;  /* 0x0000001a00087310 */ /* 0x000e6a0000201800 */
[----:B0-----:R-:W-:-:S03]  /*0530*/  DADD R12, R10, R12 ;  /* 0x000000000a0c7229 */ /* 0x001fc6000000000c */
[----:B------:R-:W0:Y:S05]  /*0540*/  F2F.F64.F32 R10, R15 ;  /* 0x0000000f000a7310 */ /* 0x000e2a0000201800 */
[----:B-1----:R-:W-:-:S03]  /*0550*/  DADD R12, R12, R8 ;  /* 0x000000000c0c7229 */ /* 0x002fc60000000008 */
[----:B------:R-:W1:Y:S05]  /*0560*/  F2F.F64.F32 R8, R17 ;  /* 0x0000001100087310 */ /* 0x000e6a0000201800 */
[----:B0-----:R-:W-:-:S03]  /*0570*/  DADD R12, R12, R10 ;  /* 0x000000000c0c7229 */ /* 0x001fc6000000000a */
[----:B------:R-:W0:Y:S05]  /*0580*/  F2F.F64.F32 R10, R19 ;  /* 0x00000013000a7310 */ /* 0x000e2a0000201800 */
[----:B-1----:R-:W-:-:S03]  /*0590*/  DADD R12, R12, R8 ;  /* 0x000000000c0c7229 */ /* 0x002fc60000000008 */
[----:B------:R-:W1:Y:S05]  /*05a0*/  F2F.F64.F32 R8, R21 ;  /* 0x0000001500087310 */ /* 0x000e6a0000201800 */
[----:B0-----:R-:W-:-:S08]  /*05b0*/  DADD R10, R12, R10 ;  /* 0x000000000c0a7229 */ /* 0x001fd0000000000a */
[----:B-1----:R-:W-:Y:S01]  /*05c0*/  DADD R8, R10, R8 ;  /* 0x000000000a087229 */ /* 0x002fe20000000008 */
[----:B--2---:R-:W-:-:S04]  /*05d0*/  FMUL R23, R23, R23 ;  /* 0x0000001717177220 */ /* 0x004fc80000400000 */
[----:B------:R-:W-:-:S04]  /*05e0*/  FFMA R23, R22, R22, R23 ;  /* 0x0000001616177223 */ /* 0x000fc80000000017 */
[----:B------:R-:W0:Y:S02]  /*05f0*/  F2F.F64.F32 R12, R23 ;  /* 0x00000017000c7310 */ /* 0x000e240000201800 */
[----:B0-----:R-:W-:Y:S01]  /*0600*/  DADD R8, R8, R12 ;  /* 0x0000000008087229 */ /* 0x001fe2000000000c */
[----:B------:R-:W-:Y:S10]  /*0610*/  @P1 BRA `(.L_x_8) ;  /* 0xfffffffc00481947 */ /* 0x000ff4000383ffff */
.L_x_7:
[----:B------:R-:W-:Y:S05]  /*0620*/  BSYNC.RECONVERGENT B2 ;  /* 0x0000000000027941 */ /* 0x000fea0003800200 */
.L_x_6:
[----:B------:R-:W-:Y:S05]  /*0630*/  @!P0 BRA `(.L_x_5) ;  /* 0x0000000000f08947 */ /* 0x000fea0003800000 */
[----:B------:R-:W-:Y:S01]  /*0640*/  ISETP.GE.U32.AND P0, PT, R24, 0x4, PT ;  /* 0x000000041800780c */ /* 0x000fe20003f06070 */
[----:B------:R-:W-:Y:S01]  /*0650*/  BSSY.RECONVERGENT B2, `(.L_x_9) ;  /* 0x000001d000027945 */ /* 0x000fe20003800200 */
[----:B------:R-:W-:-:S11]  /*0660*/  LOP3.LUT P1, R5, R5, 0x3, RZ, 0xc0, !PT ;  /* 0x0000000305057812 */ /* 0x000fd6000782c0ff */
[----:B------:R-:W-:Y:S05]  /*0670*/  @!P0 BRA `(.L_x_10) ;  /* 0x0000000000688947 */ /* 0x000fea0003800000 */
[----:B------:R-:W0:Y:S01]  /*0680*/  LDCU.64 UR8, c[0x0][0x380] ;  /* 0x00007000ff0877ac */ /* 0x000e220008000a00 */
[----:B------:R-:W-:-:S04]  /*0690*/  IADD3 R6, P0, PT, R2, UR4, RZ ;  /* 0x0000000402067c10 */ /* 0x000fc8000ff1e0ff */
[----:B------:R-:W-:Y:S02]  /*06a0*/  LEA.HI.X.SX32 R7, R2, RZ, 0x1, P0 ;  /* 0x000000ff02077211 */ /* 0x000fe400000f0eff */
[----:B0-----:R-:W-:-:S04]  /*06b0*/  LEA R16, P0, R6, UR8, 0x3 ;  /* 0x0000000806107c11 */ /* 0x001fc8000f8018ff */
[----:B------:R-:W-:-:S05]  /*06c0*/  LEA.HI.X R17, R6, UR9, R7, 0x3, P0 ;  /* 0x0000000906117c11 */ /* 0x000fca00080f1c07 */
[----:B------:R-:W2:Y:S04]  /*06d0*/  LDG.E.64 R14, desc[UR10][R16.64] ;  /* 0x0000000a100e7981 */ /* 0x000ea8000c1e1b00 */
[----:B------:R-:W3:Y:S04]  /*06e0*/  LDG.E.64 R12, desc[UR10][R16.64+0x1000] ;  /* 0x0010000a100c7981 */ /* 0x000ee8000c1e1b00 */
[----:B------:R-:W4:Y:S04]  /*06f0*/  LDG.E.64 R10, desc[UR10][R16.64+0x2000] ;  /* 0x0020000a100a7981 */ /* 0x000f28000c1e1b00 */
[----:B------:R-:W5:Y:S01]  /*0700*/  LDG.E.64 R6, desc[UR10][R16.64+0x3000] ;  /* 0x0030000a10067981 */ /* 0x000f62000c1e1b00 */
[----:B------:R-:W-:-:S02]  /*0710*/  VIADD R2, R2, 0x800 ;  /* 0x0000080002027836 */ /* 0x000fc40000000000 */
[----:B--2---:R-:W-:-:S04]  /*0720*/  FMUL R15, R15, R15 ;  /* 0x0000000f0f0f7220 */ /* 0x004fc80000400000 */
[----:B------:R-:W-:Y:S01]  /*0730*/  FFMA R18, R14, R14, R15 ;  /* 0x0000000e0e127223 */ /* 0x000fe2000000000f */
[----:B---3--:R-:W-:-:S03]  /*0740*/  FMUL R13, R13, R13 ;  /* 0x0000000d0d0d7220 */ /* 0x008fc60000400000 */
[----:B------:R-:W1:Y:S01]  /*0750*/  F2F.F64.F32 R14, R18 ;  /* 0x00000012000e7310 */ /* 0x000e620000201800 */
[----:B------:R-:W-:Y:S01]  /*0760*/  FFMA R19, R12, R12, R13 ;  /* 0x0000000c0c137223 */ /* 0x000fe2000000000d */
[----:B----4-:R-:W-:Y:S01]  /*0770*/  FMUL R11, R11, R11 ;  /* 0x0000000b0b0b7220 */ /* 0x010fe20000400000 */
[----:B-----5:R-:W-:-:S03]  /*0780*/  FMUL R7, R7, R7 ;  /* 0x0000000707077220 */ /* 0x020fc60000400000 */
[----:B------:R-:W-:Y:S02]  /*0790*/  FFMA R11, R10, R10, R11 ;  /* 0x0000000a0a0b7223 */ /* 0x000fe4000000000b */
[----:B------:R-:W0:Y:S01]  /*07a0*/  F2F.F64.F32 R12, R19 ;  /* 0x00000013000c7310 */ /* 0x000e220000201800 */
[----:B------:R-:W-:Y:S01]  /*07b0*/  FFMA R7, R6, R6, R7 ;  /* 0x0000000606077223 */ /* 0x000fe20000000007 */
[----:B-1----:R-:W-:-:S06]  /*07c0*/  DADD R14, R8, R14 ;  /* 0x00000000080e7229 */ /* 0x002fcc000000000e */
[----:B------:R-:W-:Y:S02]  /*07d0*/  F2F.F64.F32 R6, R7 ;  /* 0x0000000700067310 */ /* 0x000fe40000201800 */
[----:B0-----:R-:W-:-:S06]  /*07e0*/  DADD R12, R14, R12 ;  /* 0x000000000e0c7229 */ /* 0x001fcc000000000c */
[----:B------:R-:W0:Y:S02]  /*07f0*/  F2F.F64.F32 R8, R11 ;  /* 0x0000000b00087310 */ /* 0x000e240000201800 */
[----:B0-----:R-:W-:-:S08]  /*0800*/  DADD R8, R12, R8 ;  /* 0x000000000c087229 */ /* 0x001fd00000000008 */
[----:B------:R-:W-:-:S11]  /*0810*/  DADD R8, R8, R6 ;  /* 0x0000000008087229 */ /* 0x000fd60000000006 */
.L_x_10:
[----:B------:R-:W-:Y:S05]  /*0820*/  BSYNC.RECONVERGENT B2 ;  /* 0x0000000000027941 */ /* 0x000fea0003800200 */
.L_x_9:
[----:B------:R-:W-:Y:S05]  /*0830*/  @!P1 BRA `(.L_x_5) ;  /* 0x0000000000709947 */ /* 0x000fea0003800000 */
[----:B------:R-:W-:Y:S02]  /*0840*/  ISETP.NE.AND P1, PT, R5, 0x1, PT ;  /* 0x000000010500780c */ /* 0x000fe40003f25270 */
[----:B------:R-:W-:-:S11]  /*0850*/  LOP3.LUT P0, RZ, R4, 0x200, RZ, 0xc0, !PT ;  /* 0x0000020004ff7812 */ /* 0x000fd6000780c0ff */
[----:B------:R-:W0:Y:S01]  /*0860*/  @P1 LDC.64 R10, c[0x0][0x380] ;  /* 0x0000e000ff0a1b82 */ /* 0x000e220000000a00 */
[----:B------:R-:W-:-:S04]  /*0870*/  @P1 IADD3 R5, P2, PT, R2, UR4, RZ ;  /* 0x0000000402051c10 */ /* 0x000fc8000ff5e0ff */
[C---:B------:R-:W-:Y:S01]  /*0880*/  @P1 LEA.HI.X.SX32 R6, R2.reuse, RZ, 0x1, P2 ;  /* 0x000000ff02061211 */ /* 0x040fe200010f0eff */
[----:B------:R-:W-:Y:S02]  /*0890*/  @P1 VIADD R2, R2, 0x400 ;  /* 0x0000040002021836 */ /* 0x000fe40000000000 */
[----:B------:R-:W2:Y:S01]  /*08a0*/  @!P0 LDC.64 R14, c[0x0][0x380] ;  /* 0x0000e000ff0e8b82 */ /* 0x000ea20000000a00 */
[----:B0-----:R-:W-:-:S04]  /*08b0*/  @P1 LEA R4, P2, R5, R10, 0x3 ;  /* 0x0000000a05041211 */ /* 0x001fc800078418ff */
[----:B------:R-:W-:Y:S02]  /*08c0*/  @P1 LEA.HI.X R5, R5, R11, R6, 0x3, P2 ;  /* 0x0000000b05051211 */ /* 0x000fe400010f1c06 */
[----:B------:R-:W-:-:S03]  /*08d0*/  @!P0 IADD3 R7, P2, PT, R2, UR4, RZ ;  /* 0x0000000402078c10 */ /* 0x000fc6000ff5e0ff */
[----:B------:R-:W3:Y:S01]  /*08e0*/  @P1 LDG.E.64 R10, desc[UR10][R4.64] ;  /* 0x0000000a040a1981 */ /* 0x000ee2000c1e1b00 */
[----:B------:R-:W-:Y:S02]  /*08f0*/  @!P0 LEA.HI.X.SX32 R2, R2, RZ, 0x1, P2 ;  /* 0x000000ff02028211 */ /* 0x000fe400010f0eff */
[C---:B--2---:R-:W-:Y:S01]  /*0900*/  @!P0 LEA R6, P2, R7.reuse, R14, 0x3 ;  /* 0x0000000e07068211 */ /* 0x044fe200078418ff */
[----:B------:R-:W2:Y:S03]  /*0910*/  @P1 LDG.E.64 R12, desc[UR10][R4.64+0x1000] ;  /* 0x0010000a040c1981 */ /* 0x000ea6000c1e1b00 */
[----:B------:R-:W-:-:S06]  /*0920*/  @!P0 LEA.HI.X R7, R7, R15, R2, 0x3, P2 ;  /* 0x0000000f07078211 */ /* 0x000fcc00010f1c02 */
[----:B------:R-:W4:Y:S01]  /*0930*/  @!P0 LDG.E.64 R6, desc[UR10][R6.64] ;  /* 0x0000000a06068981 */ /* 0x000f22000c1e1b00 */
[----:B---3--:R-:W-:-:S04]  /*0940*/  @P1 FMUL R11, R11, R11 ;  /* 0x0000000b0b0b1220 */ /* 0x008fc80000400000 */
[----:B------:R-:W-:Y:S01]  /*0950*/  @P1 FFMA R2, R10, R10, R11 ;  /* 0x0000000a0a021223 */ /* 0x000fe2000000000b */
[----:B--2---:R-:W-:-:S03]  /*0960*/  @P1 FMUL R13, R13, R13 ;  /* 0x0000000d0d0d1220 */ /* 0x004fc60000400000 */
[----:B------:R-:W1:Y:S01]  /*0970*/  @P1 F2F.F64.F32 R10, R2 ;  /* 0x00000002000a1310 */ /* 0x000e620000201800 */
[----:B------:R-:W-:Y:S01]  /*0980*/  @P1 FFMA R13, R12, R12, R13 ;  /* 0x0000000c0c0d1223 */ /* 0x000fe2000000000d */
[----:B----4-:R-:W-:-:S06]  /*0990*/  @!P0 FMUL R15, R7, R7 ;  /* 0x00000007070f8220 */ /* 0x010fcc0000400000 */
[----:B------:R-:W0:Y:S01]  /*09a0*/  @P1 F2F.F64.F32 R12, R13 ;  /* 0x0000000d000c1310 */ /* 0x000e220000201800 */
[----:B------:R-:W-:Y:S01]  /*09b0*/  @!P0 FFMA R15, R6, R6, R15 ;  /* 0x00000006060f8223 */ /* 0x000fe2000000000f */
[----:B-1----:R-:W-:-:S06]  /*09c0*/  @P1 DADD R10, R8, R10 ;  /* 0x00000000080a1229 */ /* 0x002fcc000000000a */
[----:B------:R-:W1:Y:S02]  /*09d0*/  @!P0 F2F.F64.F32 R4, R15 ;  /* 0x0000000f00048310 */ /* 0x000e640000201800 */
[----:B0-----:R-:W-:-:S08]  /*09e0*/  @P1 DADD R8, R10, R12 ;  /* 0x000000000a081229 */ /* 0x001fd0000000000c */
[----:B-1----:R-:W-:-:S11]  /*09f0*/  @!P0 DADD R8, R8, R4 ;  /* 0x0000000008088229 */ /* 0x002fd60000000004 */
.L_x_5:
[----:B------:R-:W-:Y:S05]  /*0a00*/  BSYNC.RECONVERGENT B1 ;  /* 0x0000000000017941 */ /* 0x000fea0003800200 */
.L_x_4:
[----:B------:R-:W-:-:S13]  /*0a10*/  ISETP.GE.AND P0, PT, R3, 0x200, PT ;  /* 0x000002000300780c */ /* 0x000fda0003f06270 */
[----:B------:R-:W-:Y:S05]  /*0a20*/  @!P0 BRA `(.L_x_11) ;  /* 0x0000000400148947 */ /* 0x000fea0003800000 */
[----:B------:R-:W2:Y:S01]  /*0a30*/  S2R R2, SR_LANEID ;  /* 0x0000000000027919 */ /* 0x000ea20000000000 */
[----:B-1----:R-:W-:Y:S04]  /*0a40*/  SHFL.DOWN PT, R4, R8, 0x1, 0x1f ;  /* 0x08201f0008047f89 */ /* 0x002fe800000e0000 */
[----:B0-----:R-:W0:Y:S02]  /*0a50*/  SHFL.DOWN PT, R5, R9, 0x1, 0x1f ;  /* 0x08201f0009057f89 */ /* 0x001e2400000e0000 */
[----:B0-----:R-:W-:Y:S01]  /*0a60*/  DADD R4, R4, R8 ;  /* 0x0000000004047229 */ /* 0x001fe20000000008 */
[C---:B--2---:R-:W-:Y:S02]  /*0a70*/  ISETP.GT.AND P0, PT, R2.reuse, 0x1e, PT ;  /* 0x0000001e0200780c */ /* 0x044fe40003f04270 */
[----:B------:R-:W-:-:S07]  /*0a80*/  ISETP.NE.AND P1, PT, R2, RZ, PT ;  /* 0x000000ff0200720c */ /* 0x000fce0003f25270 */
[----:B------:R-:W-:Y:S02]  /*0a90*/  FSEL R6, R8, R4, P0 ;  /* 0x0000000408067208 */ /* 0x000fe40000000000 */
[----:B------:R-:W-:Y:S02]  /*0aa0*/  FSEL R7, R9, R5, P0 ;  /* 0x0000000509077208 */ /* 0x000fe40000000000 */
[----:B------:R-:W-:Y:S01]  /*0ab0*/  ISETP.GT.AND P0, PT, R2, 0x1d, PT ;  /* 0x0000001d0200780c */ /* 0x000fe20003f04270 */
[----:B------:R-:W-:Y:S01]  /*0ac0*/  SHFL.DOWN PT, R4, R6, 0x2, 0x1f ;  /* 0x08401f0006047f89 */ /* 0x000fe200000e0000 */
[----:B------:R-:W-:-:S03]  /*0ad0*/  @!P1 SHF.R.U32.HI R3, RZ, 0x2, R0 ;  /* 0x00000002ff039819 */ /* 0x000fc60000011600 */
[----:B------:R-:W0:Y:S01]  /*0ae0*/  SHFL.DOWN PT, R5, R7, 0x2, 0x1f ;  /* 0x08401f0007057f89 */ /* 0x000e2200000e0000 */
[----:B------:R-:W-:Y:S01]  /*0af0*/  @!P1 LOP3.LUT R3, R3, 0xf8, RZ, 0xc0, !PT ;  /* 0x000000f803039812 */ /* 0x000fe200078ec0ff */
[----:B------:R-:W1:Y:S01]  /*0b00*/  @!P1 S2R R13, SR_CgaCtaId ;  /* 0x00000000000d9919 */ /* 0x000e620000008800 */
[----:B0-----:R-:W-:-:S10]  /*0b10*/  DADD R4, R4, R6 ;  /* 0x0000000004047229 */ /* 0x001fd40000000006 */
[----:B------:R-:W-:Y:S02]  /*0b20*/  FSEL R10, R6, R4, P0 ;  /* 0x00000004060a7208 */ /* 0x000fe40000000000 */
[----:B------:R-:W-:Y:S02]  /*0b30*/  FSEL R11, R7, R5, P0 ;  /* 0x00000005070b7208 */ /* 0x000fe40000000000 */
[----:B------:R-:W-:Y:S01]  /*0b40*/  ISETP.GT.AND P0, PT, R2, 0x1b, PT ;  /* 0x0000001b0200780c */ /* 0x000fe20003f04270 */
[----:B------:R-:W-:Y:S04]  /*0b50*/  SHFL.DOWN PT, R4, R10, 0x4, 0x1f ;  /* 0x08801f000a047f89 */ /* 0x000fe800000e0000 */
[----:B------:R-:W0:Y:S02]  /*0b60*/  SHFL.DOWN PT, R5, R11, 0x4, 0x1f ;  /* 0x08801f000b057f89 */ /* 0x000e2400000e0000 */
[----:B0-----:R-:W-:-:S10]  /*0b70*/  DADD R4, R4, R10 ;  /* 0x0000000004047229 */ /* 0x001fd4000000000a */
[----:B------:R-:W-:Y:S02]  /*0b80*/  FSEL R8, R10, R4, P0 ;  /* 0x000000040a087208 */ /* 0x000fe40000000000 */
[----:B------:R-:W-:Y:S02]  /*0b90*/  FSEL R9, R11, R5, P0 ;  /* 0x000000050b097208 */ /* 0x000fe40000000000 */
[----:B------:R-:W-:Y:S01]  /*0ba0*/  ISETP.GT.AND P0, PT, R2, 0x17, PT ;  /* 0x000000170200780c */ /* 0x000fe20003f04270 */
[----:B------:R-:W-:Y:S01]  /*0bb0*/  SHFL.DOWN PT, R4, R8, 0x8, 0x1f ;  /* 0x09001f0008047f89 */ /* 0x000fe200000e0000 */
[----:B------:R-:W-:-:S03]  /*0bc0*/  @!P1 MOV R10, 0x400 ;  /* 0x00000400000a9802 */ /* 0x000fc60000000f00 */
[----:B------:R-:W0:Y:S01]  /*0bd0*/  SHFL.DOWN PT, R5, R9, 0x8, 0x1f ;  /* 0x09001f0009057f89 */ /* 0x000e2200000e0000 */
[----:B-1----:R-:W-:-:S05]  /*0be0*/  @!P1 LEA R10, R13, R10, 0x18 ;  /* 0x0000000a0d0a9211 */ /* 0x002fca00078ec0ff */
[----:B------:R-:W-:Y:S01]  /*0bf0*/  @!P1 IMAD.IADD R3, R3, 0x1, R10 ;  /* 0x0000000103039824 */ /* 0x000fe200078e020a */
[----:B0-----:R-:W-:-:S10]  /*0c00*/  DADD R4, R4, R8 ;  /* 0x0000000004047229 */ /* 0x001fd40000000008 */
[----:B------:R-:W-:Y:S02]  /*0c10*/  FSEL R6, R8, R4, P0 ;  /* 0x0000000408067208 */ /* 0x000fe40000000000 */
[----:B------:R-:W-:Y:S02]  /*0c20*/  FSEL R7, R9, R5, P0 ;  /* 0x0000000509077208 */ /* 0x000fe40000000000 */
[----:B------:R-:W-:Y:S01]  /*0c30*/  ISETP.NE.AND P0, PT, R0, RZ, PT ;  /* 0x000000ff0000720c */ /* 0x000fe20003f05270 */
[----:B------:R-:W-:Y:S04]  /*0c40*/  SHFL.DOWN PT, R4, R6, 0x10, 0x1f ;  /* 0x0a001f0006047f89 */ /* 0x000fe800000e0000 */
[----:B------:R-:W0:Y:S02]  /*0c50*/  SHFL.DOWN PT, R5, R7, 0x10, 0x1f ;  /* 0x0a001f0007057f89 */ /* 0x000e2400000e0000 */
[----:B0-----:R-:W-:-:S07]  /*0c60*/  DADD R4, R4, R6 ;  /* 0x0000000004047229 */ /* 0x001fce0000000006 */
[----:B------:R1:W-:Y:S01]  /*0c70*/  @!P1 STS.64 [R3+0x10], R4 ;  /* 0x0000100403009388 */ /* 0x0003e20000000a00 */
[----:B------:R-:W-:Y:S01]  /*0c80*/  BAR.SYNC.DEFER_BLOCKING 0x0 ;  /* 0x0000000000007b1d */ /* 0x000fe20000010000 */
[----:B------:R-:W-:-:S04]  /*0c90*/  ISETP.GT.AND P1, PT, R2, 0xf, PT ;  /* 0x0000000f0200780c */ /* 0x000fc80003f24270 */
[----:B------:R-:W-:Y:S02]  /*0ca0*/  FSEL R8, R6, R4, P1 ;  /* 0x0000000406087208 */ /* 0x000fe40000800000 */
[----:B------:R-:W-:Y:S01]  /*0cb0*/  FSEL R9, R7, R5, P1 ;  /* 0x0000000507097208 */ /* 0x000fe20000800000 */
[----:B------:R-:W-:Y:S06]  /*0cc0*/  @P0 BRA `(.L_x_12) ;  /* 0x0000001c00540947 */ /* 0x000fec0003800000 */
[----:B------:R-:W0:Y:S01]  /*0cd0*/  S2UR UR5, SR_CgaCtaId ;  /* 0x00000000000579c3 */ /* 0x000e220000008800 */
[----:B------:R-:W-:Y:S02]  /*0ce0*/  UMOV UR4, 0x400 ;  /* 0x0000040000047882 */ /* 0x000fe40000000000 */
[----:B0-----:R-:W-:-:S09]  /*0cf0*/  ULEA UR4, UR5, UR4, 0x18 ;  /* 0x0000000405047291 */ /* 0x001fd2000f8ec0ff */
[----:B-1----:R-:W0:Y:S04]  /*0d00*/  LDS.64 R2, [UR4+0x18] ;  /* 0x00001804ff027984 */ /* 0x002e280008000a00 */
[----:B------:R-:W1:Y:S04]  /*0d10*/  LDS.128 R12, [UR4+0x20] ;  /* 0x00002004ff0c7984 */ /* 0x000e680008000c00 */
[----:B------:R-:W2:Y:S01]  /*0d20*/  LDS.128 R4, [UR4+0x30] ;  /* 0x00003004ff047984 */ /* 0x000ea20008000c00 */
[----:B0-----:R-:W-:-:S03]  /*0d30*/  DADD R2, R8, R2 ;  /* 0x0000000008027229 */ /* 0x001fc60000000002 */
[----:B------:R-:W0:Y:S05]  /*0d40*/  LDS.128 R8, [UR4+0x40] ;  /* 0x00004004ff087984 */ /* 0x000e2a0008000c00 */
[----:B-1----:R-:W-:-:S08]  /*0d50*/  DADD R2, R2, R12 ;  /* 0x0000000002027229 */ /* 0x002fd0000000000c */
[----:B------:R-:W-:Y:S01]  /*0d60*/  DADD R2, R2, R14 ;  /* 0x0000000002027229 */ /* 0x000fe2000000000e */
[----:B------:R-:W1:Y:S07]  /*0d70*/  LDS.128 R12, [UR4+0x50] ;  /* 0x00005004ff0c7984 */ /* 0x000e6e0008000c00 */
[----:B--2---:R-:W-:-:S08]  /*0d80*/  DADD R2, R2, R4 ;  /* 0x0000000002027229 */ /* 0x004fd00000000004 */
[----:B------:R-:W-:Y:S01]  /*0d90*/  DADD R2, R2, R6 ;  /* 0x0000000002027229 */ /* 0x000fe20000000006 */
[----:B------:R-:W2:Y:S07]  /*0da0*/  LDS.128 R4, [UR4+0x60] ;  /* 0x00006004ff047984 */ /* 0x000eae0008000c00 */
[----:B0-----:R-:W-:-:S08]  /*0db0*/  DADD R2, R2, R8 ;  /* 0x0000000002027229 */ /* 0x001fd00000000008 */
[----:B------:R-:W-:Y:S01]  /*0dc0*/  DADD R2, R2, R10 ;  /* 0x0000000002027229 */ /* 0x000fe2000000000a */
[----:B------:R-:W0:Y:S07]  /*0dd0*/  LDS.128 R8, [UR4+0x70] ;  /* 0x00007004ff087984 */ /* 0x000e2e0008000c00 */
[----:B-1----:R-:W-:-:S08]  /*0de0*/  DADD R2, R2, R12 ;  /* 0x0000000002027229 */ /* 0x002fd0000000000c */
[----:B------:R-:W-:Y:S01]  /*0df0*/  DADD R2, R2, R14 ;  /* 0x0000000002027229 */ /* 0x000fe2000000000e */
[----:B------:R-:W1:Y:S07]  /*0e00*/  LDS.128 R12, [UR4+0x80] ;  /* 0x00008004ff0c7984 */ /* 0x000e6e0008000c00 */
[----:B--2---:R-:W-:-:S08]  /*0e10*/  DADD R2, R2, R4 ;  /* 0x0000000002027229 */ /* 0x004fd00000000004 */
[----:B------:R-:W-:-:S08]  /*0e20*/  DADD R2, R2, R6 ;  /* 0x0000000002027229 */ /* 0x000fd00000000006 */
[----:B0-----:R-:W-:-:S08]  /*0e30*/  DADD R2, R2, R8 ;  /* 0x0000000002027229 */ /* 0x001fd00000000008 */
[----:B------:R-:W-:-:S08]  /*0e40*/  DADD R2, R2, R10 ;  /* 0x0000000002027229 */ /* 0x000fd0000000000a */
[----:B-1----:R-:W-:-:S08]  /*0e50*/  DADD R2, R2, R12 ;  /* 0x0000000002027229 */ /* 0x002fd0000000000c */
[----:B------:R-:W-:Y:S01]  /*0e60*/  DADD R8, R2, R14 ;  /* 0x0000000002087229 */ /* 0x000fe2000000000e */
[----:B------:R-:W-:Y:S10]  /*0e70*/  BRA `(.L_x_12) ;  /* 0x0000001800e87947 */ /* 0x000ff40003800000 */
.L_x_11:
[----:B------:R-:W-:-:S05]  /*0e80*/  LOP3.LUT R2, R0, 0x3e0, RZ, 0xc0, !PT ;  /* 0x000003e000027812 */ /* 0x000fca00078ec0ff */
[----:B------:R-:W-:Y:S01]  /*0e90*/  VIADD R4, R2, 0x20 ;  /* 0x0000002002047836 */ /* 0x000fe20000000000 */
[----:B------:R-:W-:-:S04]  /*0ea0*/  LOP3.LUT R2, RZ, R2, RZ, 0x33, !PT ;  /* 0x00000002ff027212 */ /* 0x000fc800078e33ff */
[----:B------:R-:W-:Y:S01]  /*0eb0*/  ISETP.GT.AND P0, PT, R4, R3, PT ;  /* 0x000000030400720c */ /* 0x000fe20003f04270 */
[----:B------:R-:W-:-:S05]  /*0ec0*/  IMAD.IADD R2, R3, 0x1, R2 ;  /* 0x0000000103027824 */ /* 0x000fca00078e0202 */
[----:B0-----:R-:W-:Y:S02]  /*0ed0*/  SEL R5, R2, 0x1f, P0 ;  /* 0x0000001f02057807 */ /* 0x001fe40000000000 */
[----:B------:R-:W0:Y:S03]  /*0ee0*/  S2R R2, SR_LANEID ;  /* 0x0000000000027919 */ /* 0x000e260000000000 */
[----:B-1----:R-:W-:Y:S04]  /*0ef0*/  SHFL.DOWN PT, R6, R8, 0x1, R5 ;  /* 0x0820000008067989 */ /* 0x002fe800000e0005 */
[----:B------:R-:W1:Y:S02]  /*0f00*/  SHFL.DOWN PT, R7, R9, 0x1, R5 ;  /* 0x0820000009077989 */ /* 0x000e6400000e0005 */
[----:B-1----:R-:W-:Y:S01]  /*0f10*/  DADD R6, R6, R8 ;  /* 0x0000000006067229 */ /* 0x002fe20000000008 */
[C---:B0-----:R-:W-:Y:S01]  /*0f20*/  ISETP.GE.AND P0, PT, R2.reuse, R5, PT ;  /* 0x000000050200720c */ /* 0x041fe20003f06270 */
[C---:B------:R-:W-:Y:S01]  /*0f30*/  VIADD R4, R2.reuse, 0x2 ;  /* 0x0000000202047836 */ /* 0x040fe20000000000 */
[----:B------:R-:W-:-:S07]  /*0f40*/  ISETP.NE.AND P1, PT, R2, RZ, PT ;  /* 0x000000ff0200720c */ /* 0x000fce0003f25270 */
[----:B------:R-:W-:Y:S02]  /*0f50*/  FSEL R10, R6, R8, !P0 ;  /* 0x00000008060a7208 */ /* 0x000fe40004000000 */
[----:B------:R-:W-:Y:S02]  /*0f60*/  FSEL R11, R7, R9, !P0 ;  /* 0x00000009070b7208 */ /* 0x000fe40004000000 */
[----:B------:R-:W-:Y:S01]  /*0f70*/  ISETP.GT.AND P0, PT, R4, R5, PT ;  /* 0x000000050400720c */ /* 0x000fe20003f04270 */
[----:B------:R-:W-:Y:S01]  /*0f80*/  SHFL.DOWN PT, R6, R10, 0x2, R5 ;  /* 0x084000000a067989 */ /* 0x000fe200000e0005 */
[----:B------:R-:W-:-:S03]  /*0f90*/  VIADD R4, R2, 0x4 ;  /* 0x0000000402047836 */ /* 0x000fc60000000000 */
[----:B------:R-:W0:Y:S02]  /*0fa0*/  SHFL.DOWN PT, R7, R11, 0x2, R5 ;  /* 0x084000000b077989 */ /* 0x000e2400000e0005 */
[----:B0-----:R-:W-:-:S10]  /*0fb0*/  DADD R6, R6, R10 ;  /* 0x0000000006067229 */ /* 0x001fd4000000000a */
[----:B------:R-:W-:Y:S02]  /*0fc0*/  FSEL R12, R10, R6, P0 ;  /* 0x000000060a0c7208 */ /* 0x000fe40000000000 */
[----:B------:R-:W-:Y:S02]  /*0fd0*/  FSEL R13, R11, R7, P0 ;  /* 0x000000070b0d7208 */ /* 0x000fe40000000000 */
[----:B------:R-:W-:Y:S01]  /*0fe0*/  ISETP.GT.AND P0, PT, R4, R5, PT ;  /* 0x000000050400720c */ /* 0x000fe20003f04270 */
[----:B------:R-:W-:Y:S01]  /*0ff0*/  SHFL.DOWN PT, R6, R12, 0x4, R5 ;  /* 0x088000000c067989 */ /* 0x000fe200000e0005 */
[C---:B------:R-:W-:Y:S02]  /*1000*/  VIADD R4, R2.reuse, 0x8 ;  /* 0x0000000802047836 */ /* 0x040fe40000000000 */
[----:B------:R-:W-:Y:S01]  /*1010*/  VIADD R2, R2, 0x10 ;  /* 0x0000001002027836 */ /* 0x000fe20000000000 */
[----:B------:R-:W0:Y:S02]  /*1020*/  SHFL.DOWN PT, R7, R13, 0x4, R5 ;  /* 0x088000000d077989 */ /* 0x000e2400000e0005 */
[----:B0-----:R-:W-:-:S10]  /*1030*/  DADD R6, R6, R12 ;  /* 0x0000000006067229 */ /* 0x001fd4000000000c */
[----:B------:R-:W-:Y:S02]  /*1040*/  FSEL R8, R12, R6, P0 ;  /* 0x000000060c087208 */ /* 0x000fe40000000000 */
[----:B------:R-:W-:Y:S02]  /*1050*/  FSEL R9, R13, R7, P0 ;  /* 0x000000070d097208 */ /* 0x000fe40000000000 */
[----:B------:R-:W-:Y:S01]  /*1060*/  ISETP.GT.AND P0, PT, R4, R5, PT ;  /* 0x000000050400720c */ /* 0x000fe20003f04270 */
[----:B------:R-:W-:Y:S01]  /*1070*/  SHFL.DOWN PT, R6, R8, 0x8, R5 ;  /* 0x0900000008067989 */ /* 0x000fe200000e0005 */
[----:B------:R-:W-:-:S03]  /*1080*/  @!P1 SHF.R.U32.HI R4, RZ, 0x2, R0 ;  /* 0x00000002ff049819 */ /* 0x000fc60000011600 */
[----:B------:R-:W0:Y:S01]  /*1090*/  SHFL.DOWN PT, R7, R9, 0x8, R5 ;  /* 0x0900000009077989 */ /* 0x000e2200000e0005 */
[----:B------:R-:W-:Y:S01]  /*10a0*/  @!P1 LOP3.LUT R4, R4, 0xf8, RZ, 0xc0, !PT ;  /* 0x000000f804049812 */ /* 0x000fe200078ec0ff */
[----:B------:R-:W1:Y:S01]  /*10b0*/  @!P1 S2R R13, SR_CgaCtaId ;  /* 0x00000000000d9919 */ /* 0x000e620000008800 */
[----:B0-----:R-:W-:-:S10]  /*10c0*/  DADD R6, R6, R8 ;  /* 0x0000000006067229 */ /* 0x001fd40000000008 */
[----:B------:R-:W-:Y:S02]  /*10d0*/  FSEL R10, R8, R6, P0 ;  /* 0x00000006080a7208 */ /* 0x000fe40000000000 */
[----:B------:R-:W-:Y:S02]  /*10e0*/  FSEL R11, R9, R7, P0 ;  /* 0x00000007090b7208 */ /* 0x000fe40000000000 */
[----:B------:R-:W-:Y:S01]  /*10f0*/  @!P1 MOV R8, 0x400 ;  /* 0x0000040000089802 */ /* 0x000fe20000000f00 */
[----:B------:R-:W-:Y:S01]  /*1100*/  SHFL.DOWN PT, R6, R10, 0x10, R5 ;  /* 0x0a0000000a067989 */ /* 0x000fe200000e0005 */
[----:B------:R-:W-:Y:S02]  /*1110*/  ISETP.GT.AND P0, PT, R2, R5, PT ;  /* 0x000000050200720c */ /* 0x000fe40003f04270 */
[----:B-1----:R-:W-:Y:S01]  /*1120*/  @!P1 LEA R13, R13, R8, 0x18 ;  /* 0x000000080d0d9211 */ /* 0x002fe200078ec0ff */
[----:B------:R-:W0:Y:S04]  /*1130*/  SHFL.DOWN PT, R7, R11, 0x10, R5 ;  /* 0x0a0000000b077989 */ /* 0x000e2800000e0005 */
[----:B------:R-:W-:Y:S01]  /*1140*/  @!P1 IMAD.IADD R13, R4, 0x1, R13 ;  /* 0x00000001040d9824 */ /* 0x000fe200078e020d */
[----:B0-----:R-:W-:-:S10]  /*1150*/  DADD R6, R6, R10 ;  /* 0x0000000006067229 */ /* 0x001fd4000000000a */
[----:B------:R-:W-:Y:S02]  /*1160*/  FSEL R8, R10, R6, P0 ;  /* 0x000000060a087208 */ /* 0x000fe40000000000 */
[----:B------:R-:W-:Y:S02]  /*1170*/  FSEL R9, R11, R7, P0 ;  /* 0x000000070b097208 */ /* 0x000fe40000000000 */
[----:B------:R-:W-:-:S03]  /*1180*/  ISETP.NE.AND P0, PT, R0, RZ, PT ;  /* 0x000000ff0000720c */ /* 0x000fc60003f05270 */
[----:B------:R0:W-:Y:S01]  /*1190*/  @!P1 STS.64 [R13+0x10], R8 ;  /* 0x000010080d009388 */ /* 0x0001e20000000a00 */
[----:B------:R-:W-:Y:S09]  /*11a0*/  BAR.SYNC.DEFER_BLOCKING 0x0 ;  /* 0x0000000000007b1d */ /* 0x000ff20000010000 */
[----:B------:R-:W-:Y:S05]  /*11b0*/  @P0 BRA `(.L_x_12) ;  /* 0x0000001800180947 */ /* 0x000fea0003800000 */
[----:B------:R-:W1:Y:S01]  /*11c0*/  S2UR UR5, SR_CgaCtaId ;  /* 0x00000000000579c3 */ /* 0x000e620000008800 */
[----:B------:R-:W-:Y:S01]  /*11d0*/  UMOV UR4, 0x400 ;  /* 0x0000040000047882 */ /* 0x000fe20000000000 */
[----:B------:R-:W-:Y:S01]  /*11e0*/  ISETP.GT.AND P1, PT, R3, 0x20, PT ;  /* 0x000000200300780c */ /* 0x000fe20003f24270 */
[----:B-1----:R-:W-:-:S09]  /*11f0*/  ULEA UR4, UR5, UR4, 0x18 ;  /* 0x0000000405047291 */ /* 0x002fd2000f8ec0ff */
[----:B------:R-:W1:Y:S04]  /*1200*/  LDS.64 R10, [UR4+0x18] ;  /* 0x00001804ff0a7984 */ /* 0x000e680008000a00 */
[----:B------:R-:W2:Y:S01]  /*1210*/  LDS.128 R4, [UR4+0x20] ;  /* 0x00002004ff047984 */ /* 0x000ea20008000c00 */
[----:B-1----:R-:W-:-:S10]  /*1220*/  DADD R10, R8, R10 ;  /* 0x00000000080a7229 */ /* 0x002fd4000000000a */
[----:B------:R-:W-:Y:S02]  /*1230*/  FSEL R12, R10, R8, P1 ;  /* 0x000000080a0c7208 */ /* 0x000fe40000800000 */
[----:B0-----:R-:W-:Y:S02]  /*1240*/  FSEL R13, R11, R9, P1 ;  /* 0x000000090b0d7208 */ /* 0x001fe40000800000 */
[----:B------:R-:W0:Y:S01]  /*1250*/  LDS.128 R8, [UR4+0x30] ;  /* 0x00003004ff087984 */ /* 0x000e220008000c00 */
[----:B------:R-:W-:-:S03]  /*1260*/  ISETP.GT.AND P1, PT, R3, 0x40, PT ;  /* 0x000000400300780c */ /* 0x000fc60003f24270 */
[----:B--2---:R-:W-:-:S10]  /*1270*/  DADD R4, R4, R12 ;  /* 0x0000000004047229 */ /* 0x004fd4000000000c */
[----:B------:R-:W-:Y:S02]  /*1280*/  FSEL R4, R4, R12, P1 ;  /* 0x0000000c04047208 */ /* 0x000fe40000800000 */
[----:B------:R-:W-:Y:S02]  /*1290*/  FSEL R5, R5, R13, P1 ;  /* 0x0000000d05057208 */ /* 0x000fe40000800000 */
[----:B------:R-:W-:-:S04]  /*12a0*/  ISETP.GT.AND P1, PT, R3, 0x60, PT ;  /* 0x000000600300780c */ /* 0x000fc80003f24270 */
[----:B------:R-:W-:-:S10]  /*12b0*/  DADD R6, R4, R6 ;  /* 0x0000000004067229 */ /* 0x000fd40000000006 */
[----:B------:R-:W-:Y:S02]  /*12c0*/  FSEL R12, R6, R4, P1 ;  /* 0x00000004060c7208 */ /* 0x000fe40000800000 */
[----:B------:R-:W-:Y:S02]  /*12d0*/  FSEL R13, R7, R5, P1 ;  /* 0x00000005070d7208 */ /* 0x000fe40000800000 */
[----:B------:R-:W1:Y:S01]  /*12e0*/  LDS.128 R4, [UR4+0x40] ;  /* 0x00004004ff047984 */ /* 0x000e620008000c00 */
[----:B------:R-:W-:-:S03]  /*12f0*/  ISETP.GT.AND P1, PT, R3, 0x80, PT ;  /* 0x000000800300780c */ /* 0x000fc60003f24270 */
[----:B0-----:R-:W-:-:S10]  /*1300*/  DADD R8, R8, R12 ;  /* 0x0000000008087229 */ /* 0x001fd4000000000c */
[----:B------:R-:W-:Y:S02]  /*1310*/  FSEL R8, R8, R12, P1 ;  /* 0x0000000c08087208 */ /* 0x000fe40000800000 */
[----:B------:R-:W-:Y:S02]  /*1320*/  FSEL R9, R9, R13, P1 ;  /* 0x0000000d09097208 */ /* 0x000fe40000800000 */
[----:B------:R-:W-:-:S04]  /*1330*/  ISETP.GT.AND P1, PT, R3, 0xa0, PT ;  /* 0x000000a00300780c */ /* 0x000fc80003f24270 */
[----:B------:R-:W-:-:S10]  /*1340*/  DADD R10, R8, R10 ;  /* 0x00000000080a7229 */ /* 0x000fd4000000000a */
[----:B------:R-:W-:Y:S02]  /*1350*/  FSEL R12, R10, R8, P1 ;  /* 0x000000080a0c7208 */ /* 0x000fe40000800000 */
[----:B------:R-:W-:Y:S02]  /*1360*/  FSEL R13, R11, R9, P1 ;  /* 0x000000090b0d7208 */ /* 0x000fe40000800000 */
[----:B------:R-:W0:Y:S01]  /*1370*/  LDS.128 R8, [UR4+0x50] ;  /* 0x00005004ff087984 */ /* 0x000e220008000c00 */
[----:B------:R-:W-:-:S03]  /*1380*/  ISETP.GT.AND P1, PT, R3, 0xc0, PT ;  /* 0x000000c00300780c */ /* 0x000fc60003f24270 */
[----:B-1----:R-:W-:-:S10]  /*1390*/  DADD R4, R4, R12 ;  /* 0x0000000004047229 */ /* 0x002fd4000000000c */
        /* <DEDUP_REMOVED lines=33> */
[----:B------:R-:W-:-:S04]  /*15b0*/  ISETP.GT.AND P1, PT, R3, 0x1c0, PT ;  /* 0x000001c00300780c */ /* 0x000fc80003f24270 */
[----:B-1----:R-:W-:-:S10]  /*15c0*/  DADD R4, R4, R8 ;  /* 0x0000000004047229 */ /* 0x002fd40000000008 */
[----:B------:R-:W-:Y:S02]  /*15d0*/  FSEL R4, R4, R8, P1 ;  /* 0x0000000804047208 */ /* 0x000fe40000800000 */
[----:B------:R-:W-:Y:S02]  /*15e0*/  FSEL R5, R5, R9, P1 ;  /* 0x0000000905057208 */ /* 0x000fe40000800000 */
[----:B------:R-:W-:-:S04]  /*15f0*/  ISETP.GT.AND P1, PT, R3, 0x1e0, PT ;  /* 0x000001e00300780c */ /* 0x000fc80003f24270 */
[----:B------:R-:W-:-:S10]  /*1600*/  DADD R6, R4, R6 ;  /* 0x0000000004067229 */ /* 0x000fd40000000006 */
[----:B------:R-:W-:Y:S02]  /*1610*/  FSEL R8, R6, R4, P1 ;  /* 0x0000000406087208 */ /* 0x000fe40000800000 */
[----:B------:R-:W-:Y:S01]  /*1620*/  FSEL R9, R7, R5, P1 ;  /* 0x0000000507097208 */ /* 0x000fe20000800000 */
[----:B------:R-:W-:Y:S06]  /*1630*/  BRA `(.L_x_12) ;  /* 0x0000001000f87947 */ /* 0x000fec0003800000 */
.L_x_1:
[----:B------:R-:W0:Y:S01]  /*1640*/  S2R R0, SR_TID.X ;  /* 0x0000000000007919 */ /* 0x000e220000002100 */
[----:B------:R-:W1:Y:S01]  /*1650*/  LDC.64 R2, c[0x0][0x380] ;  /* 0x0000e000ff027b82 */ /* 0x000e620000000a00 */
[----:B0-----:R-:W-:-:S04]  /*1660*/  VIADD R21, R0, UR4 ;  /* 0x0000000400157c36 */ /* 0x001fc80008000000 */
[----:B-1----:R-:W-:-:S05]  /*1670*/  IMAD.WIDE.U32 R20, R21, 0x8, R2 ;  /* 0x0000000815147825 */ /* 0x002fca00078e0002 */
[----:B------:R-:W2:Y:S04]  /*1680*/  LDG.E.64 R16, desc[UR10][R20.64] ;  /* 0x0000000a14107981 */ /* 0x000ea8000c1e1b00 */
[----:B------:R-:W3:Y:S04]  /*1690*/  LDG.E.64 R14, desc[UR10][R20.64+0x1000] ;  /* 0x0010000a140e7981 */ /* 0x000ee8000c1e1b00 */
[----:B------:R-:W4:Y:S04]  /*16a0*/  LDG.E.64 R12, desc[UR10][R20.64+0x2000] ;  /* 0x0020000a140c7981 */ /* 0x000f28000c1e1b00 */
[----:B------:R-:W5:Y:S04]  /*16b0*/  LDG.E.64 R10, desc[UR10][R20.64+0x3000] ;  /* 0x0030000a140a7981 */ /* 0x000f68000c1e1b00 */
[----:B------:R-:W5:Y:S04]  /*16c0*/  LDG.E.64 R8, desc[UR10][R20.64+0x4000] ;  /* 0x0040000a14087981 */ /* 0x000f68000c1e1b00 */
[----:B------:R-:W5:Y:S04]  /*16d0*/  LDG.E.64 R6, desc[UR10][R20.64+0x5000] ;  /* 0x0050000a14067981 */ /* 0x000f68000c1e1b00 */
[----:B------:R0:W5:Y:S01]  /*16e0*/  LDG.E.64 R2, desc[UR10][R20.64+0x6000] ;  /* 0x0060000a14027981 */ /* 0x000162000c1e1b00 */
[----:B------:R-:W-:-:S04]  /*16f0*/  ISETP.GE.U32.AND P0, PT, R18, UR5, PT ;  /* 0x0000000512007c0c */ /* 0x000fc8000bf06070 */
[----:B------:R-:W-:Y:S01]  /*1700*/  ISETP.GE.U32.AND.EX P0, PT, R19, UR6, PT, P0 ;  /* 0x0000000613007c0c */ /* 0x000fe2000bf06100 */
[----:B--2---:R-:W-:Y:S01]  /*1710*/  FMUL R17, R17, R17 ;  /* 0x0000001111117220 */ /* 0x004fe20000400000 */
[----:B---3--:R-:W-:-:S03]  /*1720*/  FMUL R15, R15, R15 ;  /* 0x0000000f0f0f7220 */ /* 0x008fc60000400000 */
[----:B------:R-:W-:Y:S01]  /*1730*/  FFMA R17, R16, R16, R17 ;  /* 0x0000001010117223 */ /* 0x000fe20000000011 */
[----:B------:R-:W-:Y:S01]  /*1740*/  FFMA R22, R14, R14, R15 ;  /* 0x0000000e0e167223 */ /* 0x000fe2000000000f */
[----:B----4-:R-:W-:-:S04]  /*1750*/  FMUL R13, R13, R13 ;  /* 0x0000000d0d0d7220 */ /* 0x010fc80000400000 */
[----:B------:R-:W-:Y:S01]  /*1760*/  F2F.F64.F32 R16, R17 ;  /* 0x0000001100107310 */ /* 0x000fe20000201800 */
[----:B-----5:R-:W-:Y:S01]  /*1770*/  FMUL R11, R11, R11 ;  /* 0x0000000b0b0b7220 */ /* 0x020fe20000400000 */
[----:B------:R-:W-:-:S03]  /*1780*/  FFMA R23, R12, R12, R13 ;  /* 0x0000000c0c177223 */ /* 0x000fc6000000000d */
[----:B0-----:R-:W-:Y:S01]  /*1790*/  FFMA R20, R10, R10, R11 ;  /* 0x0000000a0a147223 */ /* 0x001fe2000000000b */
[----:B------:R-:W-:Y:S02]  /*17a0*/  FMUL R9, R9, R9 ;  /* 0x0000000909097220 */ /* 0x000fe40000400000 */
[----:B------:R-:W0:Y:S01]  /*17b0*/  F2F.F64.F32 R14, R22 ;  /* 0x00000016000e7310 */ /* 0x000e220000201800 */
[----:B------:R-:W-:Y:S01]  /*17c0*/  FMUL R7, R7, R7 ;  /* 0x0000000707077220 */ /* 0x000fe20000400000 */
[----:B------:R-:W-:-:S06]  /*17d0*/  FMUL R3, R3, R3 ;  /* 0x0000000303037220 */ /* 0x000fcc0000400000 */
[----:B------:R-:W1:Y:S01]  /*17e0*/  F2F.F64.F32 R12, R23 ;  /* 0x00000017000c7310 */ /* 0x000e620000201800 */
[----:B------:R-:W-:Y:S01]  /*17f0*/  FFMA R3, R2, R2, R3 ;  /* 0x0000000202037223 */ /* 0x000fe20000000003 */
[----:B0-----:R-:W-:-:S06]  /*1800*/  DADD R14, R16, R14 ;  /* 0x00000000100e7229 */ /* 0x001fcc000000000e */
[----:B------:R-:W0:Y:S01]  /*1810*/  F2F.F64.F32 R10, R20 ;  /* 0x00000014000a7310 */ /* 0x000e220000201800 */
[----:B------:R-:W-:Y:S01]  /*1820*/  FFMA R16, R8, R8, R9 ;  /* 0x0000000808107223 */ /* 0x000fe20000000009 */
[----:B-1----:R-:W-:-:S06]  /*1830*/  DADD R12, R12, R14 ;  /* 0x000000000c0c7229 */ /* 0x002fcc000000000e */
[----:B------:R-:W1:Y:S01]  /*1840*/  F2F.F64.F32 R8, R16 ;  /* 0x0000001000087310 */ /* 0x000e620000201800 */
[----:B------:R-:W-:Y:S01]  /*1850*/  FFMA R14, R6, R6, R7 ;  /* 0x00000006060e7223 */ /* 0x000fe20000000007 */
[----:B0-----:R-:W-:-:S06]  /*1860*/  DADD R10, R10, R12 ;  /* 0x000000000a0a7229 */ /* 0x001fcc000000000c */
[----:B------:R-:W0:Y:S02]  /*1870*/  F2F.F64.F32 R6, R14 ;  /* 0x0000000e00067310 */ /* 0x000e240000201800 */
[----:B-1----:R-:W-:-:S06]  /*1880*/  DADD R8, R8, R10 ;  /* 0x0000000008087229 */ /* 0x002fcc000000000a */
[----:B------:R-:W1:Y:S02]  /*1890*/  F2F.F64.F32 R12, R3 ;  /* 0x00000003000c7310 */ /* 0x000e640000201800 */
[----:B0-----:R-:W-:-:S08]  /*18a0*/  DADD R6, R6, R8 ;  /* 0x0000000006067229 */ /* 0x001fd00000000008 */
[----:B-1----:R-:W-:Y:S01]  /*18b0*/  DADD R12, R12, R6 ;  /* 0x000000000c0c7229 */ /* 0x002fe20000000006 */
[----:B------:R-:W-:Y:S10]  /*18c0*/  @!P0 BRA `(.L_x_13) ;  /* 0x0000000c00448947 */ /* 0x000ff40003800000 */
[----:B------:R-:W-:Y:S01]  /*18d0*/  UIADD3 UR12, UP0, UPT, UR5, UR4, URZ ;  /* 0x00000004050c7290 */ /* 0x000fe2000ff1e0ff */
[----:B------:R-:W-:Y:S01]  /*18e0*/  IADD3 R2, P1, PT, R4, -0xe00, RZ ;  /* 0xfffff20004027810 */ /* 0x000fe20007f3e0ff */
[----:B------:R-:W0:Y:S01]  /*18f0*/  LDCU.64 UR8, c[0x0][0x380] ;  /* 0x00007000ff0877ac */ /* 0x000e220008000a00 */
[----:B------:R-:W-:Y:S01]  /*1900*/  IMAD.U32 R9, RZ, RZ, UR5 ;  /* 0x00000005ff097e24 */ /* 0x000fe2000f8e00ff */
[----:B------:R-:W-:Y:S01]  /*1910*/  LOP3.LUT R7, RZ, R0, RZ, 0x33, !PT ;  /* 0x00000000ff077212 */ /* 0x000fe200078e33ff */
[----:B------:R-:W-:Y:S01]  /*1920*/  UIADD3.X UR13, UPT, UPT, URZ, UR6, URZ, UP0, !UPT ;  /* 0x00000006ff0d7290 */ /* 0x000fe200087fe4ff */
[----:B------:R-:W-:Y:S02]  /*1930*/  ISETP.LT.U32.AND P0, PT, R2, UR12, PT ;  /* 0x0000000c02007c0c */ /* 0x000fe4000bf01070 */
[----:B------:R-:W-:Y:S02]  /*1940*/  IADD3.X R3, PT, PT, R5, -0x1, RZ, P1, !PT ;  /* 0xffffffff05037810 */ /* 0x000fe40000ffe4ff */
[----:B------:R-:W-:Y:S01]  /*1950*/  IADD3 R9, P2, P3, R0, UR4, R9 ;  /* 0x0000000400097c10 */ /* 0x000fe2000fb5e009 */
[----:B------:R-:W-:Y:S01]  /*1960*/  IMAD.U32 R10, RZ, RZ, UR13 ;  /* 0x0000000dff0a7e24 */ /* 0x000fe2000f8e00ff */
[----:B------:R-:W-:-:S02]  /*1970*/  IADD3 R7, PT, PT, R4, -UR5, R7 ;  /* 0x8000000504077c10 */ /* 0x000fc4000fffe007 */
[----:B------:R-:W-:Y:S02]  /*1980*/  IADD3.X R8, PT, PT, RZ, UR6, RZ, P2, P3 ;  /* 0x00000006ff087c10 */ /* 0x000fe400097e64ff */
[----:B------:R-:W-:Y:S02]  /*1990*/  ISETP.GT.U32.AND.EX P0, PT, R10, R3, PT, P0 ;  /* 0x000000030a00720c */ /* 0x000fe40003f04100 */
[----:B0-----:R-:W-:-:S04]  /*19a0*/  LEA R6, P1, R9, UR8, 0x3 ;  /* 0x0000000809067c11 */ /* 0x001fc8000f8218ff */
[----:B------:R-:W-:Y:S02]  /*19b0*/  IADD3 R6, P2, PT, R6, 0x4000, RZ ;  /* 0x0000400006067810 */ /* 0x000fe40007f5e0ff */
[----:B------:R-:W-:Y:S01]  /*19c0*/  LEA.HI.X R9, R9, UR9, R8, 0x3, P1 ;  /* 0x0000000909097c11 */ /* 0x000fe200088f1c08 */
[----:B------:R-:W-:Y:S01]  /*19d0*/  VIADD R8, R7, -UR4 ;  /* 0x8000000407087c36 */ /* 0x000fe20008000000 */
[----:B------:R-:W-:-:S03]  /*19e0*/  UMOV UR4, URZ ;  /* 0x000000ff00047c82 */ /* 0x000fc60008000000 */
[----:B------:R-:W-:Y:S01]  /*19f0*/  IMAD.X R7, RZ, RZ, R9, P2 ;  /* 0x000000ffff077224 */ /* 0x000fe200010e0609 */
[----:B------:R-:W-:Y:S06]  /*1a00*/  @P0 BRA `(.L_x_14) ;  /* 0x0000000000e80947 */ /* 0x000fec0003800000 */
[----:B------:R-:W0:Y:S01]  /*1a10*/  LDC.64 R4, c[0x0][0x3b8] ;  /* 0x0000ee00ff047b82 */ /* 0x000e220000000a00 */
[----:B------:R-:W1:Y:S01]  /*1a20*/  LDCU.64 UR8, c[0x0][0x380] ;  /* 0x00007000ff0877ac */ /* 0x000e620008000a00 */
[----:B------:R-:W-:-:S12]  /*1a30*/  USHF.L.U64.HI UR14, UR5, 0x3, UR6 ;  /* 0x00000003050e7899 */ /* 0x000fd80008010206 */
.L_x_15:
[----:B------:R-:W-:-:S05]  /*1a40*/  IADD3 R9, P0, PT, R0, UR12, RZ ;  /* 0x0000000c00097c10 */ /* 0x000fca000ff1e0ff */
[----:B------:R-:W-:Y:S01]  /*1a50*/  IMAD.X R10, RZ, RZ, UR13, P0 ;  /* 0x0000000dff0a7e24 */ /* 0x000fe200080e06ff */
[----:B-1----:R-:W-:-:S04]  /*1a60*/  LEA R26, P0, R9, UR8, 0x3 ;  /* 0x00000008091a7c11 */ /* 0x002fc8000f8018ff */
[----:B------:R-:W-:-:S05]  /*1a70*/  LEA.HI.X R27, R9, UR9, R10, 0x3, P0 ;  /* 0x00000009091b7c11 */ /* 0x000fca00080f1c0a */
        /* <DEDUP_REMOVED lines=8> */
[----:B------:R-:W-:Y:S01]  /*1b00*/  FFMA R9, R24, R24, R25 ;  /* 0x0000001818097223 */ /* 0x000fe20000000019 */
[----:B---3--:R-:W-:-:S03]  /*1b10*/  FMUL R11, R11, R11 ;  /* 0x0000000b0b0b7220 */ /* 0x008fc60000400000 */
[----:B------:R0:W1:Y:S01]  /*1b20*/  F2F.F64.F32 R24, R9 ;  /* 0x0000000900187310 */ /* 0x0000620000201800 */
[----:B------:R-:W-:Y:S01]  /*1b30*/  FFMA R28, R10, R10, R11 ;  /* 0x0000000a0a1c7223 */ /* 0x000fe2000000000b */
[----:B----4-:R-:W-:Y:S01]  /*1b40*/  FMUL R15, R15, R15 ;  /* 0x0000000f0f0f7220 */ /* 0x010fe20000400000 */
[----:B-----5:R-:W-:-:S03]  /*1b50*/  FMUL R17, R17, R17 ;  /* 0x0000001111117220 */ /* 0x020fc60000400000 */
[----:B------:R-:W-:Y:S02]  /*1b60*/  FFMA R15, R14, R14, R15 ;  /* 0x0000000e0e0f7223 */ /* 0x000fe4000000000f */
[----:B------:R-:W2:Y:S01]  /*1b70*/  F2F.F64.F32 R10, R28 ;  /* 0x0000001c000a7310 */ /* 0x000ea20000201800 */
[----:B------:R-:W-:Y:S01]  /*1b80*/  FFMA R17, R16, R16, R17 ;  /* 0x0000001010117223 */ /* 0x000fe20000000011 */
[----:B------:R-:W-:Y:S01]  /*1b90*/  FMUL R19, R19, R19 ;  /* 0x0000001313137220 */ /* 0x000fe20000400000 */
[----:B0-----:R-:W-:Y:S01]  /*1ba0*/  IADD3 R9, P1, PT, R4, -UR12, RZ ;  /* 0x8000000c04097c10 */ /* 0x001fe2000ff3e0ff */
[----:B------:R-:W-:Y:S02]  /*1bb0*/  FMUL R21, R21, R21 ;  /* 0x0000001515157220 */ /* 0x000fe40000400000 */
[----:B------:R-:W-:Y:S01]  /*1bc0*/  FFMA R19, R18, R18, R19 ;  /* 0x0000001212137223 */ /* 0x000fe20000000013 */
[----:B-1----:R-:W-:Y:S01]  /*1bd0*/  DADD R24, R24, R12 ;  /* 0x0000000018187229 */ /* 0x002fe2000000000c */
[----:B------:R-:W-:Y:S01]  /*1be0*/  FFMA R21, R20, R20, R21 ;  /* 0x0000001414157223 */ /* 0x000fe20000000015 */
[----:B------:R0:W1:Y:S01]  /*1bf0*/  F2F.F64.F32 R12, R15 ;  /* 0x0000000f000c7310 */ /* 0x0000620000201800 */
[----:B------:R-:W-:Y:S01]  /*1c00*/  FMUL R23, R23, R23 ;  /* 0x0000001717177220 */ /* 0x000fe20000400000 */
[----:B------:R-:W-:-:S02]  /*1c10*/  ISETP.GE.U32.AND P0, PT, R9, UR5, PT ;  /* 0x0000000509007c0c */ /* 0x000fc4000bf06070 */
[----:B------:R-:W-:Y:S01]  /*1c20*/  IADD3.X R9, PT, PT, R5, ~UR13, RZ, P1, !PT ;  /* 0x8000000d05097c10 */ /* 0x000fe20008ffe4ff */
[----:B------:R-:W-:Y:S01]  /*1c30*/  FFMA R23, R22, R22, R23 ;  /* 0x0000001616177223 */ /* 0x000fe20000000017 */
[----:B--2---:R-:W-:Y:S02]  /*1c40*/  DADD R24, R10, R24 ;  /* 0x000000000a187229 */ /* 0x004fe40000000018 */
[----:B------:R-:W2:Y:S01]  /*1c50*/  F2F.F64.F32 R10, R17 ;  /* 0x00000011000a7310 */ /* 0x000ea20000201800 */
[----:B------:R-:W-:Y:S01]  /*1c60*/  ISETP.GE.U32.AND.EX P0, PT, R9, UR6, PT, P0 ;  /* 0x0000000609007c0c */ /* 0x000fe2000bf06100 */
[----:B0-----:R-:W-:-:S04]  /*1c70*/  IMAD.U32 R15, RZ, RZ, UR5 ;  /* 0x00000005ff0f7e24 */ /* 0x001fc8000f8e00ff */
[----:B-1----:R-:W-:Y:S01]  /*1c80*/  DADD R24, R12, R24 ;  /* 0x000000000c187229 */ /* 0x002fe20000000018 */
[----:B------:R-:W-:Y:S01]  /*1c90*/  LEA R6, P1, R15, R6, 0x3 ;  /* 0x000000060f067211 */ /* 0x000fe200078218ff */
[----:B------:R-:W0:Y:S03]  /*1ca0*/  F2F.F64.F32 R12, R19 ;  /* 0x00000013000c7310 */ /* 0x000e260000201800 */
[----:B------:R-:W-:-:S03]  /*1cb0*/  IADD3.X R7, PT, PT, R7, UR14, RZ, P1, !PT ;  /* 0x0000000e07077c10 */ /* 0x000fc60008ffe4ff */
[----:B--2---:R-:W-:Y:S02]  /*1cc0*/  DADD R24, R10, R24 ;  /* 0x000000000a187229 */ /* 0x004fe40000000018 */
[----:B------:R-:W1:Y:S06]  /*1cd0*/  F2F.F64.F32 R10, R21 ;  /* 0x00000015000a7310 */ /* 0x000e6c0000201800 */
[----:B0-----:R-:W-:Y:S02]  /*1ce0*/  DADD R24, R12, R24 ;  /* 0x000000000c187229 */ /* 0x001fe40000000018 */
[----:B------:R-:W0:Y:S06]  /*1cf0*/  F2F.F64.F32 R12, R23 ;  /* 0x00000017000c7310 */ /* 0x000e2c0000201800 */
[----:B-1----:R-:W-:-:S08]  /*1d00*/  DADD R10, R10, R24 ;  /* 0x000000000a0a7229 */ /* 0x002fd00000000018 */
[----:B0-----:R-:W-:Y:S01]  /*1d10*/  DADD R12, R12, R10 ;  /* 0x000000000c0c7229 */ /* 0x001fe2000000000a */
[----:B------:R-:W-:Y:S10]  /*1d20*/  @!P0 BRA `(.L_x_13) ;  /* 0x00000008002c8947 */ /* 0x000ff40003800000 */
[----:B------:R-:W-:Y:S02]  /*1d30*/  UIADD3 UR12, UP0, UPT, UR5, UR12, URZ ;  /* 0x0000000c050c7290 */ /* 0x000fe4000ff1e0ff */
[----:B------:R-:W-:Y:S01]  /*1d40*/  VIADD R8, R8, -UR5 ;  /* 0x8000000508087c36 */ /* 0x000fe20008000000 */
[----:B------:R-:W-:Y:S02]  /*1d50*/  UIADD3 UR4, UPT, UPT, UR4, 0x1, URZ ;  /* 0x0000000104047890 */ /* 0x000fe4000fffe0ff */
[----:B------:R-:W-:Y:S01]  /*1d60*/  UIADD3.X UR13, UPT, UPT, UR6, UR13, URZ, UP0, !UPT ;  /* 0x0000000d060d7290 */ /* 0x000fe200087fe4ff */
[----:B------:R-:W-:-:S05]  /*1d70*/  ISETP.LT.U32.AND P0, PT, R2, UR12, PT ;  /* 0x0000000c02007c0c */ /* 0x000fca000bf01070 */
[----:B------:R-:W-:-:S05]  /*1d80*/  IMAD.U32 R10, RZ, RZ, UR13 ;  /* 0x0000000dff0a7e24 */ /* 0x000fca000f8e00ff */
[----:B------:R-:W-:-:S13]  /*1d90*/  ISETP.GT.U32.AND.EX P0, PT, R10, R3, PT, P0 ;  /* 0x000000030a00720c */ /* 0x000fda0003f04100 */
[----:B------:R-:W-:Y:S05]  /*1da0*/  @!P0 BRA `(.L_x_15) ;  /* 0xfffffffc00248947 */ /* 0x000fea000383ffff */
.L_x_14:
[C---:B------:R-:W-:Y:S01]  /*1db0*/  VIADD R3, R4.reuse, -UR12 ;  /* 0x8000000c04037c36 */ /* 0x040fe20008000000 */
[----:B------:R-:W-:Y:S01]  /*1dc0*/  ISETP.LE.U32.AND P1, PT, R4, UR12, PT ;  /* 0x0000000c04007c0c */ /* 0x000fe2000bf23070 */
[----:B------:R-:W-:Y:S01]  /*1dd0*/  IMAD.U32 R2, RZ, RZ, UR13 ;  /* 0x0000000dff027e24 */ /* 0x000fe2000f8e00ff */
[----:B------:R-:W-:Y:S02]  /*1de0*/  BSSY.RECONVERGENT B1, `(.L_x_13) ;  /* 0x000007f000017945 */ /* 0x000fe40003800200 */
[----:B------:R-:W-:-:S04]  /*1df0*/  ISETP.GE.AND P0, PT, R0, R3, PT ;  /* 0x000000030000720c */ /* 0x000fc80003f06270 */
[----:B------:R-:W-:-:S13]  /*1e00*/  ISETP.GE.U32.OR.EX P0, PT, R2, R5, P0, P1 ;  /* 0x000000050200720c */ /* 0x000fda0000706510 */
[----:B------:R-:W-:Y:S05]  /*1e10*/  @P0 BRA `(.L_x_16) ;  /* 0x0000000400ec0947 */ /* 0x000fea0003800000 */
[----:B------:R-:W0:Y:S01]  /*1e20*/  LDC R2, c[0x0][0x3c0] ;  /* 0x0000f000ff027b82 */ /* 0x000e220000000800 */
[----:B------:R-:W-:Y:S01]  /*1e30*/  UIMAD UR6, UR7, 0xe00, URZ ;  /* 0x00000e00070678a4 */ /* 0x000fe2000f8e02ff */
[----:B------:R-:W-:Y:S01]  /*1e40*/  LOP3.LUT R3, RZ, R0, RZ, 0x33, !PT ;  /* 0x00000000ff037212 */ /* 0x000fe200078e33ff */
[----:B------:R-:W-:Y:S02]  /*1e50*/  BSSY.RECONVERGENT B2, `(.L_x_17) ;  /* 0x000003d000027945 */ /* 0x000fe40003800200 */
[----:B------:R-:W-:-:S06]  /*1e60*/  UIADD3 UR6, UPT, UPT, UR5, UR6, URZ ;  /* 0x0000000605067290 */ /* 0x000fcc000fffe0ff */
[----:B------:R-:W-:Y:S01]  /*1e70*/  IADD3 R3, PT, PT, R4, -UR6, R3 ;  /* 0x8000000604037c10 */ /* 0x000fe2000fffe003 */
[----:B0-----:R-:W-:-:S04]  /*1e80*/  IMAD R2, R2, UR4, RZ ;  /* 0x0000000402027c24 */ /* 0x001fc8000f8e02ff */
[----:B------:R-:W-:Y:S02]  /*1e90*/  IMAD R3, R2, -0xe00, R3 ;  /* 0xfffff20002037824 */ /* 0x000fe400078e0203 */
[----:B------:R-:W-:-:S03]  /*1ea0*/  IMAD.MOV.U32 R2, RZ, RZ, R0 ;  /* 0x000000ffff027224 */ /* 0x000fc600078e0000 */
[C---:B------:R-:W-:Y:S02]  /*1eb0*/  ISETP.GE.U32.AND P0, PT, R3.reuse, 0xe00, PT ;  /* 0x00000e000300780c */ /* 0x040fe40003f06070 */
[----:B------:R-:W-:-:S04]  /*1ec0*/  LEA.HI R4, R3, 0x1, RZ, 0x17 ;  /* 0x0000000103047811 */ /* 0x000fc800078fb8ff */
[----:B------:R-:W-:-:S04]  /*1ed0*/  LOP3.LUT R5, R4, 0x7, RZ, 0xc0, !PT ;  /* 0x0000000704057812 */ /* 0x000fc800078ec0ff */
[----:B------:R-:W-:-:S03]  /*1ee0*/  ISETP.NE.AND P1, PT, R5, RZ, PT ;  /* 0x000000ff0500720c */ /* 0x000fc60003f25270 */
[----:B------:R-:W-:Y:S10]  /*1ef0*/  @!P0 BRA `(.L_x_18) ;  /* 0x0000000000c88947 */ /* 0x000ff40003800000 */
[----:B------:R-:W-:Y:S01]  /*1f00*/  LEA.HI R8, R8, 0x1, RZ, 0x17 ;  /* 0x0000000108087811 */ /* 0x000fe200078fb8ff */
[----:B------:R-:W-:-:S03]  /*1f10*/  IMAD.MOV.U32 R2, RZ, RZ, R0 ;  /* 0x000000ffff027224 */ /* 0x000fc600078e0000 */
[----:B------:R-:W-:-:S05]  /*1f20*/  LOP3.LUT R8, R8, 0xfffff8, RZ, 0xc0, !PT ;  /* 0x00fffff808087812 */ /* 0x000fca00078ec0ff */
[----:B------:R-:W-:-:S07]  /*1f30*/  IMAD.MOV R26, RZ, RZ, -R8 ;  /* 0x000000ffff1a7224 */ /* 0x000fce00078e0a08 */
.L_x_19:
[----:B------:R-:W2:Y:S04]  /*1f40*/  LDG.E.64 R24, desc[UR10][R6.64+-0x4000] ;  /* 0xffc0000a06187981 */ /* 0x000ea8000c1e1b00 */
[----:B------:R-:W3:Y:S04]  /*1f50*/  LDG.E.64 R22, desc[UR10][R6.64+-0x3000] ;  /* 0xffd0000a06167981 */ /* 0x000ee8000c1e1b00 */
[----:B------:R-:W4:Y:S04]  /*1f60*/  LDG.E.64 R20, desc[UR10][R6.64+-0x2000] ;  /* 0xffe0000a06147981 */ /* 0x000f28000c1e1b00 */
[----:B------:R-:W5:Y:S04]  /*1f70*/  LDG.E.64 R18, desc[UR10][R6.64+-0x1000] ;  /* 0xfff0000a06127981 */ /* 0x000f68000c1e1b00 */
[----:B------:R-:W5:Y:S04]  /*1f80*/  LDG.E.64 R16, desc[UR10][R6.64] ;  /* 0x0000000a06107981 */ /* 0x000f68000c1e1b00 */
[----:B------:R-:W5:Y:S04]  /*1f90*/  LDG.E.64 R14, desc[UR10][R6.64+0x1000] ;  /* 0x0010000a060e7981 */ /* 0x000f68000c1e1b00 */
[----:B------:R-:W5:Y:S04]  /*1fa0*/  LDG.E.64 R10, desc[UR10][R6.64+0x2000] ;  /* 0x0020000a060a7981 */ /* 0x000f68000c1e1b00 */
[----:B------:R0:W5:Y:S01]  /*1fb0*/  LDG.E.64 R8, desc[UR10][R6.64+0x3000] ;  /* 0x0030000a06087981 */ /* 0x000162000c1e1b00 */
[----:B------:R-:W-:-:S02]  /*1fc0*/  VIADD R26, R26, 0x8 ;  /* 0x000000081a1a7836 */ /* 0x000fc40000000000 */
[----:B------:R-:W-:-:S03]  /*1fd0*/  VIADD R2, R2, 0x1000 ;  /* 0x0000100002027836 */ /* 0x000fc60000000000 */
[----:B------:R-:W-:Y:S02]  /*1fe0*/  ISETP.NE.AND P0, PT, R26, RZ, PT ;  /* 0x000000ff1a00720c */ /* 0x000fe40003f05270 */
[----:B0-----:R-:W-:-:S05]  /*1ff0*/  IADD3 R6, P2, PT, R6, 0x8000, RZ ;  /* 0x0000800006067810 */ /* 0x001fca0007f5e0ff */
[----:B------:R-:W-:Y:S02]  /*2000*/  IMAD.X R7, RZ, RZ, R7, P2 ;  /* 0x000000ffff077224 */ /* 0x000fe400010e0607 */
[----:B--2---:R-:W-:-:S04]  /*2010*/  FMUL R25, R25, R25 ;  /* 0x0000001919197220 */ /* 0x004fc80000400000 */
[----:B------:R-:W-:Y:S01]  /*2020*/  FFMA R27, R24, R24, R25 ;  /* 0x00000018181b7223 */ /* 0x000fe20000000019 */
[----:B---3--:R-:W-:-:S03]  /*2030*/  FMUL R23, R23, R23 ;  /* 0x0000001717177220 */ /* 0x008fc60000400000 */
[----:B------:R-:W0:Y:S01]  /*2040*/  F2F.F64.F32 R24, R27 ;  /* 0x0000001b00187310 */ /* 0x000e220000201800 */
[----:B------:R-:W-:Y:S01]  /*2050*/  FFMA R28, R22, R22, R23 ;  /* 0x00000016161c7223 */ /* 0x000fe20000000017 */
[----:B----4-:R-:W-:Y:S01]  /*2060*/  FMUL R21, R21, R21 ;  /* 0x0000001515157220 */ /* 0x010fe20000400000 */
[----:B-----5:R-:W-:-:S03]  /*2070*/  FMUL R19, R19, R19 ;  /* 0x0000001313137220 */ /* 0x020fc60000400000 */
[----:B------:R-:W-:Y:S02]  /*2080*/  FFMA R21, R20, R20, R21 ;  /* 0x0000001414157223 */ /* 0x000fe40000000015 */
[----:B------:R-:W1:Y:S01]  /*2090*/  F2F.F64.F32 R22, R28 ;  /* 0x0000001c00167310 */ /* 0x000e620000201800 */
[----:B------:R-:W-:Y:S01]  /*20a0*/  FFMA R20, R18, R18, R19 ;  /* 0x0000001212147223 */ /* 0x000fe20000000013 */
[----:B------:R-:W-:Y:S01]  /*20b0*/  FMUL R17, R17, R17 ;  /* 0x0000001111117220 */ /* 0x000fe20000400000 */
[----:B------:R-:W-:-:S03]  /*20c0*/  FMUL R15, R15, R15 ;  /* 0x0000000f0f0f7220 */ /* 0x000fc60000400000 */
[----:B------:R-:W-:Y:S01]  /*20d0*/  FFMA R17, R16, R16, R17 ;  /* 0x0000001010117223 */ /* 0x000fe20000000011 */
[----:B0-----:R-:W-:Y:S01]  /*20e0*/  DADD R24, R24, R12 ;  /* 0x0000000018187229 */ /* 0x001fe2000000000c */
[----:B------:R-:W-:Y:S01]  /*20f0*/  F2F.F64.F32 R18, R20 ;  /* 0x0000001400127310 */ /* 0x000fe20000201800 */
[----:B------:R-:W-:Y:S01]  /*2100*/  FFMA R15, R14, R14, R15 ;  /* 0x0000000e0e0f7223 */ /* 0x000fe2000000000f */
[----:B------:R-:W-:Y:S01]  /*2110*/  FMUL R11, R11, R11 ;  /* 0x0000000b0b0b7220 */ /* 0x000fe20000400000 */
[----:B------:R-:W-:-:S03]  /*2120*/  FMUL R9, R9, R9 ;  /* 0x0000000909097220 */ /* 0x000fc60000400000 */
[----:B------:R-:W-:Y:S01]  /*2130*/  FFMA R11, R10, R10, R11 ;  /* 0x0000000a0a0b7223 */ /* 0x000fe2000000000b */
[----:B-1----:R-:W-:Y:S01]  /*2140*/  DADD R22, R24, R22 ;  /* 0x0000000018167229 */ /* 0x002fe20000000016 */
[----:B------:R-:W0:Y:S01]  /*2150*/  F2F.F64.F32 R12, R21 ;  /* 0x00000015000c7310 */ /* 0x000e220000201800 */
[----:B------:R-:W-:-:S07]  /*2160*/  FFMA R9, R8, R8, R9 ;  /* 0x0000000808097223 */ /* 0x000fce0000000009 */
[----:B------:R-:W-:Y:S01]  /*2170*/  F2F.F64.F32 R14, R15 ;  /* 0x0000000f000e7310 */ /* 0x000fe20000201800 */
[----:B0-----:R-:W-:-:S07]  /*2180*/  DADD R22, R22, R12 ;  /* 0x0000000016167229 */ /* 0x001fce000000000c */
[----:B------:R-:W-:Y:S01]  /*2190*/  F2F.F64.F32 R10, R11 ;  /* 0x0000000b000a7310 */ /* 0x000fe20000201800 */
[----:B------:R-:W-:-:S07]  /*21a0*/  DADD R18, R22, R18 ;  /* 0x0000000016127229 */ /* 0x000fce0000000012 */
[----:B------:R-:W0:Y:S08]  /*21b0*/  F2F.F64.F32 R12, R17 ;  /* 0x00000011000c7310 */ /* 0x000e300000201800 */
[----:B------:R-:W1:Y:S01]  /*21c0*/  F2F.F64.F32 R8, R9 ;  /* 0x0000000900087310 */ /* 0x000e620000201800 */
[----:B0-----:R-:W-:-:S08]  /*21d0*/  DADD R12, R18, R12 ;  /* 0x00000000120c7229 */ /* 0x001fd0000000000c */
[----:B------:R-:W-:-:S08]  /*21e0*/  DADD R12, R12, R14 ;  /* 0x000000000c0c7229 */ /* 0x000fd0000000000e */
[----:B------:R-:W-:-:S08]  /*21f0*/  DADD R12, R12, R10 ;  /* 0x000000000c0c7229 */ /* 0x000fd0000000000a */
[----:B-1----:R-:W-:Y:S01]  /*2200*/  DADD R12, R12, R8 ;  /* 0x000000000c0c7229 */ /* 0x002fe20000000008 */
[----:B------:R-:W-:Y:S10]  /*2210*/  @P0 BRA `(.L_x_19) ;  /* 0xfffffffc00480947 */ /* 0x000ff4000383ffff */
.L_x_18:
[----:B------:R-:W-:Y:S05]  /*2220*/  BSYNC.RECONVERGENT B2 ;  /* 0x0000000000027941 */ /* 0x000fea0003800200 */
.L_x_17:
[----:B------:R-:W-:Y:S05]  /*2230*/  @!P1 BRA `(.L_x_16) ;  /* 0x0000000000e49947 */ /* 0x000fea0003800000 */
[----:B------:R-:W-:Y:S01]  /*2240*/  ISETP.GE.U32.AND P0, PT, R5, 0x4, PT ;  /* 0x000000040500780c */ /* 0x000fe20003f06070 */
[----:B------:R-:W-:Y:S01]  /*2250*/  BSSY.RECONVERGENT B2, `(.L_x_20) ;  /* 0x000001c000027945 */ /* 0x000fe20003800200 */
[----:B------:R-:W-:-:S11]  /*2260*/  LOP3.LUT P1, R4, R4, 0x3, RZ, 0xc0, !PT ;  /* 0x0000000304047812 */ /* 0x000fd6000782c0ff */
[----:B------:R-:W-:Y:S05]  /*2270*/  @!P0 BRA `(.L_x_21) ;  /* 0x0000000000648947 */ /* 0x000fea0003800000 */
[----:B------:R-:W-:-:S05]  /*2280*/  IADD3 R5, P0, PT, R2, UR12, RZ ;  /* 0x0000000c02057c10 */ /* 0x000fca000ff1e0ff */
[----:B------:R-:W-:Y:S01]  /*2290*/  IMAD.X R6, RZ, RZ, UR13, P0 ;  /* 0x0000000dff067e24 */ /* 0x000fe200080e06ff */
[----:B------:R-:W-:-:S04]  /*22a0*/  LEA R14, P0, R5, UR8, 0x3 ;  /* 0x00000008050e7c11 */ /* 0x000fc8000f8018ff */
        /* <DEDUP_REMOVED lines=16> */
[----:B0-----:R-:W-:-:S06]  /*23b0*/  DADD R16, R12, R16 ;  /* 0x000000000c107229 */ /* 0x001fcc0000000010 */
[----:B------:R-:W0:Y:S02]  /*23c0*/  F2F.F64.F32 R8, R18 ;  /* 0x0000001200087310 */ /* 0x000e240000201800 */
[----:B-1----:R-:W-:-:S06]  /*23d0*/  DADD R10, R16, R10 ;  /* 0x00000000100a7229 */ /* 0x002fcc000000000a */
[----:B------:R-:W1:Y:S02]  /*23e0*/  F2F.F64.F32 R12, R7 ;  /* 0x00000007000c7310 */ /* 0x000e640000201800 */
[----:B0-----:R-:W-:-:S08]  /*23f0*/  DADD R8, R10, R8 ;  /* 0x000000000a087229 */ /* 0x001fd00000000008 */
[----:B-1----:R-:W-:-:S11]  /*2400*/  DADD R12, R8, R12 ;  /* 0x00000000080c7229 */ /* 0x002fd6000000000c */
.L_x_21:
[----:B------:R-:W-:Y:S05]  /*2410*/  BSYNC.RECONVERGENT B2 ;  /* 0x0000000000027941 */ /* 0x000fea0003800200 */
.L_x_20:
[----:B------:R-:W-:Y:S05]  /*2420*/  @!P1 BRA `(.L_x_16) ;  /* 0x0000000000689947 */ /* 0x000fea0003800000 */
[----:B------:R-:W-:Y:S02]  /*2430*/  ISETP.NE.AND P0, PT, R4, 0x1, PT ;  /* 0x000000010400780c */ /* 0x000fe40003f05270 */
[----:B------:R-:W-:-:S11]  /*2440*/  LOP3.LUT P1, RZ, R3, 0x200, RZ, 0xc0, !PT ;  /* 0x0000020003ff7812 */ /* 0x000fd6000782c0ff */
[C---:B------:R-:W-:Y:S01]  /*2450*/  @P0 IADD3 R4, P2, PT, R2.reuse, UR12, RZ ;  /* 0x0000000c02040c10 */ /* 0x040fe2000ff5e0ff */
[----:B------:R-:W-:-:S04]  /*2460*/  @P0 VIADD R2, R2, 0x400 ;  /* 0x0000040002020836 */ /* 0x000fc80000000000 */
[----:B------:R-:W-:Y:S01]  /*2470*/  @P0 IMAD.X R3, RZ, RZ, UR13, P2 ;  /* 0x0000000dff030e24 */ /* 0x000fe200090e06ff */
[----:B------:R-:W-:-:S04]  /*2480*/  @P0 LEA R6, P2, R4, UR8, 0x3 ;  /* 0x0000000804060c11 */ /* 0x000fc8000f8418ff */
[----:B------:R-:W-:Y:S02]  /*2490*/  @P0 LEA.HI.X R7, R4, UR9, R3, 0x3, P2 ;  /* 0x0000000904070c11 */ /* 0x000fe400090f1c03 */
[----:B------:R-:W-:-:S03]  /*24a0*/  @!P1 IADD3 R2, P2, PT, R2, UR12, RZ ;  /* 0x0000000c02029c10 */ /* 0x000fc6000ff5e0ff */
[----:B------:R-:W2:Y:S02]  /*24b0*/  @P0 LDG.E.64 R8, desc[UR10][R6.64] ;  /* 0x0000000a06080981 */ /* 0x000ea4000c1e1b00 */
[----:B------:R-:W-:Y:S01]  /*24c0*/  @!P1 IMAD.X R3, RZ, RZ, UR13, P2 ;  /* 0x0000000dff039e24 */ /* 0x000fe200090e06ff */
[C---:B------:R-:W-:Y:S01]  /*24d0*/  @!P1 LEA R4, P2, R2.reuse, UR8, 0x3 ;  /* 0x0000000802049c11 */ /* 0x040fe2000f8418ff */
[----:B------:R-:W3:Y:S03]  /*24e0*/  @P0 LDG.E.64 R14, desc[UR10][R6.64+0x1000] ;  /* 0x0010000a060e0981 */ /* 0x000ee6000c1e1b00 */
[----:B------:R-:W-:-:S06]  /*24f0*/  @!P1 LEA.HI.X R5, R2, UR9, R3, 0x3, P2 ;  /* 0x0000000902059c11 */ /* 0x000fcc00090f1c03 */
[----:B------:R-:W4:Y:S01]  /*2500*/  @!P1 LDG.E.64 R4, desc[UR10][R4.64] ;  /* 0x0000000a04049981 */ /* 0x000f22000c1e1b00 */
[----:B--2---:R-:W-:-:S04]  /*2510*/  @P0 FMUL R9, R9, R9 ;  /* 0x0000000909090220 */ /* 0x004fc80000400000 */
[----:B------:R-:W-:Y:S01]  /*2520*/  @P0 FFMA R10, R8, R8, R9 ;  /* 0x00000008080a0223 */ /* 0x000fe20000000009 */
[----:B---3--:R-:W-:-:S03]  /*2530*/  @P0 FMUL R15, R15, R15 ;  /* 0x0000000f0f0f0220 */ /* 0x008fc60000400000 */
[----:B------:R-:W0:Y:S01]  /*2540*/  @P0 F2F.F64.F32 R2, R10 ;  /* 0x0000000a00020310 */ /* 0x000e220000201800 */
[----:B------:R-:W-:Y:S01]  /*2550*/  @P0 FFMA R8, R14, R14, R15 ;  /* 0x0000000e0e080223 */ /* 0x000fe2000000000f */
[----:B----4-:R-:W-:-:S06]  /*2560*/  @!P1 FMUL R11, R5, R5 ;  /* 0x00000005050b9220 */ /* 0x010fcc0000400000 */
[----:B------:R-:W1:Y:S01]  /*2570*/  @P0 F2F.F64.F32 R8, R8 ;  /* 0x0000000800080310 */ /* 0x000e620000201800 */
[----:B------:R-:W-:Y:S01]  /*2580*/  @!P1 FFMA R11, R4, R4, R11 ;  /* 0x00000004040b9223 */ /* 0x000fe2000000000b */
[----:B0-----:R-:W-:-:S06]  /*2590*/  @P0 DADD R6, R12, R2 ;  /* 0x000000000c060229 */ /* 0x001fcc0000000002 */
[----:B------:R-:W0:Y:S02]  /*25a0*/  @!P1 F2F.F64.F32 R2, R11 ;  /* 0x0000000b00029310 */ /* 0x000e240000201800 */
[----:B-1----:R-:W-:-:S08]  /*25b0*/  @P0 DADD R12, R6, R8 ;  /* 0x00000000060c0229 */ /* 0x002fd00000000008 */
[----:B0-----:R-:W-:-:S11]  /*25c0*/  @!P1 DADD R12, R12, R2 ;  /* 0x000000000c0c9229 */ /* 0x001fd60000000002 */
.L_x_16:
[----:B------:R-:W-:Y:S05]  /*25d0*/  BSYNC.RECONVERGENT B1 ;  /* 0x0000000000017941 */ /* 0x000fea0003800200 */
.L_x_13:
[----:B------:R-:W0:Y:S01]  /*25e0*/  S2R R2, SR_LANEID ;  /* 0x0000000000027919 */ /* 0x000e220000000000 */
[----:B------:R-:W-:Y:S04]  /*25f0*/  SHFL.DOWN PT, R4, R12, 0x1, 0x1f ;  /* 0x08201f000c047f89 */ /* 0x000fe800000e0000 */
[----:B------:R-:W1:Y:S02]  /*2600*/  SHFL.DOWN PT, R5, R13, 0x1, 0x1f ;  /* 0x08201f000d057f89 */ /* 0x000e6400000e0000 */
[----:B-1----:R-:W-:Y:S01]  /*2610*/  DADD R4, R4, R12 ;  /* 0x0000000004047229 */ /* 0x002fe2000000000c */
[C---:B0-----:R-:W-:Y:S02]  /*2620*/  ISETP.GT.AND P0, PT, R2.reuse, 0x1e, PT ;  /* 0x0000001e0200780c */ /* 0x041fe40003f04270 */
        /* <DEDUP_REMOVED lines=40> */
[----:B--2---:R-:W0:Y:S04]  /*28b0*/  LDS.64 R2, [UR4+0x18] ;  /* 0x00001804ff027984 */ /* 0x004e280008000a00 */
        /* <DEDUP_REMOVED lines=21> */
[----:B------:R-:W-:-:S11]  /*2a10*/  DADD R8, R2, R14 ;  /* 0x0000000002087229 */ /* 0x000fd6000000000e */
.L_x_12:
[----:B------:R-:W-:Y:S05]  /*2a20*/  BSYNC.RECONVERGENT B0 ;  /* 0x0000000000007941 */ /* 0x000fea0003800200 */
.L_x_0:
[----:B------:R-:W-:Y:S05]  /*2a30*/  @P0 EXIT ;  /* 0x000000000000094d */ /* 0x000fea0003800000 */
[----:B------:R-:W3:Y:S02]  /*2a40*/  LDCU.64 UR4, c[0x0][0x388] ;  /* 0x00007100ff0477ac */ /* 0x000ee40008000a00 */
[----:B---3--:R-:W-:-:S06]  /*2a50*/  UIMAD.WIDE.U32 UR4, UR7, 0x8, UR4 ;  /* 0x00000008070478a5 */ /* 0x008fcc000f8e0004 */
[----:B------:R-:W-:Y:S02]  /*2a60*/  IMAD.U32 R2, RZ, RZ, UR4 ;  /* 0x00000004ff027e24 */ /* 0x000fe4000f8e00ff */
[----:B-12---:R-:W-:-:S05]  /*2a70*/  IMAD.U32 R3, RZ, RZ, UR5 ;  /* 0x00000005ff037e24 */ /* 0x006fca000f8e00ff */
[----:B------:R-:W-:Y:S01]  /*2a80*/  STG.E.64 desc[UR10][R2.64], R8 ;  /* 0x0000000802007986 */ /* 0x000fe2000c101b0a */
[----:B------:R-:W-:Y:S05]  /*2a90*/  EXIT ;  /* 0x000000000000794d */ /* 0x000fea0003800000 */
.L_x_22:
[----:B------:R-:W-:-:S00]  /*2aa0*/  BRA `(.L_x_22) ;  /* 0xfffffffc00fc7947 */ /* 0x000fc0000383ffff */
[----:B------:R-:W-:-:S00]  /*2ab0*/  NOP ;  /* 0x0000000000007918 */ /* 0x000fc00000000000 */
        /* <DEDUP_REMOVED lines=12> */
.L_x_1067:


//--------------------- .text._ZN3cub18CUB_300001_SM_10006detail6reduce28DeviceReduceSingleTileKernelINS2_10policy_hubIdyN4cuda3std3__44plusIdEEE10Policy1000EN6thrust24THRUST_300001_SM_1000_NS10device_ptrI6float2EEPdyS9_dd23complex_norm_sq_functorEEvT0_T1_T2_T3_T4_T6_ --------------------------
	.section	.text._ZN3cub18CUB_300001_SM_10006detail6reduce28DeviceReduceSingleTileKernelINS2_10policy_hubIdyN4cuda3std3__44plusIdEEE10Policy1000EN6thrust24THRUST_300001_SM_1000_NS10device_ptrI6float2EEPdyS9_dd23complex_norm_sq_functorEEvT0_T1_T2_T3_T4_T6_,"ax",@progbits
	.align	128
        .global         _ZN3cub18CUB_300001_SM_10006detail6reduce28DeviceReduceSingleTileKernelINS2_10policy_hubIdyN4cuda3std3__44plusIdEEE10Policy1000EN6thrust24THRUST_300001_SM_1000_NS10device_ptrI6float2EEPdyS9_dd23complex_norm_sq_functorEEvT0_T1_T2_T3_T4_T6_
        .type           _ZN3cub18CUB_300001_SM_10006detail6reduce28DeviceReduceSingleTileKernelINS2_10policy_hubIdyN4cuda3std3__44plusIdEEE10Policy1000EN6thrust24THRUST_300001_SM_1000_NS10device_ptrI6float2EEPdyS9_dd23complex_norm_sq_functorEEvT0_T1_T2_T3_T4_T6_,@function
        .size           _ZN3cub18CUB_300001_SM_10006detail6reduce28DeviceReduceSingleTileKernelINS2_10policy_hubIdyN4cuda3std3__44plusIdEEE10Policy1000EN6thrust24THRUST_300001_SM_1000_NS10device_ptrI6float2EEPdyS9_dd23complex_norm_sq_functorEEvT0_T1_T2_T3_T4_T6_,(.L_x_1068 - _ZN3cub18CUB_300001_SM_10006detail6reduce28DeviceReduceSingleTileKernelINS2_10policy_hubIdyN4cuda3std3__44plusIdEEE10Policy1000EN6thrust24THRUST_300001_SM_1000_NS10device_ptrI6float2EEPdyS9_dd23complex_norm_sq_functorEEvT0_T1_T2_T3_T4_T6_)
        .other          _ZN3cub18CUB_300001_SM_10006detail6reduce28DeviceReduceSingleTileKernelINS2_10policy_hubIdyN4cuda3std3__44plusIdEEE10Policy1000EN6thrust24THRUST_300001_SM_1000_NS10device_ptrI6float2EEPdyS9_dd23complex_norm_sq_functorEEvT0_T1_T2_T3_T4_T6_,@"STO_CUDA_ENTRY STV_DEFAULT"
_ZN3cub18CUB_300001_SM_10006detail6reduce28DeviceReduceSingleTileKernelINS2_10policy_hubIdyN4cuda3std3__44plusIdEEE10Policy1000EN6thrust24THRUST_300001_SM_1000_NS10device_ptrI6float2EEPdyS9_dd23complex_norm_sq_functorEEvT0_T1_T2_T3_T4_T6_:
.text._ZN3cub18CUB_300001_SM_10006detail6reduce28DeviceReduceSingleTileKernelINS2_10policy_hubIdyN4cuda3std3__44plusIdEEE10Policy1000EN6thrust24THRUST_300001_SM_1000_NS10device_ptrI6float2EEPdyS9_dd23complex_norm_sq_functorEEvT0_T1_T2_T3_T4_T6_:
[----:B------:R-:W-:Y:S01]  /*0000*/  LDC R1, c[0x0][0x37c] ;  /* 0x0000df00ff017b82 */ /* 0x000fe20000000800 */
[----:B------:R-:W0:Y:S01]  /*0010*/  LDCU.64 UR4, c[0x0][0x390] ;  /* 0x00007200ff0477ac */ /* 0x000e220008000a00 */
[----:B------:R-:W1:Y:S01]  /*0020*/  LDCU.64 UR6, c[0x0][0x358] ;  /* 0x00006b00ff0677ac */ /* 0x000e620008000a00 */
[----:B0-----:R-:W-:Y:S02]  /*0030*/  IMAD.U32 R0, RZ, RZ, UR4 ;  /* 0x00000004ff007e24 */ /* 0x001fe4000f8e00ff */
[----:B------:R-:W-:-:S03]  /*0040*/  IMAD.U32 R2, RZ, RZ, UR5 ;  /* 0x00000005ff027e24 */ /* 0x000fc6000f8e00ff */
[----:B------:R-:W-:-:S04]  /*0050*/  ISETP.NE.U32.AND P0, PT, R0, RZ, PT ;  /* 0x000000ff0000720c */ /* 0x000fc80003f05070 */
[----:B------:R-:W-:-:S13]  /*0060*/  ISETP.NE.AND.EX P0, PT, R2, RZ, PT, P0 ;  /* 0x000000ff0200720c */ /* 0x000fda0003f05300 */
[----:B-1----:R-:W-:Y:S05]  /*0070*/  @P0 BRA `(.L_x_23) ;  /* 0x00000000001c0947 */ /* 0x002fea0003800000 */
[----:B------:R-:W0:Y:S02]  /*0080*/  S2R R0, SR_TID.X ;  /* 0x0000000000007919 */ /* 0x000e240000002100 */
[----:B0-----:R-:W-:-:S13]  /*0090*/  ISETP.NE.AND P0, PT, R0, RZ, PT ;  /* 0x000000ff0000720c */ /* 0x001fda0003f05270 */
[----:B------:R-:W-:Y:S05]  /*00a0*/  @P0 EXIT ;  /* 0x000000000000094d */ /* 0x000fea0003800000 */
[----:B------:R-:W0:Y:S08]  /*00b0*/  LDC.64 R2, c[0x0][0x388] ;  /* 0x0000e200ff027b82 */ /* 0x000e300000000a00 */
[----:B------:R-:W0:Y:S02]  /*00c0*/  LDC.64 R4, c[0x0][0x3a0] ;  /* 0x0000e800ff047b82 */ /* 0x000e240000000a00 */
[----:B0-----:R-:W-:Y:S01]  /*00d0*/  STG.E.64 desc[UR6][R2.64], R4 ;  /* 0x0000000402007986 */ /* 0x001fe2000c101b06 */
[----:B------:R-:W-:Y:S05]  /*00e0*/  EXIT ;  /* 0x000000000000794d */ /* 0x000fea0003800000 */
.L_x_23:
[----:B------:R-:W-:Y:S01]  /*00f0*/  ISETP.GT.U32.AND P0, PT, R0, 0xdff, PT ;  /* 0x00000dff0000780c */ /* 0x000fe20003f04070 */
[----:B------:R-:W-:Y:S03]  /*0100*/  BSSY.RECONVERGENT B0, `(.L_x_24) ;  /* 0x00002d6000007945 */ /* 0x000fe60003800200 */
[----:B------:R-:W-:-:S13]  /*0110*/  ISETP.GT.U32.AND.EX P0, PT, R2, RZ, PT, P0 ;  /* 0x000000ff0200720c */ /* 0x000fda0003f04100 */
[----:B------:R-:W-:Y:S05]  /*0120*/  @P0 BRA `(.L_x_25) ;  /* 0x00000018009c0947 */ /* 0x000fea0003800000 */
[----:B------:R-:W0:Y:S01]  /*0130*/  S2R R3, SR_TID.X ;  /* 0x0000000000037919 */ /* 0x000e220000002100 */
[----:B------:R-:W-:Y:S01]  /*0140*/  BSSY.RECONVERGENT B1, `(.L_x_26) ;  /* 0x000000c000017945 */ /* 0x000fe20003800200 */
[----:B------:R-:W-:Y:S02]  /*0150*/  CS2R R24, SRZ ;  /* 0x0000000000187805 */ /* 0x000fe4000001ff00 */
[----:B0-----:R-:W-:Y:S01]  /*0160*/  ISETP.GE.U32.AND P0, PT, R3, R0, PT ;  /* 0x000000000300720c */ /* 0x001fe20003f06070 */
[----:B------:R-:W-:-:S12]  /*0170*/  IMAD.MOV.U32 R5, RZ, RZ, R3 ;  /* 0x000000ffff057224 */ /* 0x000fd800078e0003 */
[----:B------:R-:W-:Y:S05]  /*0180*/  @P0 BRA `(.L_x_27) ;  /* 0x00000000001c0947 */ /* 0x000fea0003800000 */
[----:B------:R-:W0:Y:S02]  /*0190*/  LDC.64 R6, c[0x0][0x380] ;  /* 0x0000e000ff067b82 */ /* 0x000e240000000a00 */
[----:B0-----:R-:W-:-:S06]  /*01a0*/  IMAD.WIDE.U32 R6, R3, 0x8, R6 ;  /* 0x0000000803067825 */ /* 0x001fcc00078e0006 */
[----:B------:R-:W2:Y:S02]  /*01b0*/  LDG.E.64 R6, desc[UR6][R6.64] ;  /* 0x0000000606067981 */ /* 0x000ea4000c1e1b00 */
[----:B--2---:R-:W-:-:S04]  /*01c0*/  FMUL R5, R7, R7 ;  /* 0x0000000707057220 */ /* 0x004fc80000400000 */
[----:B------:R-:W-:Y:S01]  /*01d0*/  FFMA R24, R6, R6, R5 ;  /* 0x0000000606187223 */ /* 0x000fe20000000005 */
[----:B------:R-:W-:-:S05]  /*01e0*/  VIADD R5, R3, 0x200 ;  /* 0x0000020003057836 */ /* 0x000fca0000000000 */
[----:B------:R-:W0:Y:S02]  /*01f0*/  F2F.F64.F32 R24, R24 ;  /* 0x0000001800187310 */ /* 0x000e240000201800 */
.L_x_27:
[----:B------:R-:W-:Y:S05]  /*0200*/  BSYNC.RECONVERGENT B1 ;  /* 0x0000000000017941 */ /* 0x000fea0003800200 */
.L_x_26:
[----:B------:R-:W-:Y:S01]  /*0210*/  ISETP.GE.U32.AND P0, PT, R5, R0, PT ;  /* 0x000000000500720c */ /* 0x000fe20003f06070 */
[----:B------:R-:W-:-:S12]  /*0220*/  BSSY.RECONVERGENT B1, `(.L_x_28) ;  /* 0x00000c4000017945 */ /* 0x000fd80003800200 */
[----:B------:R-:W-:Y:S05]  /*0230*/  @P0 BRA `(.L_x_29) ;  /* 0x0000000c00080947 */ /* 0x000fea0003800000 */
[----:B------:R-:W-:Y:S01]  /*0240*/  LOP3.LUT R7, RZ, R5, RZ, 0x33, !PT ;  /* 0x00000005ff077212 */ /* 0x000fe200078e33ff */
[----:B------:R-:W-:Y:S04]  /*0250*/  BSSY.RECONVERGENT B2, `(.L_x_30) ;  /* 0x0000063000027945 */ /* 0x000fe80003800200 */
[----:B------:R-:W-:-:S05]  /*0260*/  IMAD.IADD R7, R7, 0x1, R0 ;  /* 0x0000000107077824 */ /* 0x000fca00078e0200 */
[C---:B------:R-:W-:Y:S02]  /*0270*/  ISETP.GE.U32.AND P1, PT, R7.reuse, 0x1e00, PT ;  /* 0x00001e000700780c */ /* 0x040fe40003f26070 */
[----:B------:R-:W-:-:S04]  /*0280*/  LEA.HI R4, R7, 0x1, RZ, 0x17 ;  /* 0x0000000107047811 */ /* 0x000fc800078fb8ff */
[----:B------:R-:W-:-:S04]  /*0290*/  LOP3.LUT R42, R4, 0xf, RZ, 0xc0, !PT ;  /* 0x0000000f042a7812 */ /* 0x000fc800078ec0ff */
[----:B------:R-:W-:-:S03]  /*02a0*/  ISETP.NE.AND P0, PT, R42, RZ, PT ;  /* 0x000000ff2a00720c */ /* 0x000fc60003f05270 */
[----:B------:R-:W-:Y:S10]  /*02b0*/  @!P1 BRA `(.L_x_31) ;  /* 0x0000000400709947 */ /* 0x000ff40003800000 */
[----:B------:R-:W1:Y:S01]  /*02c0*/  LDC.64 R6, c[0x0][0x380] ;  /* 0x0000e000ff067b82 */ /* 0x000e620000000a00 */
[----:B------:R-:W-:-:S05]  /*02d0*/  LOP3.LUT R43, R4, 0xfffff0, RZ, 0xc0, !PT ;  /* 0x00fffff0042b7812 */ /* 0x000fca00078ec0ff */
[----:B------:R-:W-:Y:S02]  /*02e0*/  IMAD.MOV R43, RZ, RZ, -R43 ;  /* 0x000000ffff2b7224 */ /* 0x000fe400078e0a2b */
[----:B-1----:R-:W-:-:S03]  /*02f0*/  IMAD.WIDE.U32 R6, R5, 0x8, R6 ;  /* 0x0000000805067825 */ /* 0x002fc600078e0006 */
[----:B------:R-:W-:-:S05]  /*0300*/  IADD3 R6, P1, PT, R6, 0x8000, RZ ;  /* 0x0000800006067810 */ /* 0x000fca0007f3e0ff */
[----:B------:R-:W-:-:S08]  /*0310*/  IMAD.X R7, RZ, RZ, R7, P1 ;  /* 0x000000ffff077224 */ /* 0x000fd000008e0607 */
.L_x_32:
[----:B------:R-:W2:Y:S04]  /*0320*/  LDG.E.64 R40, desc[UR6][R6.64+-0x8000] ;  /* 0xff80000606287981 */ /* 0x000ea8000c1e1b00 */
[----:B------:R-:W3:Y:S04]  /*0330*/  LDG.E.64 R38, desc[UR6][R6.64+-0x7000] ;  /* 0xff90000606267981 */ /* 0x000ee8000c1e1b00 */
[----:B------:R-:W4:Y:S04]  /*0340*/  LDG.E.64 R36, desc[UR6][R6.64+-0x6000] ;  /* 0xffa0000606247981 */ /* 0x000f28000c1e1b00 */
[----:B------:R-:W5:Y:S04]  /*0350*/  LDG.E.64 R34, desc[UR6][R6.64+-0x5000] ;  /* 0xffb0000606227981 */ /* 0x000f68000c1e1b00 */
        /* <DEDUP_REMOVED lines=15> */
[----:B-1----:R-:W-:-:S05]  /*0450*/  IADD3 R6, P2, PT, R6, 0x10000, RZ ;  /* 0x0001000006067810 */ /* 0x002fca0007f5e0ff */
        /* <DEDUP_REMOVED lines=22> */
[----:B------:R-:W-:Y:S01]  /*05c0*/  FFMA R27, R26, R26, R27 ;  /* 0x0000001a1a1b7223 */ /* 0x000fe2000000001b */
[----:B------:R-:W-:Y:S01]  /*05d0*/  FMUL R23, R23, R23 ;  /* 0x0000001717177220 */ /* 0x000fe20000400000 */
[----:B------:R-:W-:-:S03]  /*05e0*/  FMUL R21, R21, R21 ;  /* 0x0000001515157220 */ /* 0x000fc60000400000 */
[----:B------:R-:W-:Y:S02]  /*05f0*/  FFMA R28, R22, R22, R23 ;  /* 0x00000016161c7223 */ /* 0x000fe40000000017 */
[----:B------:R-:W-:Y:S01]  /*0600*/  F2F.F64.F32 R30, R32 ;  /* 0x00000020001e7310 */ /* 0x000fe20000201800 */
[----:B------:R-:W-:Y:S01]  /*0610*/  FMUL R19, R19, R19 ;  /* 0x0000001313137220 */ /* 0x000fe20000400000 */
[----:B------:R-:W-:Y:S01]  /*0620*/  FMUL R17, R17, R17 ;  /* 0x0000001111117220 */ /* 0x000fe20000400000 */
[----:B0-----:R-:W-:-:S05]  /*0630*/  DADD R38, R38, R24 ;  /* 0x0000000026267229 */ /* 0x001fca0000000018 */
[----:B------:R-:W-:Y:S01]  /*0640*/  F2F.F64.F32 R26, R27 ;  /* 0x0000001b001a7310 */ /* 0x000fe20000201800 */
[----:B------:R-:W-:Y:S01]  /*0650*/  FMUL R15, R15, R15 ;  /* 0x0000000f0f0f7220 */ /* 0x000fe20000400000 */
[----:B------:R-:W-:Y:S01]  /*0660*/  FMUL R13, R13, R13 ;  /* 0x0000000d0d0d7220 */ /* 0x000fe20000400000 */
[----:B------:R-:W-:-:S05]  /*0670*/  DADD R34, R38, R34 ;  /* 0x0000000026227229 */ /* 0x000fca0000000022 */
[----:B------:R-:W0:Y:S01]  /*0680*/  F2F.F64.F32 R24, R33 ;  /* 0x0000002100187310 */ /* 0x000e220000201800 */
[----:B------:R-:W-:Y:S01]  /*0690*/  FMUL R11, R11, R11 ;  /* 0x0000000b0b0b7220 */ /* 0x000fe20000400000 */
[----:B------:R-:W-:-:S06]  /*06a0*/  FMUL R9, R9, R9 ;  /* 0x0000000909097220 */ /* 0x000fcc0000400000 */
[----:B------:R-:W-:Y:S01]  /*06b0*/  F2F.F64.F32 R22, R28 ;  /* 0x0000001c00167310 */ /* 0x000fe20000201800 */
[----:B------:R-:W-:Y:S01]  /*06c0*/  FFMA R9, R8, R8, R9 ;  /* 0x0000000808097223 */ /* 0x000fe20000000009 */
[----:B0-----:R-:W-:-:S06]  /*06d0*/  DADD R34, R34, R24 ;  /* 0x0000000022227229 */ /* 0x001fcc0000000018 */
[----:B------:R-:W0:Y:S02]  /*06e0*/  F2F.F64.F32 R24, R29 ;  /* 0x0000001d00187310 */ /* 0x000e240000201800 */
[----:B------:R-:W-:-:S08]  /*06f0*/  DADD R30, R34, R30 ;  /* 0x00000000221e7229 */ /* 0x000fd0000000001e */
[----:B0-----:R-:W-:Y:S01]  /*0700*/  DADD R24, R30, R24 ;  /* 0x000000001e187229 */ /* 0x001fe20000000018 */
[----:B------:R-:W-:-:S04]  /*0710*/  FFMA R30, R20, R20, R21 ;  /* 0x00000014141e7223 */ /* 0x000fc80000000015 */
[----:B------:R-:W0:Y:S03]  /*0720*/  F2F.F64.F32 R20, R30 ;  /* 0x0000001e00147310 */ /* 0x000e260000201800 */
[----:B------:R-:W-:Y:S01]  /*0730*/  DADD R24, R24, R26 ;  /* 0x0000000018187229 */ /* 0x000fe2000000001a */
[----:B------:R-:W-:-:S04]  /*0740*/  FFMA R26, R18, R18, R19 ;  /* 0x00000012121a7223 */ /* 0x000fc80000000013 */
[----:B------:R-:W1:Y:S03]  /*0750*/  F2F.F64.F32 R18, R26 ;  /* 0x0000001a00127310 */ /* 0x000e660000201800 */
[----:B------:R-:W-:Y:S01]  /*0760*/  DADD R22, R24, R22 ;  /* 0x0000000018167229 */ /* 0x000fe20000000016 */
[----:B------:R-:W-:-:S04]  /*0770*/  FFMA R24, R16, R16, R17 ;  /* 0x0000001010187223 */ /* 0x000fc80000000011 */
[----:B------:R-:W2:Y:S03]  /*0780*/  F2F.F64.F32 R16, R24 ;  /* 0x0000001800107310 */ /* 0x000ea60000201800 */
[----:B0-----:R-:W-:Y:S01]  /*0790*/  DADD R20, R22, R20 ;  /* 0x0000000016147229 */ /* 0x001fe20000000014 */
[----:B------:R-:W-:-:S04]  /*07a0*/  FFMA R22, R14, R14, R15 ;  /* 0x0000000e0e167223 */ /* 0x000fc8000000000f */
[----:B------:R-:W0:Y:S03]  /*07b0*/  F2F.F64.F32 R14, R22 ;  /* 0x00000016000e7310 */ /* 0x000e260000201800 */
[----:B-1----:R-:W-:Y:S01]  /*07c0*/  DADD R18, R20, R18 ;  /* 0x0000000014127229 */ /* 0x002fe20000000012 */
[----:B------:R-:W-:-:S04]  /*07d0*/  FFMA R20, R12, R12, R13 ;  /* 0x0000000c0c147223 */ /* 0x000fc8000000000d */
[----:B------:R-:W1:Y:S03]  /*07e0*/  F2F.F64.F32 R12, R20 ;  /* 0x00000014000c7310 */ /* 0x000e660000201800 */
[----:B--2---:R-:W-:Y:S01]  /*07f0*/  DADD R16, R18, R16 ;  /* 0x0000000012107229 */ /* 0x004fe20000000010 */
[----:B------:R-:W-:-:S04]  /*0800*/  FFMA R18, R10, R10, R11 ;  /* 0x0000000a0a127223 */ /* 0x000fc8000000000b */
[----:B------:R-:W2:Y:S03]  /*0810*/  F2F.F64.F32 R10, R18 ;  /* 0x00000012000a7310 */ /* 0x000ea60000201800 */
[----:B0-----:R-:W-:-:S05]  /*0820*/  DADD R14, R16, R14 ;  /* 0x00000000100e7229 */ /* 0x001fca000000000e */
[----:B------:R-:W0:Y:S03]  /*0830*/  F2F.F64.F32 R24, R9 ;  /* 0x0000000900187310 */ /* 0x000e260000201800 */
[----:B-1----:R-:W-:-:S08]  /*0840*/  DADD R12, R14, R12 ;  /* 0x000000000e0c7229 */ /* 0x002fd0000000000c */
[----:B--2---:R-:W-:-:S08]  /*0850*/  DADD R10, R12, R10 ;  /* 0x000000000c0a7229 */ /* 0x004fd0000000000a */
[----:B0-----:R-:W-:Y:S01]  /*0860*/  DADD R24, R10, R24 ;  /* 0x000000000a187229 */ /* 0x001fe20000000018 */
[----:B------:R-:W-:Y:S10]  /*0870*/  @P1 BRA `(.L_x_32) ;  /* 0xfffffff800a81947 */ /* 0x000ff4000383ffff */
.L_x_31:
[----:B------:R-:W-:Y:S05]  /*0880*/  BSYNC.RECONVERGENT B2 ;  /* 0x0000000000027941 */ /* 0x000fea0003800200 */
.L_x_30:
[----:B------:R-:W-:Y:S05]  /*0890*/  @!P0 BRA `(.L_x_29) ;  /* 0x0000000400708947 */ /* 0x000fea0003800000 */
[----:B------:R-:W-:Y:S01]  /*08a0*/  ISETP.GE.U32.AND P0, PT, R42, 0x8, PT ;  /* 0x000000082a00780c */ /* 0x000fe20003f06070 */
[----:B------:R-:W-:Y:S01]  /*08b0*/  BSSY.RECONVERGENT B2, `(.L_x_33) ;  /* 0x000002f000027945 */ /* 0x000fe20003800200 */
[----:B------:R-:W-:-:S04]  /*08c0*/  LOP3.LUT R26, R4, 0x7, RZ, 0xc0, !PT ;  /* 0x00000007041a7812 */ /* 0x000fc800078ec0ff */
[----:B------:R-:W-:-:S07]  /*08d0*/  ISETP.NE.AND P1, PT, R26, RZ, PT ;  /* 0x000000ff1a00720c */ /* 0x000fce0003f25270 */
[----:B------:R-:W-:Y:S06]  /*08e0*/  @!P0 BRA `(.L_x_34) ;  /* 0x0000000000ac8947 */ /* 0x000fec0003800000 */
[----:B------:R-:W1:Y:S02]  /*08f0*/  LDC.64 R18, c[0x0][0x380] ;  /* 0x0000e000ff127b82 */ /* 0x000e640000000a00 */
[----:B-1----:R-:W-:-:S05]  /*0900*/  IMAD.WIDE R18, R5, 0x8, R18 ;  /* 0x0000000805127825 */ /* 0x002fca00078e0212 */
        /* <DEDUP_REMOVED lines=17> */
[----:B------:R-:W2:Y:S01]  /*0a20*/  F2F.F64.F32 R22, R23 ;  /* 0x0000001700167310 */ /* 0x000ea20000201800 */
[----:B-1----:R-:W-:Y:S01]  /*0a30*/  FFMA R18, R14, R14, R15 ;  /* 0x0000000e0e127223 */ /* 0x002fe2000000000f */
[----:B------:R-:W-:Y:S01]  /*0a40*/  FMUL R13, R13, R13 ;  /* 0x0000000d0d0d7220 */ /* 0x000fe20000400000 */
[----:B------:R-:W-:-:S03]  /*0a50*/  FMUL R11, R11, R11 ;  /* 0x0000000b0b0b7220 */ /* 0x000fc60000400000 */
[----:B------:R-:W-:Y:S01]  /*0a60*/  FFMA R19, R12, R12, R13 ;  /* 0x0000000c0c137223 */ /* 0x000fe2000000000d */
[----:B0-----:R-:W-:Y:S01]  /*0a70*/  DADD R20, R24, R20 ;  /* 0x0000000018147229 */ /* 0x001fe20000000014 */
[----:B------:R-:W0:Y:S01]  /*0a80*/  F2F.F64.F32 R16, R28 ;  /* 0x0000001c00107310 */ /* 0x000e220000201800 */
[----:B------:R-:W-:Y:S01]  /*0a90*/  FMUL R9, R9, R9 ;  /* 0x0000000909097220 */ /* 0x000fe20000400000 */
[----:B------:R-:W-:-:S05]  /*0aa0*/  FMUL R7, R7, R7 ;  /* 0x0000000707077220 */ /* 0x000fca0000400000 */
[----:B--2---:R-:W-:Y:S01]  /*0ab0*/  DADD R20, R20, R22 ;  /* 0x0000000014147229 */ /* 0x004fe20000000016 */
[----:B------:R-:W1:Y:S01]  /*0ac0*/  F2F.F64.F32 R14, R18 ;  /* 0x00000012000e7310 */ /* 0x000e620000201800 */
[----:B------:R-:W-:-:S06]  /*0ad0*/  FFMA R7, R6, R6, R7 ;  /* 0x0000000606077223 */ /* 0x000fcc0000000007 */
[----:B0-----:R-:W-:Y:S01]  /*0ae0*/  DADD R16, R20, R16 ;  /* 0x0000000014107229 */ /* 0x001fe20000000010 */
[----:B------:R-:W0:Y:S01]  /*0af0*/  F2F.F64.F32 R12, R19 ;  /* 0x00000013000c7310 */ /* 0x000e220000201800 */
[----:B------:R-:W-:-:S06]  /*0b00*/  FFMA R20, R10, R10, R11 ;  /* 0x0000000a0a147223 */ /* 0x000fcc000000000b */
[----:B-1----:R-:W-:Y:S01]  /*0b10*/  DADD R14, R16, R14 ;  /* 0x00000000100e7229 */ /* 0x002fe2000000000e */
[----:B------:R-:W1:Y:S01]  /*0b20*/  F2F.F64.F32 R10, R20 ;  /* 0x00000014000a7310 */ /* 0x000e620000201800 */
[----:B------:R-:W-:-:S06]  /*0b30*/  FFMA R16, R8, R8, R9 ;  /* 0x0000000808107223 */ /* 0x000fcc0000000009 */
[----:B0-----:R-:W-:Y:S01]  /*0b40*/  DADD R12, R14, R12 ;  /* 0x000000000e0c7229 */ /* 0x001fe2000000000c */
[----:B------:R-:W0:Y:S07]  /*0b50*/  F2F.F64.F32 R8, R16 ;  /* 0x0000001000087310 */ /* 0x000e2e0000201800 */
[----:B-1----:R-:W-:Y:S01]  /*0b60*/  DADD R10, R12, R10 ;  /* 0x000000000c0a7229 */ /* 0x002fe2000000000a */
[----:B------:R-:W1:Y:S07]  /*0b70*/  F2F.F64.F32 R24, R7 ;  /* 0x0000000700187310 */ /* 0x000e6e0000201800 */
[----:B0-----:R-:W-:-:S08]  /*0b80*/  DADD R8, R10, R8 ;  /* 0x000000000a087229 */ /* 0x001fd00000000008 */
[----:B-1----:R-:W-:-:S11]  /*0b90*/  DADD R24, R8, R24 ;  /* 0x0000000008187229 */ /* 0x002fd60000000018 */
.L_x_34:
[----:B------:R-:W-:Y:S05]  /*0ba0*/  BSYNC.RECONVERGENT B2 ;  /* 0x0000000000027941 */ /* 0x000fea0003800200 */
.L_x_33:
        /* <DEDUP_REMOVED lines=29> */
.L_x_36:
[----:B------:R-:W-:Y:S05]  /*0d80*/  BSYNC.RECONVERGENT B2 ;  /* 0x0000000000027941 */ /* 0x000fea0003800200 */
.L_x_35:
[----:B------:R-:W-:Y:S05]  /*0d90*/  @!P1 BRA `(.L_x_29) ;  /* 0x0000000000309947 */ /* 0x000fea0003800000 */
[----:B------:R-:W1:Y:S01]  /*0da0*/  LDC.64 R10, c[0x0][0x380] ;  /* 0x0000e000ff0a7b82 */ /* 0x000e620000000a00 */
[----:B------:R-:W-:-:S07]  /*0db0*/  IMAD.MOV R4, RZ, RZ, -R4 ;  /* 0x000000ffff047224 */ /* 0x000fce00078e0a04 */
.L_x_37:
[----:B-1----:R-:W-:-:S06]  /*0dc0*/  IMAD.WIDE R6, R5, 0x8, R10 ;  /* 0x0000000805067825 */ /* 0x002fcc00078e020a */
[----:B------:R-:W2:Y:S01]  /*0dd0*/  LDG.E.64 R6, desc[UR6][R6.64] ;  /* 0x0000000606067981 */ /* 0x000ea2000c1e1b00 */
[----:B------:R-:W-:Y:S02]  /*0de0*/  VIADD R4, R4, 0x1 ;  /* 0x0000000104047836 */ /* 0x000fe40000000000 */
[----:B------:R-:W-:-:S03]  /*0df0*/  VIADD R5, R5, 0x200 ;  /* 0x0000020005057836 */ /* 0x000fc60000000000 */
[----:B------:R-:W-:Y:S01]  /*0e00*/  ISETP.NE.AND P0, PT, R4, RZ, PT ;  /* 0x000000ff0400720c */ /* 0x000fe20003f05270 */
[----:B--2---:R-:W-:-:S04]  /*0e10*/  FMUL R9, R7, R7 ;  /* 0x0000000707097220 */ /* 0x004fc80000400000 */
[----:B------:R-:W-:-:S06]  /*0e20*/  FFMA R9, R6, R6, R9 ;  /* 0x0000000606097223 */ /* 0x000fcc0000000009 */
[----:B------:R-:W0:Y:S02]  /*0e30*/  F2F.F64.F32 R8, R9 ;  /* 0x0000000900087310 */ /* 0x000e240000201800 */
[----:B0-----:R-:W-:Y:S01]  /*0e40*/  DADD R24, R8, R24 ;  /* 0x0000000008187229 */ /* 0x001fe20000000018 */
[----:B------:R-:W-:Y:S10]  /*0e50*/  @P0 BRA `(.L_x_37) ;  /* 0xfffffffc00d80947 */ /* 0x000ff4000383ffff */
.L_x_29:
[----:B------:R-:W-:Y:S05]  /*0e60*/  BSYNC.RECONVERGENT B1 ;  /* 0x0000000000017941 */ /* 0x000fea0003800200 */
.L_x_28:
[----:B------:R-:W-:-:S04]  /*0e70*/  ISETP.GE.U32.AND P0, PT, R0, 0x200, PT ;  /* 0x000002000000780c */ /* 0x000fc80003f06070 */
[----:B------:R-:W-:-:S13]  /*0e80*/  ISETP.GE.U32.AND.EX P0, PT, R2, RZ, PT, P0 ;  /* 0x000000ff0200720c */ /* 0x000fda0003f06100 */
[----:B------:R-:W-:Y:S05]  /*0e90*/  @!P0 BRA `(.L_x_38) ;  /* 0x0000000400148947 */ /* 0x000fea0003800000 */
[----:B------:R-:W1:Y:S01]  /*0ea0*/  S2R R12, SR_LANEID ;  /* 0x00000000000c7919 */ /* 0x000e620000000000 */
[----:B0-----:R-:W-:Y:S04]  /*0eb0*/  SHFL.DOWN PT, R4, R24, 0x1, 0x1f ;  /* 0x08201f0018047f89 */ /* 0x001fe800000e0000 */
[----:B------:R-:W0:Y:S02]  /*0ec0*/  SHFL.DOWN PT, R5, R25, 0x1, 0x1f ;  /* 0x08201f0019057f89 */ /* 0x000e2400000e0000 */
[----:B0-----:R-:W-:Y:S01]  /*0ed0*/  DADD R4, R4, R24 ;  /* 0x0000000004047229 */ /* 0x001fe20000000018 */
[C---:B-1----:R-:W-:Y:S02]  /*0ee0*/  ISETP.GT.AND P0, PT, R12.reuse, 0x1e, PT ;  /* 0x0000001e0c00780c */ /* 0x042fe40003f04270 */
[----:B------:R-:W-:-:S07]  /*0ef0*/  ISETP.NE.AND P1, PT, R12, RZ, PT ;  /* 0x000000ff0c00720c */ /* 0x000fce0003f25270 */
[----:B------:R-:W-:Y:S02]  /*0f00*/  FSEL R6, R24, R4, P0 ;  /* 0x0000000418067208 */ /* 0x000fe40000000000 */
[----:B------:R-:W-:Y:S02]  /*0f10*/  FSEL R7, R25, R5, P0 ;  /* 0x0000000519077208 */ /* 0x000fe40000000000 */
[----:B------:R-:W-:Y:S01]  /*0f20*/  ISETP.GT.AND P0, PT, R12, 0x1d, PT ;  /* 0x0000001d0c00780c */ /* 0x000fe20003f04270 */
[----:B------:R-:W-:Y:S01]  /*0f30*/  SHFL.DOWN PT, R4, R6, 0x2, 0x1f ;  /* 0x08401f0006047f89 */ /* 0x000fe200000e0000 */
[----:B------:R-:W-:Y:S02]  /*0f40*/  @!P1 MOV R2, 0x400 ;  /* 0x0000040000029802 */ /* 0x000fe40000000f00 */
[----:B------:R-:W-:Y:S01]  /*0f50*/  @!P1 SHF.R.U32.HI R0, RZ, 0x2, R3 ;  /* 0x00000002ff009819 */ /* 0x000fe20000011603 */
[----:B------:R-:W0:Y:S03]  /*0f60*/  SHFL.DOWN PT, R5, R7, 0x2, 0x1f ;  /* 0x08401f0007057f89 */ /* 0x000e2600000e0000 */
        /* <DEDUP_REMOVED lines=17> */
[----:B-1----:R-:W-:Y:S01]  /*1080*/  @!P1 LEA R11, R13, R2, 0x18 ;  /* 0x000000020d0b9211 */ /* 0x002fe200078ec0ff */
[----:B------:R-:W-:Y:S01]  /*1090*/  SHFL.DOWN PT, R4, R6, 0x10, 0x1f ;  /* 0x0a001f0006047f89 */ /* 0x000fe200000e0000 */
[----:B------:R-:W-:-:S03]  /*10a0*/  ISETP.GT.AND P0, PT, R12, 0xf, PT ;  /* 0x0000000f0c00780c */ /* 0x000fc60003f04270 */
[----:B------:R-:W0:Y:S01]  /*10b0*/  SHFL.DOWN PT, R5, R7, 0x10, 0x1f ;  /* 0x0a001f0007057f89 */ /* 0x000e2200000e0000 */
[----:B------:R-:W-:Y:S01]  /*10c0*/  @!P1 IMAD.IADD R11, R0, 0x1, R11 ;  /* 0x00000001000b9824 */ /* 0x000fe200078e020b */
[----:B0-----:R-:W-:-:S07]  /*10d0*/  DADD R8, R4, R6 ;  /* 0x0000000004087229 */ /* 0x001fce0000000006 */
[----:B------:R0:W-:Y:S01]  /*10e0*/  @!P1 STS.64 [R11+0x10], R8 ;  /* 0x000010080b009388 */ /* 0x0001e20000000a00 */
[----:B------:R-:W-:Y:S01]  /*10f0*/  BAR.SYNC.DEFER_BLOCKING 0x0 ;  /* 0x0000000000007b1d */ /* 0x000fe20000010000 */
[----:B------:R-:W-:Y:S02]  /*1100*/  ISETP.NE.AND P1, PT, R3, RZ, PT ;  /* 0x000000ff0300720c */ /* 0x000fe40003f25270 */
[----:B------:R-:W-:Y:S02]  /*1110*/  FSEL R4, R6, R8, P0 ;  /* 0x0000000806047208 */ /* 0x000fe40000000000 */
[----:B------:R-:W-:-:S09]  /*1120*/  FSEL R5, R7, R9, P0 ;  /* 0x0000000907057208 */ /* 0x000fd20000000000 */
[----:B0-----:R-:W-:Y:S05]  /*1130*/  @P1 BRA `(.L_x_39) ;  /* 0x0000001c00481947 */ /* 0x001fea0003800000 */
[----:B------:R-:W0:Y:S01]  /*1140*/  S2UR UR5, SR_CgaCtaId ;  /* 0x00000000000579c3 */ /* 0x000e220000008800 */
[----:B------:R-:W-:Y:S02]  /*1150*/  UMOV UR4, 0x400 ;  /* 0x0000040000047882 */ /* 0x000fe40000000000 */
[----:B0-----:R-:W-:-:S09]  /*1160*/  ULEA UR4, UR5, UR4, 0x18 ;  /* 0x0000000405047291 */ /* 0x001fd2000f8ec0ff */
[----:B------:R-:W0:Y:S04]  /*1170*/  LDS.64 R2, [UR4+0x18] ;  /* 0x00001804ff027984 */ /* 0x000e280008000a00 */
        /* <DEDUP_REMOVED lines=23> */
.L_x_38:
[----:B------:R-:W-:Y:S01]  /*12f0*/  LOP3.LUT R4, R3, 0x3e0, RZ, 0xc0, !PT ;  /* 0x000003e003047812 */ /* 0x000fe200078ec0ff */
[----:B------:R-:W1:Y:S03]  /*1300*/  S2R R12, SR_LANEID ;  /* 0x00000000000c7919 */ /* 0x000e660000000000 */
[----:B------:R-:W-:Y:S01]  /*1310*/  LOP3.LUT R7, RZ, R4, RZ, 0x33, !PT ;  /* 0x00000004ff077212 */ /* 0x000fe200078e33ff */
[----:B------:R-:W-:-:S04]  /*1320*/  VIADD R5, R4, 0x20 ;  /* 0x0000002004057836 */ /* 0x000fc80000000000 */
[----:B------:R-:W-:Y:S01]  /*1330*/  IMAD.IADD R7, R7, 0x1, R0 ;  /* 0x0000000107077824 */ /* 0x000fe200078e0200 */
[----:B------:R-:W-:-:S04]  /*1340*/  ISETP.GT.U32.AND P0, PT, R5, R0, PT ;  /* 0x000000000500720c */ /* 0x000fc80003f04070 */
[----:B------:R-:W-:-:S05]  /*1350*/  SEL R11, R7, 0x1f, P0 ;  /* 0x0000001f070b7807 */ /* 0x000fca0000000000 */
[----:B0-----:R-:W-:Y:S04]  /*1360*/  SHFL.DOWN PT, R4, R24, 0x1, R11 ;  /* 0x0820000018047989 */ /* 0x001fe800000e000b */
[----:B------:R-:W0:Y:S01]  /*1370*/  SHFL.DOWN PT, R5, R25, 0x1, R11 ;  /* 0x0820000019057989 */ /* 0x000e2200000e000b */
[C---:B-1----:R-:W-:Y:S01]  /*1380*/  ISETP.GE.AND P0, PT, R12.reuse, R11, PT ;  /* 0x0000000b0c00720c */ /* 0x042fe20003f06270 */
[C---:B------:R-:W-:Y:S01]  /*1390*/  VIADD R8, R12.reuse, 0x2 ;  /* 0x000000020c087836 */ /* 0x040fe20000000000 */
[C---:B------:R-:W-:Y:S01]  /*13a0*/  ISETP.NE.AND P1, PT, R12.reuse, RZ, PT ;  /* 0x000000ff0c00720c */ /* 0x040fe20003f25270 */
[----:B------:R-:W-:Y:S01]  /*13b0*/  VIADD R10, R12, 0x4 ;  /* 0x000000040c0a7836 */ /* 0x000fe20000000000 */
[----:B0-----:R-:W-:-:S11]  /*13c0*/  DADD R4, R4, R24 ;  /* 0x0000000004047229 */ /* 0x001fd60000000018 */
[----:B------:R-:W0:Y:S01]  /*13d0*/  @!P1 S2R R13, SR_CgaCtaId ;  /* 0x00000000000d9919 */ /* 0x000e220000008800 */
[----:B------:R-:W-:Y:S02]  /*13e0*/  FSEL R6, R4, R24, !P0 ;  /* 0x0000001804067208 */ /* 0x000fe40004000000 */
[----:B------:R-:W-:Y:S02]  /*13f0*/  FSEL R7, R5, R25, !P0 ;  /* 0x0000001905077208 */ /* 0x000fe40004000000 */
[----:B------:R-:W-:Y:S01]  /*1400*/  ISETP.GT.AND P0, PT, R8, R11, PT ;  /* 0x0000000b0800720c */ /* 0x000fe20003f04270 */
[----:B------:R-:W-:Y:S04]  /*1410*/  SHFL.DOWN PT, R4, R6, 0x2, R11 ;  /* 0x0840000006047989 */ /* 0x000fe800000e000b */
[----:B------:R-:W1:Y:S02]  /*1420*/  SHFL.DOWN PT, R5, R7, 0x2, R11 ;  /* 0x0840000007057989 */ /* 0x000e6400000e000b */
[----:B-1----:R-:W-:-:S10]  /*1430*/  DADD R4, R4, R6 ;  /* 0x0000000004047229 */ /* 0x002fd40000000006 */
[----:B------:R-:W-:Y:S02]  /*1440*/  FSEL R8, R6, R4, P0 ;  /* 0x0000000406087208 */ /* 0x000fe40000000000 */
[----:B------:R-:W-:Y:S02]  /*1450*/  FSEL R9, R7, R5, P0 ;  /* 0x0000000507097208 */ /* 0x000fe40000000000 */
[----:B------:R-:W-:Y:S01]  /*1460*/  ISETP.GT.AND P0, PT, R10, R11, PT ;  /* 0x0000000b0a00720c */ /* 0x000fe20003f04270 */
[----:B------:R-:W-:Y:S01]  /*1470*/  SHFL.DOWN PT, R4, R8, 0x4, R11 ;  /* 0x0880000008047989 */ /* 0x000fe200000e000b */
[----:B------:R-:W-:-:S03]  /*1480*/  @!P1 MOV R10, 0x400 ;  /* 0x00000400000a9802 */ /* 0x000fc60000000f00 */
[----:B------:R-:W1:Y:S01]  /*1490*/  SHFL.DOWN PT, R5, R9, 0x4, R11 ;  /* 0x0880000009057989 */ /* 0x000e6200000e000b */
[----:B0-----:R-:W-:Y:S01]  /*14a0*/  @!P1 LEA R10, R13, R10, 0x18 ;  /* 0x0000000a0d0a9211 */ /* 0x001fe200078ec0ff */
[----:B-1----:R-:W-:-:S10]  /*14b0*/  DADD R4, R4, R8 ;  /* 0x0000000004047229 */ /* 0x002fd40000000008 */
[----:B------:R-:W-:Y:S01]  /*14c0*/  FSEL R6, R8, R4, P0 ;  /* 0x0000000408067208 */ /* 0x000fe20000000000 */
[----:B------:R-:W-:Y:S01]  /*14d0*/  VIADD R8, R12, 0x8 ;  /* 0x000000080c087836 */ /* 0x000fe20000000000 */
[----:B------:R-:W-:-:S03]  /*14e0*/  FSEL R7, R9, R5, P0 ;  /* 0x0000000509077208 */ /* 0x000fc60000000000 */
[----:B------:R-:W-:Y:S01]  /*14f0*/  SHFL.DOWN PT, R4, R6, 0x8, R11 ;  /* 0x0900000006047989 */ /* 0x000fe200000e000b */
[----:B------:R-:W-:-:S03]  /*1500*/  ISETP.GT.AND P0, PT, R8, R11, PT ;  /* 0x0000000b0800720c */ /* 0x000fc60003f04270 */
[----:B------:R-:W0:Y:S02]  /*1510*/  SHFL.DOWN PT, R5, R7, 0x8, R11 ;  /* 0x0900000007057989 */ /* 0x000e2400000e000b */
[----:B0-----:R-:W-:-:S10]  /*1520*/  DADD R4, R4, R6 ;  /* 0x0000000004047229 */ /* 0x001fd40000000006 */
[----:B------:R-:W-:Y:S01]  /*1530*/  FSEL R8, R6, R4, P0 ;  /* 0x0000000406087208 */ /* 0x000fe20000000000 */
[----:B------:R-:W-:Y:S01]  /*1540*/  VIADD R6, R12, 0x10 ;  /* 0x000000100c067836 */ /* 0x000fe20000000000 */
[----:B------:R-:W-:Y:S02]  /*1550*/  FSEL R9, R7, R5, P0 ;  /* 0x0000000507097208 */ /* 0x000fe40000000000 */
[----:B------:R-:W-:Y:S01]  /*1560*/  @!P1 SHF.R.U32.HI R7, RZ, 0x2, R3 ;  /* 0x00000002ff079819 */ /* 0x000fe20000011603 */
[----:B------:R-:W-:Y:S01]  /*1570*/  SHFL.DOWN PT, R4, R8, 0x10, R11 ;  /* 0x0a00000008047989 */ /* 0x000fe200000e000b */
[----:B------:R-:W-:Y:S02]  /*1580*/  ISETP.GT.AND P0, PT, R6, R11, PT ;  /* 0x0000000b0600720c */ /* 0x000fe40003f04270 */
[----:B------:R-:W-:Y:S01]  /*1590*/  @!P1 LOP3.LUT R7, R7, 0xf8, RZ, 0xc0, !PT ;  /* 0x000000f807079812 */ /* 0x000fe200078ec0ff */
[----:B------:R-:W0:Y:S04]  /*15a0*/  SHFL.DOWN PT, R5, R9, 0x10, R11 ;  /* 0x0a00000009057989 */ /* 0x000e2800000e000b */
[----:B------:R-:W-:Y:S01]  /*15b0*/  @!P1 IMAD.IADD R7, R7, 0x1, R10 ;  /* 0x0000000107079824 */ /* 0x000fe200078e020a */
[----:B0-----:R-:W-:-:S10]  /*15c0*/  DADD R4, R4, R8 ;  /* 0x0000000004047229 */ /* 0x001fd40000000008 */
[----:B------:R-:W-:Y:S02]  /*15d0*/  FSEL R4, R8, R4, P0 ;  /* 0x0000000408047208 */ /* 0x000fe40000000000 */
[----:B------:R-:W-:-:S05]  /*15e0*/  FSEL R5, R9, R5, P0 ;  /* 0x0000000509057208 */ /* 0x000fca0000000000 */
[----:B------:R0:W-:Y:S01]  /*15f0*/  @!P1 STS.64 [R7+0x10], R4 ;  /* 0x0000100407009388 */ /* 0x0001e20000000a00 */
[----:B------:R-:W-:Y:S01]  /*1600*/  BAR.SYNC.DEFER_BLOCKING 0x0 ;  /* 0x0000000000007b1d */ /* 0x000fe20000010000 */
[----:B------:R-:W-:-:S13]  /*1610*/  ISETP.NE.AND P1, PT, R3, RZ, PT ;  /* 0x000000ff0300720c */ /* 0x000fda0003f25270 */
[----:B0-----:R-:W-:Y:S05]  /*1620*/  @P1 BRA `(.L_x_39) ;  /* 0x00000018000c1947 */ /* 0x001fea0003800000 */
[----:B------:R-:W0:Y:S01]  /*1630*/  S2UR UR5, SR_CgaCtaId ;  /* 0x00000000000579c3 */ /* 0x000e220000008800 */
[----:B------:R-:W-:Y:S01]  /*1640*/  UMOV UR4, 0x400 ;  /* 0x0000040000047882 */ /* 0x000fe20000000000 */
[----:B------:R-:W-:-:S04]  /*1650*/  ISETP.GT.U32.AND P0, PT, R0, 0x20, PT ;  /* 0x000000200000780c */ /* 0x000fc80003f04070 */
[----:B------:R-:W-:Y:S01]  /*1660*/  ISETP.GT.U32.AND.EX P0, PT, R2, RZ, PT, P0 ;  /* 0x000000ff0200720c */ /* 0x000fe20003f04100 */
[----:B0-----:R-:W-:-:S09]  /*1670*/  ULEA UR4, UR5, UR4, 0x18 ;  /* 0x0000000405047291 */ /* 0x001fd2000f8ec0ff */
[----:B------:R-:W0:Y:S04]  /*1680*/  LDS.64 R6, [UR4+0x18] ;  /* 0x00001804ff067984 */ /* 0x000e280008000a00 */
[----:B------:R-:W1:Y:S01]  /*1690*/  LDS.128 R8, [UR4+0x20] ;  /* 0x00002004ff087984 */ /* 0x000e620008000c00 */
[----:B0-----:R-:W-:-:S10]  /*16a0*/  DADD R6, R4, R6 ;  /* 0x0000000004067229 */ /* 0x001fd40000000006 */
[----:B------:R-:W-:Y:S02]  /*16b0*/  FSEL R12, R6, R4, P0 ;  /* 0x00000004060c7208 */ /* 0x000fe40000000000 */
[----:B------:R-:W-:Y:S02]  /*16c0*/  FSEL R13, R7, R5, P0 ;  /* 0x00000005070d7208 */ /* 0x000fe40000000000 */
[----:B------:R-:W0:Y:S01]  /*16d0*/  LDS.128 R4, [UR4+0x30] ;  /* 0x00003004ff047984 */ /* 0x000e220008000c00 */
[----:B------:R-:W-:-:S03]  /*16e0*/  ISETP.GT.U32.AND P0, PT, R0, 0x40, PT ;  /* 0x000000400000780c */ /* 0x000fc60003f04070 */
[----:B-1----:R-:W-:Y:S01]  /*16f0*/  DADD R8, R8, R12 ;  /* 0x0000000008087229 */ /* 0x002fe2000000000c */
[----:B------:R-:W-:-:S09]  /*1700*/  ISETP.GT.U32.AND.EX P0, PT, R2, RZ, PT, P0 ;  /* 0x000000ff0200720c */ /* 0x000fd20003f04100 */
[----:B------:R-:W-:Y:S02]  /*1710*/  FSEL R8, R8, R12, P0 ;  /* 0x0000000c08087208 */ /* 0x000fe40000000000 */
[----:B------:R-:W-:Y:S02]  /*1720*/  FSEL R9, R9, R13, P0 ;  /* 0x0000000d09097208 */ /* 0x000fe40000000000 */
[----:B------:R-:W-:-:S04]  /*1730*/  ISETP.GT.U32.AND P0, PT, R0, 0x60, PT ;  /* 0x000000600000780c */ /* 0x000fc80003f04070 */
[----:B------:R-:W-:Y:S01]  /*1740*/  DADD R10, R8, R10 ;  /* 0x00000000080a7229 */ /* 0x000fe2000000000a */
[----:B------:R-:W-:-:S09]  /*1750*/  ISETP.GT.U32.AND.EX P0, PT, R2, RZ, PT, P0 ;  /* 0x000000ff0200720c */ /* 0x000fd20003f04100 */
[----:B------:R-:W-:Y:S02]  /*1760*/  FSEL R12, R10, R8, P0 ;  /* 0x000000080a0c7208 */ /* 0x000fe40000000000 */
[----:B------:R-:W-:Y:S02]  /*1770*/  FSEL R13, R11, R9, P0 ;  /* 0x000000090b0d7208 */ /* 0x000fe40000000000 */
[----:B------:R-:W1:Y:S01]  /*1780*/  LDS.128 R8, [UR4+0x40] ;  /* 0x00004004ff087984 */ /* 0x000e620008000c00 */
[----:B------:R-:W-:-:S03]  /*1790*/  ISETP.GT.U32.AND P0, PT, R0, 0x80, PT ;  /* 0x000000800000780c */ /* 0x000fc60003f04070 */
[----:B0-----:R-:W-:Y:S01]  /*17a0*/  DADD R4, R4, R12 ;  /* 0x0000000004047229 */ /* 0x001fe2000000000c */
        /* <DEDUP_REMOVED lines=52> */
[----:B------:R-:W-:-:S04]  /*1af0*/  ISETP.GT.U32.AND P0, PT, R0, 0x1c0, PT ;  /* 0x000001c00000780c */ /* 0x000fc80003f04070 */
        /* <DEDUP_REMOVED lines=8> */
[----:B------:R-:W-:Y:S01]  /*1b80*/  FSEL R5, R11, R5, P0 ;  /* 0x000000050b057208 */ /* 0x000fe20000000000 */
[----:B------:R-:W-:Y:S06]  /*1b90*/  BRA `(.L_x_39) ;  /* 0x0000001000b07947 */ /* 0x000fec0003800000 */
.L_x_25:
[----:B------:R-:W0:Y:S01]  /*1ba0*/  S2R R3, SR_TID.X ;  /* 0x0000000000037919 */ /* 0x000e220000002100 */
[----:B------:R-:W0:Y:S02]  /*1bb0*/  LDC.64 R10, c[0x0][0x380] ;  /* 0x0000e000ff0a7b82 */ /* 0x000e240000000a00 */
[----:B0-----:R-:W-:-:S05]  /*1bc0*/  IMAD.WIDE.U32 R10, R3, 0x8, R10 ;  /* 0x00000008030a7825 */ /* 0x001fca00078e000a */
[----:B------:R-:W2:Y:S04]  /*1bd0*/  LDG.E.64 R12, desc[UR6][R10.64] ;  /* 0x000000060a0c7981 */ /* 0x000ea8000c1e1b00 */
[----:B------:R-:W3:Y:S04]  /*1be0*/  LDG.E.64 R14, desc[UR6][R10.64+0x1000] ;  /* 0x001000060a0e7981 */ /* 0x000ee8000c1e1b00 */
[----:B------:R-:W4:Y:S04]  /*1bf0*/  LDG.E.64 R16, desc[UR6][R10.64+0x2000] ;  /* 0x002000060a107981 */ /* 0x000f28000c1e1b00 */
[----:B------:R-:W5:Y:S04]  /*1c00*/  LDG.E.64 R20, desc[UR6][R10.64+0x3000] ;  /* 0x003000060a147981 */ /* 0x000f68000c1e1b00 */
[----:B------:R-:W5:Y:S04]  /*1c10*/  LDG.E.64 R8, desc[UR6][R10.64+0x4000] ;  /* 0x004000060a087981 */ /* 0x000f68000c1e1b00 */
[----:B------:R-:W5:Y:S04]  /*1c20*/  LDG.E.64 R6, desc[UR6][R10.64+0x5000] ;  /* 0x005000060a067981 */ /* 0x000f68000c1e1b00 */
[----:B------:R-:W5:Y:S01]  /*1c30*/  LDG.E.64 R4, desc[UR6][R10.64+0x6000] ;  /* 0x006000060a047981 */ /* 0x000f62000c1e1b00 */
[----:B--2---:R-:W-:Y:S01]  /*1c40*/  FMUL R13, R13, R13 ;  /* 0x0000000d0d0d7220 */ /* 0x004fe20000400000 */
[----:B---3--:R-:W-:-:S03]  /*1c50*/  FMUL R15, R15, R15 ;  /* 0x0000000f0f0f7220 */ /* 0x008fc60000400000 */
[----:B------:R-:W-:Y:S01]  /*1c60*/  FFMA R18, R12, R12, R13 ;  /* 0x0000000c0c127223 */ /* 0x000fe2000000000d */
[----:B------:R-:W-:Y:S01]  /*1c70*/  FFMA R19, R14, R14, R15 ;  /* 0x0000000e0e137223 */ /* 0x000fe2000000000f */
[----:B----4-:R-:W-:Y:S02]  /*1c80*/  FMUL R17, R17, R17 ;  /* 0x0000001111117220 */ /* 0x010fe40000400000 */
[----:B------:R0:W-:Y:S01]  /*1c90*/  F2F.F64.F32 R12, R18 ;  /* 0x00000012000c7310 */ /* 0x0001e20000201800 */
[----:B-----5:R-:W-:Y:S01]  /*1ca0*/  FMUL R21, R21, R21 ;  /* 0x0000001515157220 */ /* 0x020fe20000400000 */
[----:B------:R-:W-:-:S03]  /*1cb0*/  FFMA R17, R16, R16, R17 ;  /* 0x0000001010117223 */ /* 0x000fc60000000011 */
[----:B------:R-:W-:Y:S01]  /*1cc0*/  FFMA R21, R20, R20, R21 ;  /* 0x0000001414157223 */ /* 0x000fe20000000015 */
[----:B------:R-:W-:Y:S02]  /*1cd0*/  FMUL R9, R9, R9 ;  /* 0x0000000909097220 */ /* 0x000fe40000400000 */
[----:B------:R-:W1:Y:S01]  /*1ce0*/  F2F.F64.F32 R14, R19 ;  /* 0x00000013000e7310 */ /* 0x000e620000201800 */
[----:B------:R-:W-:Y:S01]  /*1cf0*/  FMUL R7, R7, R7 ;  /* 0x0000000707077220 */ /* 0x000fe20000400000 */
[----:B0-----:R-:W-:Y:S01]  /*1d00*/  FFMA R18, R8, R8, R9 ;  /* 0x0000000808127223 */ /* 0x001fe20000000009 */
[----:B------:R-:W-:-:S05]  /*1d10*/  FMUL R5, R5, R5 ;  /* 0x0000000505057220 */ /* 0x000fca0000400000 */
[----:B------:R-:W0:Y:S01]  /*1d20*/  F2F.F64.F32 R16, R17 ;  /* 0x0000001100107310 */ /* 0x000e220000201800 */
[----:B-1----:R-:W-:-:S07]  /*1d30*/  DADD R14, R12, R14 ;  /* 0x000000000c0e7229 */ /* 0x002fce000000000e */
[----:B------:R-:W-:Y:S01]  /*1d40*/  F2F.F64.F32 R8, R18 ;  /* 0x0000001200087310 */ /* 0x000fe20000201800 */
[----:B0-----:R-:W-:-:S07]  /*1d50*/  DADD R14, R16, R14 ;  /* 0x00000000100e7229 */ /* 0x001fce000000000e */
[----:B------:R-:W0:Y:S01]  /*1d60*/  F2F.F64.F32 R12, R21 ;  /* 0x00000015000c7310 */ /* 0x000e220000201800 */
[----:B------:R-:W-:Y:S01]  /*1d70*/  FFMA R16, R6, R6, R7 ;  /* 0x0000000606107223 */ /* 0x000fe20000000007 */
[----:B------:R-:W-:Y:S01]  /*1d80*/  IADD3 R6, P1, PT, R0, -0xe00, RZ ;  /* 0xfffff20000067810 */ /* 0x000fe20007f3e0ff */
[----:B------:R-:W-:Y:S01]  /*1d90*/  FFMA R17, R4, R4, R5 ;  /* 0x0000000404117223 */ /* 0x000fe20000000005 */
[----:B------:R-:W-:Y:S02]  /*1da0*/  IMAD.MOV.U32 R7, RZ, RZ, 0xe00 ;  /* 0x00000e00ff077424 */ /* 0x000fe400078e00ff */
[----:B------:R-:W-:Y:S02]  /*1db0*/  ISETP.GE.U32.AND P0, PT, R6, 0xe00, PT ;  /* 0x00000e000600780c */ /* 0x000fe40003f06070 */
[----:B------:R-:W-:Y:S01]  /*1dc0*/  F2F.F64.F32 R4, R17 ;  /* 0x0000001100047310 */ /* 0x000fe20000201800 */
[----:B0-----:R-:W-:-:S07]  /*1dd0*/  DADD R14, R12, R14 ;  /* 0x000000000c0e7229 */ /* 0x001fce000000000e */
[----:B------:R-:W0:Y:S01]  /*1de0*/  F2F.F64.F32 R12, R16 ;  /* 0x00000010000c7310 */ /* 0x000e220000201800 */
[----:B------:R-:W-:-:S08]  /*1df0*/  DADD R8, R8, R14 ;  /* 0x0000000008087229 */ /* 0x000fd0000000000e */
[----:B0-----:R-:W-:Y:S01]  /*1e00*/  DADD R12, R12, R8 ;  /* 0x000000000c0c7229 */ /* 0x001fe20000000008 */
[----:B------:R-:W-:Y:S01]  /*1e10*/  IADD3.X R8, PT, PT, R2, -0x1, RZ, P1, !PT ;  /* 0xffffffff02087810 */ /* 0x000fe20000ffe4ff */
[----:B------:R-:W-:-:S03]  /*1e20*/  IMAD.MOV.U32 R9, RZ, RZ, RZ ;  /* 0x000000ffff097224 */ /* 0x000fc600078e00ff */
[----:B------:R-:W-:-:S03]  /*1e30*/  ISETP.GE.U32.AND.EX P0, PT, R8, RZ, PT, P0 ;  /* 0x000000ff0800720c */ /* 0x000fc60003f06100 */
[----:B------:R-:W-:-:S10]  /*1e40*/  DADD R4, R4, R12 ;  /* 0x0000000004047229 */ /* 0x000fd4000000000c */
[----:B------:R-:W-:Y:S05]  /*1e50*/  @!P0 BRA `(.L_x_40) ;  /* 0x0000000000d08947 */ /* 0x000fea0003800000 */
[----:B------:R-:W0:Y:S01]  /*1e60*/  LDC.64 R12, c[0x0][0x390] ;  /* 0x0000e400ff0c7b82 */ /* 0x000e220000000a00 */
[----:B------:R-:W-:Y:S02]  /*1e70*/  IMAD.MOV.U32 R7, RZ, RZ, 0xe00 ;  /* 0x00000e00ff077424 */ /* 0x000fe400078e00ff */
[----:B------:R-:W-:-:S07]  /*1e80*/  IMAD.MOV.U32 R9, RZ, RZ, RZ ;  /* 0x000000ffff097224 */ /* 0x000fce00078e00ff */
.L_x_42:
[----:B------:R-:W-:-:S04]  /*1e90*/  LEA R24, P0, R7, R10, 0x3 ;  /* 0x0000000a07187211 */ /* 0x000fc800078018ff */
[----:B------:R-:W-:-:S05]  /*1ea0*/  LEA.HI.X R25, R7, R11, R9, 0x3, P0 ;  /* 0x0000000b07197211 */ /* 0x000fca00000f1c09 */
        /* <DEDUP_REMOVED lines=18> */
[----:B0-----:R-:W-:Y:S02]  /*1fd0*/  IMAD.MOV.U32 R0, RZ, RZ, R12 ;  /* 0x000000ffff007224 */ /* 0x001fe400078e000c */
[----:B------:R-:W-:Y:S01]  /*1fe0*/  FMUL R17, R17, R17 ;  /* 0x0000001111117220 */ /* 0x000fe20000400000 */
[----:B------:R-:W-:Y:S01]  /*1ff0*/  FFMA R19, R18, R18, R19 ;  /* 0x0000001212137223 */ /* 0x000fe20000000013 */
[----:B-1----:R-:W-:Y:S01]  /*2000*/  DADD R26, R26, R4 ;  /* 0x000000001a1a7229 */ /* 0x002fe20000000004 */
[----:B------:R0:W-:Y:S01]  /*2010*/  F2F.F64.F32 R20, R2 ;  /* 0x0000000200147310 */ /* 0x0001e20000201800 */
[----:B------:R-:W-:Y:S01]  /*2020*/  FMUL R15, R15, R15 ;  /* 0x0000000f0f0f7220 */ /* 0x000fe20000400000 */
[----:B------:R-:W-:-:S03]  /*2030*/  FFMA R18, R16, R16, R17 ;  /* 0x0000001010127223 */ /* 0x000fc60000000011 */
[----:B------:R-:W-:Y:S01]  /*2040*/  FFMA R15, R14, R14, R15 ;  /* 0x0000000e0e0f7223 */ /* 0x000fe2000000000f */
[----:B------:R-:W-:Y:S01]  /*2050*/  IADD3 R14, P1, PT, -R7, R0, RZ ;  /* 0x00000000070e7210 */ /* 0x000fe20007f3e1ff */
[----:B--2---:R-:W-:Y:S01]  /*2060*/  DADD R26, R28, R26 ;  /* 0x000000001c1a7229 */ /* 0x004fe2000000001a */
[----:B------:R-:W1:Y:S01]  /*2070*/  F2F.F64.F32 R4, R23 ;  /* 0x0000001700047310 */ /* 0x000e620000201800 */
[----:B0-----:R-:W-:Y:S01]  /*2080*/  IMAD.MOV.U32 R2, RZ, RZ, R13 ;  /* 0x000000ffff027224 */ /* 0x001fe200078e000d */
[----:B------:R-:W-:-:S03]  /*2090*/  ISETP.GE.U32.AND P0, PT, R14, 0xe00, PT ;  /* 0x00000e000e00780c */ /* 0x000fc60003f06070 */
[----:B------:R-:W-:-:S03]  /*20a0*/  IMAD.X R14, R2, 0x1, ~R9, P1 ;  /* 0x00000001020e7824 */ /* 0x000fc600008e0e09 */
[----:B------:R-:W-:Y:S02]  /*20b0*/  F2F.F64.F32 R16, R18 ;  /* 0x0000001200107310 */ /* 0x000fe40000201800 */
[----:B------:R-:W-:Y:S01]  /*20c0*/  ISETP.GE.U32.AND.EX P0, PT, R14, RZ, PT, P0 ;  /* 0x000000ff0e00720c */ /* 0x000fe20003f06100 */
[----:B-1----:R-:W-:-:S05]  /*20d0*/  DADD R26, R4, R26 ;  /* 0x00000000041a7229 */ /* 0x002fca000000001a */
[----:B------:R-:W0:Y:S03]  /*20e0*/  F2F.F64.F32 R4, R19 ;  /* 0x0000001300047310 */ /* 0x000e260000201800 */
[----:B------:R-:W-:-:S08]  /*20f0*/  DADD R20, R20, R26 ;  /* 0x0000000014147229 */ /* 0x000fd0000000001a */
[----:B0-----:R-:W-:Y:S01]  /*2100*/  DADD R20, R4, R20 ;  /* 0x0000000004147229 */ /* 0x001fe20000000014 */
[----:B------:R-:W0:Y:S07]  /*2110*/  F2F.F64.F32 R4, R15 ;  /* 0x0000000f00047310 */ /* 0x000e2e0000201800 */
[----:B------:R-:W-:-:S08]  /*2120*/  DADD R16, R16, R20 ;  /* 0x0000000010107229 */ /* 0x000fd00000000014 */
[----:B0-----:R-:W-:Y:S01]  /*2130*/  DADD R4, R4, R16 ;  /* 0x0000000004047229 */ /* 0x001fe20000000010 */
[----:B------:R-:W-:Y:S10]  /*2140*/  @!P0 BRA `(.L_x_41) ;  /* 0x00000008002c8947 */ /* 0x000ff40003800000 */
[----:B------:R-:W-:-:S05]  /*2150*/  IADD3 R7, P0, PT, R7, 0xe00, RZ ;  /* 0x00000e0007077810 */ /* 0x000fca0007f1e0ff */
[----:B------:R-:W-:Y:S01]  /*2160*/  IMAD.X R9, RZ, RZ, R9, P0 ;  /* 0x000000ffff097224 */ /* 0x000fe200000e0609 */
[----:B------:R-:W-:-:S04]  /*2170*/  ISETP.GT.U32.AND P0, PT, R7, R6, PT ;  /* 0x000000060700720c */ /* 0x000fc80003f04070 */
[----:B------:R-:W-:-:S13]  /*2180*/  ISETP.GT.U32.AND.EX P0, PT, R9, R8, PT, P0 ;  /* 0x000000080900720c */ /* 0x000fda0003f04100 */
[----:B------:R-:W-:Y:S05]  /*2190*/  @!P0 BRA `(.L_x_42) ;  /* 0xfffffffc003c8947 */ /* 0x000fea000383ffff */
.L_x_40:
[----:B------:R-:W-:Y:S01]  /*21a0*/  IMAD.IADD R6, R0, 0x1, -R7 ;  /* 0x0000000100067824 */ /* 0x000fe200078e0a07 */
[----:B------:R-:W-:Y:S01]  /*21b0*/  ISETP.GE.U32.AND P1, PT, R7, R0, PT ;  /* 0x000000000700720c */ /* 0x000fe20003f26070 */
[----:B------:R-:W-:Y:S03]  /*21c0*/  BSSY.RECONVERGENT B1, `(.L_x_41) ;  /* 0x0000083000017945 */ /* 0x000fe60003800200 */
[----:B------:R-:W-:-:S04]  /*21d0*/  ISETP.GE.AND P0, PT, R3, R6, PT ;  /* 0x000000060300720c */ /* 0x000fc80003f06270 */
[----:B------:R-:W-:-:S13]  /*21e0*/  ISETP.GE.U32.OR.EX P0, PT, R9, R2, P0, P1 ;  /* 0x000000020900720c */ /* 0x000fda0000706510 */
[----:B------:R-:W-:Y:S05]  /*21f0*/  @P0 BRA `(.L_x_43) ;  /* 0x0000000400fc0947 */ /* 0x000fea0003800000 */
[----:B------:R-:W-:Y:S01]  /*2200*/  LOP3.LUT R2, RZ, R3, RZ, 0x33, !PT ;  /* 0x00000003ff027212 */ /* 0x000fe200078e33ff */
[----:B------:R-:W-:Y:S01]  /*2210*/  BSSY.RECONVERGENT B2, `(.L_x_44) ;  /* 0x0000040000027945 */ /* 0x000fe20003800200 */
[----:B------:R-:W-:Y:S02]  /*2220*/  IMAD.MOV.U32 R6, RZ, RZ, R3 ;  /* 0x000000ffff067224 */ /* 0x000fe400078e0003 */
[----:B------:R-:W-:-:S04]  /*2230*/  IADD3 R0, PT, PT, -R7, R0, R2 ;  /* 0x0000000007007210 */ /* 0x000fc80007ffe102 */
[C---:B------:R-:W-:Y:S02]  /*2240*/  ISETP.GE.U32.AND P1, PT, R0.reuse, 0xe00, PT ;  /* 0x00000e000000780c */ /* 0x040fe40003f26070 */
[----:B------:R-:W-:-:S04]  /*2250*/  LEA.HI R2, R0, 0x1, RZ, 0x17 ;  /* 0x0000000100027811 */ /* 0x000fc800078fb8ff */
[----:B------:R-:W-:-:S04]  /*2260*/  LOP3.LUT R28, R2, 0x7, RZ, 0xc0, !PT ;  /* 0x00000007021c7812 */ /* 0x000fc800078ec0ff */
[----:B------:R-:W-:-:S03]  /*2270*/  ISETP.NE.AND P0, PT, R28, RZ, PT ;  /* 0x000000ff1c00720c */ /* 0x000fc60003f05270 */
[----:B------:R-:W-:Y:S10]  /*2280*/  @!P1 BRA `(.L_x_45) ;  /* 0x0000000000e09947 */ /* 0x000ff40003800000 */
[----:B------:R-:W0:Y:S01]  /*2290*/  LDCU.64 UR4, c[0x0][0x380] ;  /* 0x00007000ff0477ac */ /* 0x000e220008000a00 */
[----:B------:R-:W-:Y:S02]  /*22a0*/  IADD3 R11, P2, PT, R3, R7, RZ ;  /* 0x00000007030b7210 */ /* 0x000fe40007f5e0ff */
[----:B------:R-:W-:-:S03]  /*22b0*/  LOP3.LUT R8, R2, 0xfffff8, RZ, 0xc0, !PT ;  /* 0x00fffff802087812 */ /* 0x000fc600078ec0ff */
[----:B------:R-:W-:Y:S02]  /*22c0*/  IMAD.X R6, RZ, RZ, R9, P2 ;  /* 0x000000ffff067224 */ /* 0x000fe400010e0609 */
[----:B------:R-:W-:Y:S01]  /*22d0*/  IMAD.MOV R8, RZ, RZ, -R8 ;  /* 0x000000ffff087224 */ /* 0x000fe200078e0a08 */
[----:B0-----:R-:W-:-:S04]  /*22e0*/  LEA R10, P1, R11, UR4, 0x3 ;  /* 0x000000040b0a7c11 */ /* 0x001fc8000f8218ff */
[----:B------:R-:W-:Y:S02]  /*22f0*/  IADD3 R10, P2, PT, R10, 0x4000, RZ ;  /* 0x000040000a0a7810 */ /* 0x000fe40007f5e0ff */
[----:B------:R-:W-:Y:S01]  /*2300*/  LEA.HI.X R11, R11, UR5, R6, 0x3, P1 ;  /* 0x000000050b0b7c11 */ /* 0x000fe200088f1c06 */
[----:B------:R-:W-:-:S04]  /*2310*/  IMAD.MOV.U32 R6, RZ, RZ, R3 ;  /* 0x000000ffff067224 */ /* 0x000fc800078e0003 */
[----:B------:R-:W-:-:S07]  /*2320*/  IMAD.X R11, RZ, RZ, R11, P2 ;  /* 0x000000ffff0b7224 */ /* 0x000fce00010e060b */
.L_x_46:
        /* <DEDUP_REMOVED lines=35> */
[----:B------:R-:W1:Y:S01]  /*2560*/  F2F.F64.F32 R18, R19 ;  /* 0x0000001300127310 */ /* 0x000e620000201800 */
[----:B0-----:R-:W-:-:S07]  /*2570*/  DADD R4, R24, R4 ;  /* 0x0000000018047229 */ /* 0x001fce0000000004 */
[----:B------:R-:W0:Y:S01]  /*2580*/  F2F.F64.F32 R16, R17 ;  /* 0x0000001100107310 */ /* 0x000e220000201800 */
[----:B------:R-:W-:-:S07]  /*2590*/  DADD R4, R4, R20 ;  /* 0x0000000004047229 */ /* 0x000fce0000000014 */
[----:B------:R-:W2:Y:S01]  /*25a0*/  F2F.F64.F32 R14, R15 ;  /* 0x0000000f000e7310 */ /* 0x000ea20000201800 */
[----:B-1----:R-:W-:-:S07]  /*25b0*/  DADD R4, R4, R18 ;  /* 0x0000000004047229 */ /* 0x002fce0000000012 */
[----:B------:R-:W1:Y:S01]  /*25c0*/  F2F.F64.F32 R12, R13 ;  /* 0x0000000d000c7310 */ /* 0x000e620000201800 */
[----:B0-----:R-:W-:-:S08]  /*25d0*/  DADD R4, R4, R16 ;  /* 0x0000000004047229 */ /* 0x001fd00000000010 */
[----:B--2---:R-:W-:-:S08]  /*25e0*/  DADD R4, R4, R14 ;  /* 0x0000000004047229 */ /* 0x004fd0000000000e */
[----:B-1----:R-:W-:Y:S01]  /*25f0*/  DADD R4, R4, R12 ;  /* 0x0000000004047229 */ /* 0x002fe2000000000c */
[----:B------:R-:W-:Y:S10]  /*2600*/  @P1 BRA `(.L_x_46) ;  /* 0xfffffffc00481947 */ /* 0x000ff4000383ffff */
.L_x_45:
[----:B------:R-:W-:Y:S05]  /*2610*/  BSYNC.RECONVERGENT B2 ;  /* 0x0000000000027941 */ /* 0x000fea0003800200 */
.L_x_44:
[----:B------:R-:W-:Y:S05]  /*2620*/  @!P0 BRA `(.L_x_43) ;  /* 0x0000000000f08947 */ /* 0x000fea0003800000 */
[----:B------:R-:W-:Y:S01]  /*2630*/  ISETP.GE.U32.AND P1, PT, R28, 0x4, PT ;  /* 0x000000041c00780c */ /* 0x000fe20003f26070 */
[----:B------:R-:W-:Y:S01]  /*2640*/  BSSY.RECONVERGENT B2, `(.L_x_47) ;  /* 0x000001d000027945 */ /* 0x000fe20003800200 */
[----:B------:R-:W-:-:S11]  /*2650*/  LOP3.LUT P0, R8, R2, 0x3, RZ, 0xc0, !PT ;  /* 0x0000000302087812 */ /* 0x000fd6000780c0ff */
[----:B------:R-:W-:Y:S05]  /*2660*/  @!P1 BRA `(.L_x_48) ;  /* 0x0000000000689947 */ /* 0x000fea0003800000 */
[----:B------:R-:W0:Y:S01]  /*2670*/  LDCU.64 UR4, c[0x0][0x380] ;  /* 0x00007000ff0477ac */ /* 0x000e220008000a00 */
[----:B------:R-:W-:-:S05]  /*2680*/  IADD3 R2, P1, PT, R6, R7, RZ ;  /* 0x0000000706027210 */ /* 0x000fca0007f3e0ff */
[----:B------:R-:W-:Y:S01]  /*2690*/  IMAD.X R11, RZ, RZ, R9, P1 ;  /* 0x000000ffff0b7224 */ /* 0x000fe200008e0609 */
        /* <DEDUP_REMOVED lines=18> */
[----:B------:R-:W-:Y:S02]  /*27c0*/  F2F.F64.F32 R10, R10 ;  /* 0x0000000a000a7310 */ /* 0x000fe40000201800 */
[----:B-1----:R-:W-:-:S06]  /*27d0*/  DADD R12, R12, R14 ;  /* 0x000000000c0c7229 */ /* 0x002fcc000000000e */
[----:B------:R-:W0:Y:S02]  /*27e0*/  F2F.F64.F32 R4, R17 ;  /* 0x0000001100047310 */ /* 0x000e240000201800 */
[----:B0-----:R-:W-:-:S08]  /*27f0*/  DADD R4, R12, R4 ;  /* 0x000000000c047229 */ /* 0x001fd00000000004 */
[----:B------:R-:W-:-:S11]  /*2800*/  DADD R4, R4, R10 ;  /* 0x0000000004047229 */ /* 0x000fd6000000000a */
.L_x_48:
[----:B------:R-:W-:Y:S05]  /*2810*/  BSYNC.RECONVERGENT B2 ;  /* 0x0000000000027941 */ /* 0x000fea0003800200 */
.L_x_47:
[----:B------:R-:W-:Y:S05]  /*2820*/  @!P0 BRA `(.L_x_43) ;  /* 0x0000000000708947 */ /* 0x000fea0003800000 */
[----:B------:R-:W-:Y:S02]  /*2830*/  ISETP.NE.AND P1, PT, R8, 0x1, PT ;  /* 0x000000010800780c */ /* 0x000fe40003f25270 */
[----:B------:R-:W-:-:S11]  /*2840*/  LOP3.LUT P0, RZ, R0, 0x200, RZ, 0xc0, !PT ;  /* 0x0000020000ff7812 */ /* 0x000fd6000780c0ff */
[----:B------:R-:W0:Y:S01]  /*2850*/  @P1 LDC.64 R10, c[0x0][0x380] ;  /* 0x0000e000ff0a1b82 */ /* 0x000e220000000a00 */
[C---:B------:R-:W-:Y:S01]  /*2860*/  @P1 IADD3 R0, P2, PT, R6.reuse, R7, RZ ;  /* 0x0000000706001210 */ /* 0x040fe20007f5e0ff */
[----:B------:R-:W-:-:S04]  /*2870*/  @P1 VIADD R6, R6, 0x400 ;  /* 0x0000040006061836 */ /* 0x000fc80000000000 */
[----:B------:R-:W-:Y:S02]  /*2880*/  @P1 IMAD.X R2, RZ, RZ, R9, P2 ;  /* 0x000000ffff021224 */ /* 0x000fe400010e0609 */
[----:B------:R-:W1:Y:S01]  /*2890*/  @!P0 LDC.64 R16, c[0x0][0x380] ;  /* 0x0000e000ff108b82 */ /* 0x000e620000000a00 */
[----:B0-----:R-:W-:-:S04]  /*28a0*/  @P1 LEA R10, P2, R0, R10, 0x3 ;  /* 0x0000000a000a1211 */ /* 0x001fc800078418ff */
[----:B------:R-:W-:Y:S02]  /*28b0*/  @P1 LEA.HI.X R11, R0, R11, R2, 0x3, P2 ;  /* 0x0000000b000b1211 */ /* 0x000fe400010f1c02 */
[----:B------:R-:W-:-:S03]  /*28c0*/  @!P0 IADD3 R7, P2, PT, R6, R7, RZ ;  /* 0x0000000706078210 */ /* 0x000fc60007f5e0ff */
[----:B------:R-:W2:Y:S02]  /*28d0*/  @P1 LDG.E.64 R12, desc[UR6][R10.64] ;  /* 0x000000060a0c1981 */ /* 0x000ea4000c1e1b00 */
[----:B------:R-:W-:Y:S01]  /*28e0*/  @!P0 IMAD.X R0, RZ, RZ, R9, P2 ;  /* 0x000000ffff008224 */ /* 0x000fe200010e0609 */
[C---:B-1----:R-:W-:Y:S01]  /*28f0*/  @!P0 LEA R8, P2, R7.reuse, R16, 0x3 ;  /* 0x0000001007088211 */ /* 0x042fe200078418ff */
[----:B------:R-:W3:Y:S03]  /*2900*/  @P1 LDG.E.64 R14, desc[UR6][R10.64+0x1000] ;  /* 0x001000060a0e1981 */ /* 0x000ee6000c1e1b00 */
[----:B------:R-:W-:-:S06]  /*2910*/  @!P0 LEA.HI.X R9, R7, R17, R0, 0x3, P2 ;  /* 0x0000001107098211 */ /* 0x000fcc00010f1c00 */
        /* <DEDUP_REMOVED lines=13> */
.L_x_43:
[----:B------:R-:W-:Y:S05]  /*29f0*/  BSYNC.RECONVERGENT B1 ;  /* 0x0000000000017941 */ /* 0x000fea0003800200 */
.L_x_41:
        /* <DEDUP_REMOVED lines=13> */
[----:B0-----:R-:W-:-:S10]  /*2ad0*/  DADD R6, R6, R8 ;  /* 0x0000000006067229 */ /* 0x001fd40000000008 */
[----:B------:R-:W-:Y:S02]  /*2ae0*/  FSEL R6, R8, R6, P0 ;  /* 0x0000000608067208 */ /* 0x000fe40000000000 */
[----:B------:R-:W-:Y:S02]  /*2af0*/  FSEL R7, R9, R7, P0 ;  /* 0x0000000709077208 */ /* 0x000fe40000000000 */
[----:B------:R-:W-:Y:S01]  /*2b00*/  ISETP.GT.AND P0, PT, R0, 0x1b, PT ;  /* 0x0000001b0000780c */ /* 0x000fe20003f04270 */
[----:B------:R-:W-:Y:S01]  /*2b10*/  SHFL.DOWN PT, R4, R6, 0x4, 0x1f ;  /* 0x08801f0006047f89 */ /* 0x000fe200000e0000 */
[----:B------:R-:W-:-:S03]  /*2b20*/  @!P1 MOV R8, 0x400 ;  /* 0x0000040000089802 */ /* 0x000fc60000000f00 */
[----:B------:R-:W0:Y:S01]  /*2b30*/  SHFL.DOWN PT, R5, R7, 0x4, 0x1f ;  /* 0x08801f0007057f89 */ /* 0x000e2200000e0000 */
[----:B------:R-:W1:Y:S01]  /*2b40*/  @!P1 S2R R9, SR_CgaCtaId ;  /* 0x0000000000099919 */ /* 0x000e620000008800 */
[----:B0-----:R-:W-:-:S10]  /*2b50*/  DADD R4, R4, R6 ;  /* 0x0000000004047229 */ /* 0x001fd40000000006 */
[----:B------:R-:W-:Y:S02]  /*2b60*/  FSEL R10, R6, R4, P0 ;  /* 0x00000004060a7208 */ /* 0x000fe40000000000 */
[----:B------:R-:W-:Y:S02]  /*2b70*/  FSEL R11, R7, R5, P0 ;  /* 0x00000005070b7208 */ /* 0x000fe40000000000 */
[----:B------:R-:W-:Y:S01]  /*2b80*/  ISETP.GT.AND P0, PT, R0, 0x17, PT ;  /* 0x000000170000780c */ /* 0x000fe20003f04270 */
[----:B------:R-:W-:Y:S01]  /*2b90*/  SHFL.DOWN PT, R4, R10, 0x8, 0x1f ;  /* 0x09001f000a047f89 */ /* 0x000fe200000e0000 */
[----:B-1----:R-:W-:-:S03]  /*2ba0*/  @!P1 LEA R9, R9, R8, 0x18 ;  /* 0x0000000809099211 */ /* 0x002fc600078ec0ff */
[----:B------:R-:W0:Y:S02]  /*2bb0*/  SHFL.DOWN PT, R5, R11, 0x8, 0x1f ;  /* 0x09001f000b057f89 */ /* 0x000e2400000e0000 */
[----:B------:R-:W-:Y:S01]  /*2bc0*/  @!P1 IMAD.IADD R9, R2, 0x1, R9 ;  /* 0x0000000102099824 */ /* 0x000fe200078e0209 */
[----:B0-----:R-:W-:-:S10]  /*2bd0*/  DADD R4, R4, R10 ;  /* 0x0000000004047229 */ /* 0x001fd4000000000a */
[----:B------:R-:W-:Y:S02]  /*2be0*/  FSEL R6, R10, R4, P0 ;  /* 0x000000040a067208 */ /* 0x000fe40000000000 */
[----:B------:R-:W-:Y:S02]  /*2bf0*/  FSEL R7, R11, R5, P0 ;  /* 0x000000050b077208 */ /* 0x000fe40000000000 */
[----:B------:R-:W-:Y:S01]  /*2c00*/  ISETP.GT.AND P0, PT, R0, 0xf, PT ;  /* 0x0000000f0000780c */ /* 0x000fe20003f04270 */
[----:B------:R-:W-:Y:S04]  /*2c10*/  SHFL.DOWN PT, R4, R6, 0x10, 0x1f ;  /* 0x0a001f0006047f89 */ /* 0x000fe800000e0000 */
[----:B------:R-:W0:Y:S02]  /*2c20*/  SHFL.DOWN PT, R5, R7, 0x10, 0x1f ;  /* 0x0a001f0007057f89 */ /* 0x000e2400000e0000 */
[----:B0-----:R-:W-:-:S07]  /*2c30*/  DADD R4, R4, R6 ;  /* 0x0000000004047229 */ /* 0x001fce0000000006 */
[----:B------:R0:W-:Y:S01]  /*2c40*/  @!P1 STS.64 [R9+0x10], R4 ;  /* 0x0000100409009388 */ /* 0x0001e20000000a00 */
[----:B------:R-:W-:Y:S01]  /*2c50*/  BAR.SYNC.DEFER_BLOCKING 0x0 ;  /* 0x0000000000007b1d */ /* 0x000fe20000010000 */
[----:B------:R-:W-:Y:S02]  /*2c60*/  ISETP.NE.AND P1, PT, R3, RZ, PT ;  /* 0x000000ff0300720c */ /* 0x000fe40003f25270 */
[----:B------:R-:W-:Y:S02]  /*2c70*/  FSEL R0, R6, R4, P0 ;  /* 0x0000000406007208 */ /* 0x000fe40000000000 */
[----:B------:R-:W-:-:S03]  /*2c80*/  FSEL R7, R7, R5, P0 ;  /* 0x0000000507077208 */ /* 0x000fc60000000000 */
[----:B0-----:R-:W-:Y:S02]  /*2c90*/  IMAD.MOV.U32 R4, RZ, RZ, R0 ;  /* 0x000000ffff047224 */ /* 0x001fe400078e0000 */
[----:B------:R-:W-:-:S04]  /*2ca0*/  IMAD.MOV.U32 R5, RZ, RZ, R7 ;  /* 0x000000ffff057224 */ /* 0x000fc800078e0007 */
[----:B------:R-:W-:Y:S05]  /*2cb0*/  @P1 BRA `(.L_x_39) ;  /* 0x0000000000681947 */ /* 0x000fea0003800000 */
        /* <DEDUP_REMOVED lines=26> */
.L_x_39:
[----:B------:R-:W-:Y:S05]  /*2e60*/  BSYNC.RECONVERGENT B0 ;  /* 0x0000000000007941 */ /* 0x000fea0003800200 */
.L_x_24:
[----:B------:R-:W-:Y:S05]  /*2e70*/  @P1 EXIT ;  /* 0x000000000000194d */ /* 0x000fea0003800000 */
[----:B------:R-:W0:Y:S01]  /*2e80*/  LDCU.64 UR4, c[0x0][0x3a0] ;  /* 0x00007400ff0477ac */ /* 0x000e220008000a00 */
[----:B------:R-:W1:Y:S01]  /*2e90*/  LDC.64 R2, c[0x0][0x388] ;  /* 0x0000e200ff027b82 */ /* 0x000e620000000a00 */
[----:B0-----:R-:W-:-:S07]  /*2ea0*/  DADD R4, R4, UR4 ;  /* 0x0000000404047e29 */ /* 0x001fce0008000000 */
[----:B-1----:R-:W-:Y:S01]  /*2eb0*/  STG.E.64 desc[UR6][R2.64], R4 ;  /* 0x0000000402007986 */ /* 0x002fe2000c101b06 */
[----:B------:R-:W-:Y:S05]  /*2ec0*/  EXIT ;  /* 0x000000000000794d */ /* 0x000fea0003800000 */
.L_x_49:
        /* <DEDUP_REMOVED lines=11> */
.L_x_1068:


//--------------------- .text._ZN3cub18CUB_300001_SM_10006detail6reduce18DeviceReduceKernelINS2_10policy_hubIdjN4cuda3std3__44plusIdEEE10Policy1000EN6thrust24THRUST_300001_SM_1000_NS10device_ptrI6float2EEjS9_d23complex_norm_sq_functorEEvT0_PT3_T1_NS0_13GridEvenShareISL_EET2_T4_ --------------------------
	.section	.text._ZN3cub18CUB_300001_SM_10006detail6reduce18DeviceReduceKernelINS2_10policy_hubIdjN4cuda3std3__44plusIdEEE10Policy1000EN6thrust24THRUST_300001_SM_1000_NS10device_ptrI6float2EEjS9_d23complex_norm_sq_functorEEvT0_PT3_T1_NS0_13GridEvenShareISL_EET2_T4_,"ax",@progbits
	.align	128
        .global         _ZN3cub18CUB_300001_SM_10006detail6reduce18DeviceReduceKernelINS2_10policy_hubIdjN4cuda3std3__44plusIdEEE10Policy1000EN6thrust24THRUST_300001_SM_1000_NS10device_ptrI6float2EEjS9_d23complex_norm_sq_functorEEvT0_PT3_T1_NS0_13GridEvenShareISL_EET2_T4_
        .type           _ZN3cub18CUB_300001_SM_10006detail6reduce18DeviceReduceKernelINS2_10policy_hubIdjN4cuda3std3__44plusIdEEE10Policy1000EN6thrust24THRUST_300001_SM_1000_NS10device_ptrI6float2EEjS9_d23complex_norm_sq_functorEEvT0_PT3_T1_NS0_13GridEvenShareISL_EET2_T4_,@function
        .size           _ZN3cub18CUB_300001_SM_10006detail6reduce18DeviceReduceKernelINS2_10policy_hubIdjN4cuda3std3__44plusIdEEE10Policy1000EN6thrust24THRUST_300001_SM_1000_NS10device_ptrI6float2EEjS9_d23complex_norm_sq_functorEEvT0_PT3_T1_NS0_13GridEvenShareISL_EET2_T4_,(.L_x_1069 - _ZN3cub18CUB_300001_SM_10006detail6reduce18DeviceReduceKernelINS2_10policy_hubIdjN4cuda3std3__44plusIdEEE10Policy1000EN6thrust24THRUST_300001_SM_1000_NS10device_ptrI6float2EEjS9_d23complex_norm_sq_functorEEvT0_PT3_T1_NS0_13GridEvenShareISL_EET2_T4_)
        .other          _ZN3cub18CUB_300001_SM_10006detail6reduce18DeviceReduceKernelINS2_10policy_hubIdjN4cuda3std3__44plusIdEEE10Policy1000EN6thrust24THRUST_300001_SM_1000_NS10device_ptrI6float2EEjS9_d23complex_norm_sq_functorEEvT0_PT3_T1_NS0_13GridEvenShareISL_EET2_T4_,@"STO_CUDA_ENTRY STV_DEFAULT"
_ZN3cub18CUB_300001_SM_10006detail6reduce18DeviceReduceKernelINS2_10policy_hubIdjN4cuda3std3__44plusIdEEE10Policy1000EN6thrust24THRUST_300001_SM_1000_NS10device_ptrI6float2EEjS9_d23complex_norm_sq_functorEEvT0_PT3_T1_NS0_13GridEvenShareISL_EET2_T4_:
.text._ZN3cub18CUB_300001_SM_10006detail6reduce18DeviceReduceKernelINS2_10policy_hubIdjN4cuda3std3__44plusIdEEE10Policy1000EN6thrust24THRUST_300001_SM_1000_NS10device_ptrI6float2EEjS9_d23complex_norm_sq_functorEEvT0_PT3_T1_NS0_13GridEvenShareISL_EET2_T4_:
[----:B------:R-:W-:Y:S01]  /*0000*/  LDC R1, c[0x0][0x37c] ;  /* 0x0000df00ff017b82 */ /* 0x000fe20000000800 */
[----:B------:R-:W0:Y:S07]  /*0010*/  S2R R0, SR_CTAID.X ;  /* 0x0000000000007919 */ /* 0x000e2e0000002500 */
[----:B------:R-:W1:Y:S01]  /*0020*/  LDC.64 R8, c[0x0][0x3a8] ;  /* 0x0000ea00ff087b82 */ /* 0x000e620000000a00 */
[----:B------:R-:W2:Y:S01]  /*0030*/  LDCU.64 UR6, c[0x0][0x358] ;  /* 0x00006b00ff0677ac */ /* 0x000ea20008000a00 */
[----:B------:R-:W-:Y:S01]  /*0040*/  BSSY.RECONVERGENT B0, `(.L_x_50) ;  /* 0x00003b5000007945 */ /* 0x000fe20003800200 */
[----:B-1----:R-:W-:-:S02]  /*0050*/  IMAD R2, R9, 0x1400, RZ ;  /* 0x0000140009027824 */ /* 0x002fc400078e02ff */
[----:B0-----:R-:W-:-:S05]  /*0060*/  IMAD R22, R0, -0x1400, R8 ;  /* 0xffffec0000167824 */ /* 0x001fca00078e0208 */
[----:B------:R-:W-:-:S13]  /*0070*/  ISETP.GT.U32.AND P0, PT, R22, 0x13ff, PT ;  /* 0x000013ff1600780c */ /* 0x000fda0003f04070 */
[----:B--2---:R-:W-:Y:S05]  /*0080*/  @P0 BRA `(.L_x_51) ;  /* 0x0000001c00a40947 */ /* 0x004fea0003800000 */
[----:B------:R-:W0:Y:S01]  /*0090*/  S2R R3, SR_TID.X ;  /* 0x0000000000037919 */ /* 0x000e220000002100 */
[----:B------:R-:W-:Y:S01]  /*00a0*/  BSSY.RECONVERGENT B1, `(.L_x_52) ;  /* 0x000000d000017945 */ /* 0x000fe20003800200 */
[----:B------:R-:W-:Y:S02]  /*00b0*/  CS2R R28, SRZ ;  /* 0x00000000001c7805 */ /* 0x000fe4000001ff00 */
[----:B0-----:R-:W-:Y:S02]  /*00c0*/  ISETP.GE.U32.AND P0, PT, R3, R22, PT ;  /* 0x000000160300720c */ /* 0x001fe40003f06070 */
[----:B------:R-:W-:-:S11]  /*00d0*/  MOV R7, R3 ;  /* 0x0000000300077202 */ /* 0x000fd60000000f00 */
[----:B------:R-:W-:Y:S05]  /*00e0*/  @P0 BRA `(.L_x_53) ;  /* 0x0000000000200947 */ /* 0x000fea0003800000 */
[----:B------:R-:W0:Y:S01]  /*00f0*/  LDC.64 R4, c[0x0][0x380] ;  /* 0x0000e000ff047b82 */ /* 0x000e220000000a00 */
[----:B------:R-:W-:-:S04]  /*0100*/  IMAD R7, R0, 0x1400, R3 ;  /* 0x0000140000077824 */ /* 0x000fc800078e0203 */
[----:B0-----:R-:W-:-:S06]  /*0110*/  IMAD.WIDE.U32 R4, R7, 0x8, R4 ;  /* 0x0000000807047825 */ /* 0x001fcc00078e0004 */
[----:B------:R-:W2:Y:S02]  /*0120*/  LDG.E.64 R4, desc[UR6][R4.64] ;  /* 0x0000000604047981 */ /* 0x000ea4000c1e1b00 */
[----:B--2---:R-:W-:-:S04]  /*0130*/  FMUL R7, R5, R5 ;  /* 0x0000000505077220 */ /* 0x004fc80000400000 */
[----:B------:R-:W-:Y:S01]  /*0140*/  FFMA R28, R4, R4, R7 ;  /* 0x00000004041c7223 */ /* 0x000fe20000000007 */
[----:B------:R-:W-:-:S05]  /*0150*/  IADD3 R7, PT, PT, R3, 0x280, RZ ;  /* 0x0000028003077810 */ /* 0x000fca0007ffe0ff */
[----:B------:R-:W0:Y:S02]  /*0160*/  F2F.F64.F32 R28, R28 ;  /* 0x0000001c001c7310 */ /* 0x000e240000201800 */
.L_x_53:
[----:B------:R-:W-:Y:S05]  /*0170*/  BSYNC.RECONVERGENT B1 ;  /* 0x0000000000017941 */ /* 0x000fea0003800200 */
.L_x_52:
[----:B------:R-:W-:Y:S01]  /*0180*/  ISETP.GE.U32.AND P0, PT, R7, R22, PT ;  /* 0x000000160700720c */ /* 0x000fe20003f06070 */
[----:B------:R-:W-:-:S12]  /*0190*/  BSSY.RECONVERGENT B1, `(.L_x_54) ;  /* 0x00000fd000017945 */ /* 0x000fd80003800200 */
[----:B------:R-:W-:Y:S05]  /*01a0*/  @P0 BRA `(.L_x_55) ;  /* 0x0000000c00ec0947 */ /* 0x000fea0003800000 */
[----:B------:R-:W-:Y:S01]  /*01b0*/  LOP3.LUT R5, RZ, R7, RZ, 0x33, !PT ;  /* 0x00000007ff057212 */ /* 0x000fe200078e33ff */
[----:B------:R-:W-:Y:S03]  /*01c0*/  BSSY.RECONVERGENT B2, `(.L_x_56) ;  /* 0x0000084000027945 */ /* 0x000fe60003800200 */
[----:B------:R-:W-:-:S05]  /*01d0*/  IADD3 R5, PT, PT, R5, R8, RZ ;  /* 0x0000000805057210 */ /* 0x000fca0007ffe0ff */
[----:B------:R-:W-:-:S04]  /*01e0*/  IMAD R5, R0, -0x1400, R5 ;  /* 0xffffec0000057824 */ /* 0x000fc800078e0205 */
[C---:B------:R-:W-:Y:S01]  /*01f0*/  IMAD.HI.U32 R4, R5.reuse, -0x33333333, RZ ;  /* 0xcccccccd05047827 */ /* 0x040fe200078e00ff */
[----:B------:R-:W-:-:S04]  /*0200*/  ISETP.GE.U32.AND P0, PT, R5, 0x2580, PT ;  /* 0x000025800500780c */ /* 0x000fc80003f06070 */
[----:B------:R-:W-:-:S04]  /*0210*/  LEA.HI R4, R4, 0x1, RZ, 0x17 ;  /* 0x0000000104047811 */ /* 0x000fc800078fb8ff */
[----:B------:R-:W-:-:S05]  /*0220*/  LOP3.LUT R5, R4, 0xf, RZ, 0xc0, !PT ;  /* 0x0000000f04057812 */ /* 0x000fca00078ec0ff */
[----:B------:R-:W-:Y:S05]  /*0230*/  @!P0 BRA `(.L_x_57) ;  /* 0x0000000400f08947 */ /* 0x000fea0003800000 */
[----:B------:R-:W1:Y:S01]  /*0240*/  LDC.64 R24, c[0x0][0x380] ;  /* 0x0000e000ff187b82 */ /* 0x000e620000000a00 */
[----:B------:R-:W-:Y:S01]  /*0250*/  LOP3.LUT R8, R4, 0xfffff0, RZ, 0xc0, !PT ;  /* 0x00fffff004087812 */ /* 0x000fe200078ec0ff */
[----:B------:R-:W-:Y:S01]  /*0260*/  BSSY.RECONVERGENT B3, `(.L_x_58) ;  /* 0x0000078000037945 */ /* 0x000fe20003800200 */
[----:B------:R-:W-:Y:S02]  /*0270*/  VIADD R2, R7, 0x1400 ;  /* 0x0000140007027836 */ /* 0x000fe40000000000 */
[----:B------:R-:W-:Y:S01]  /*0280*/  IMAD R6, R0, 0x1400, R7 ;  /* 0x0000140000067824 */ /* 0x000fe200078e0207 */
[----:B------:R-:W-:-:S07]  /*0290*/  IADD3 R7, PT, PT, -R8, RZ, RZ ;  /* 0x000000ff08077210 */ /* 0x000fce0007ffe1ff */
.L_x_59:
[C---:B-1----:R-:W-:Y:S01]  /*02a0*/  IMAD.WIDE.U32 R8, R6.reuse, 0x8, R24 ;  /* 0x0000000806087825 */ /* 0x042fe200078e0018 */
[----:B------:R-:W-:-:S05]  /*02b0*/  IADD3 R11, PT, PT, R6, 0x280, RZ ;  /* 0x00000280060b7810 */ /* 0x000fca0007ffe0ff */
[----:B------:R-:W2:Y:S01]  /*02c0*/  LDG.E.64 R8, desc[UR6][R8.64] ;  /* 0x0000000608087981 */ /* 0x000ea2000c1e1b00 */
[----:B------:R-:W-:-:S06]  /*02d0*/  IMAD.WIDE.U32 R10, R11, 0x8, R24 ;  /* 0x000000080b0a7825 */ /* 0x000fcc00078e0018 */
[----:B------:R-:W3:Y:S01]  /*02e0*/  LDG.E.64 R10, desc[UR6][R10.64] ;  /* 0x000000060a0a7981 */ /* 0x000ee2000c1e1b00 */
[C---:B------:R-:W-:Y:S01]  /*02f0*/  IADD3 R13, PT, PT, R6.reuse, 0x500, RZ ;  /* 0x00000500060d7810 */ /* 0x040fe20007ffe0ff */
[----:B------:R-:W-:-:S04]  /*0300*/  VIADD R15, R6, 0x780 ;  /* 0x00000780060f7836 */ /* 0x000fc80000000000 */
[----:B------:R-:W-:Y:S01]  /*0310*/  IMAD.WIDE.U32 R12, R13, 0x8, R24 ;  /* 0x000000080d0c7825 */ /* 0x000fe200078e0018 */
[----:B------:R-:W-:-:S03]  /*0320*/  IADD3 R17, PT, PT, R6, 0xa00, RZ ;  /* 0x00000a0006117810 */ /* 0x000fc60007ffe0ff */
[--C-:B------:R-:W-:Y:S02]  /*0330*/  IMAD.WIDE.U32 R14, R15, 0x8, R24.reuse ;  /* 0x000000080f0e7825 */ /* 0x100fe400078e0018 */
[----:B------:R-:W4:Y:S02]  /*0340*/  LDG.E.64 R12, desc[UR6][R12.64] ;  /* 0x000000060c0c7981 */ /* 0x000f24000c1e1b00 */
[----:B------:R-:W-:Y:S02]  /*0350*/  IMAD.WIDE.U32 R16, R17, 0x8, R24 ;  /* 0x0000000811107825 */ /* 0x000fe400078e0018 */
[----:B------:R-:W5:Y:S01]  /*0360*/  LDG.E.64 R14, desc[UR6][R14.64] ;  /* 0x000000060e0e7981 */ /* 0x000f62000c1e1b00 */
[----:B------:R-:W-:-:S03]  /*0370*/  IADD3 R19, PT, PT, R6, 0xc80, RZ ;  /* 0x00000c8006137810 */ /* 0x000fc60007ffe0ff */
[----:B------:R-:W5:Y:S02]  /*0380*/  LDG.E.64 R16, desc[UR6][R16.64] ;  /* 0x0000000610107981 */ /* 0x000f64000c1e1b00 */
[----:B------:R-:W-:Y:S01]  /*0390*/  IMAD.WIDE.U32 R18, R19, 0x8, R24 ;  /* 0x0000000813127825 */ /* 0x000fe200078e0018 */
[----:B------:R-:W-:-:S05]  /*03a0*/  IADD3 R21, PT, PT, R6, 0xf00, RZ ;  /* 0x00000f0006157810 */ /* 0x000fca0007ffe0ff */
[----:B------:R-:W5:Y:S01]  /*03b0*/  LDG.E.64 R18, desc[UR6][R18.64] ;  /* 0x0000000612127981 */ /* 0x000f62000c1e1b00 */
[----:B------:R-:W-:-:S06]  /*03c0*/  IMAD.WIDE.U32 R20, R21, 0x8, R24 ;  /* 0x0000000815147825 */ /* 0x000fcc00078e0018 */
[----:B------:R-:W5:Y:S01]  /*03d0*/  LDG.E.64 R20, desc[UR6][R20.64] ;  /* 0x0000000614147981 */ /* 0x000f62000c1e1b00 */
[----:B--2---:R-:W-:-:S04]  /*03e0*/  FMUL R9, R9, R9 ;  /* 0x0000000909097220 */ /* 0x004fc80000400000 */
[----:B------:R-:W-:Y:S01]  /*03f0*/  FFMA R23, R8, R8, R9 ;  /* 0x0000000808177223 */ /* 0x000fe20000000009 */
[----:B---3--:R-:W-:-:S03]  /*0400*/  FMUL R11, R11, R11 ;  /* 0x0000000b0b0b7220 */ /* 0x008fc60000400000 */
[----:B------:R-:W0:Y:S01]  /*0410*/  F2F.F64.F32 R8, R23 ;  /* 0x0000001700087310 */ /* 0x000e220000201800 */
[----:B------:R-:W-:Y:S01]  /*0420*/  FFMA R26, R10, R10, R11 ;  /* 0x0000000a0a1a7223 */ /* 0x000fe2000000000b */
[----:B------:R-:W-:-:S06]  /*0430*/  VIADD R11, R6, 0x1180 ;  /* 0x00001180060b7836 */ /* 0x000fcc0000000000 */
[----:B------:R-:W1:Y:S01]  /*0440*/  F2F.F64.F32 R26, R26 ;  /* 0x0000001a001a7310 */ /* 0x000e620000201800 */
[----:B------:R-:W-:Y:S01]  /*0450*/  IMAD.WIDE.U32 R10, R11, 0x8, R24 ;  /* 0x000000080b0a7825 */ /* 0x000fe200078e0018 */
[----:B0-----:R-:W-:-:S05]  /*0460*/  DADD R8, R8, R28 ;  /* 0x0000000008087229 */ /* 0x001fca000000001c */
[----:B------:R-:W2:Y:S03]  /*0470*/  LDG.E.64 R10, desc[UR6][R10.64] ;  /* 0x000000060a0a7981 */ /* 0x000ea6000c1e1b00 */
[----:B-1----:R-:W-:Y:S01]  /*0480*/  DADD R26, R8, R26 ;  /* 0x00000000081a7229 */ /* 0x002fe2000000001a */
[----:B------:R-:W-:-:S05]  /*0490*/  IADD3 R9, PT, PT, R6, 0x1400, RZ ;  /* 0x0000140006097810 */ /* 0x000fca0007ffe0ff */
[----:B------:R-:W-:-:S06]  /*04a0*/  IMAD.WIDE.U32 R8, R9, 0x8, R24 ;  /* 0x0000000809087825 */ /* 0x000fcc00078e0018 */
[----:B------:R-:W3:Y:S01]  /*04b0*/  LDG.E.64 R8, desc[UR6][R8.64] ;  /* 0x0000000608087981 */ /* 0x000ee2000c1e1b00 */
[----:B----4-:R-:W-:-:S04]  /*04c0*/  FMUL R13, R13, R13 ;  /* 0x0000000d0d0d7220 */ /* 0x010fc80000400000 */
[----:B------:R-:W-:Y:S01]  /*04d0*/  FFMA R23, R12, R12, R13 ;  /* 0x0000000c0c177223 */ /* 0x000fe2000000000d */
[----:B-----5:R-:W-:-:S03]  /*04e0*/  FMUL R15, R15, R15 ;  /* 0x0000000f0f0f7220 */ /* 0x020fc60000400000 */
[----:B------:R-:W0:Y:S01]  /*04f0*/  F2F.F64.F32 R12, R23 ;  /* 0x00000017000c7310 */ /* 0x000e220000201800 */
[----:B------:R-:W-:Y:S01]  /*0500*/  FFMA R28, R14, R14, R15 ;  /* 0x0000000e0e1c7223 */ /* 0x000fe2000000000f */
[----:B------:R-:W-:-:S06]  /*0510*/  FMUL R17, R17, R17 ;  /* 0x0000001111117220 */ /* 0x000fcc0000400000 */
[----:B------:R-:W1:Y:S01]  /*0520*/  F2F.F64.F32 R14, R28 ;  /* 0x0000001c000e7310 */ /* 0x000e620000201800 */
[----:B------:R-:W-:Y:S01]  /*0530*/  FFMA R17, R16, R16, R17 ;  /* 0x0000001010117223 */ /* 0x000fe20000000011 */
[----:B------:R-:W-:Y:S01]  /*0540*/  FMUL R19, R19, R19 ;  /* 0x0000001313137220 */ /* 0x000fe20000400000 */
[----:B0-----:R-:W-:-:S05]  /*0550*/  DADD R26, R26, R12 ;  /* 0x000000001a1a7229 */ /* 0x001fca000000000c */
[----:B------:R-:W0:Y:S01]  /*0560*/  F2F.F64.F32 R12, R17 ;  /* 0x00000011000c7310 */ /* 0x000e220000201800 */
[----:B------:R-:W-:Y:S01]  /*0570*/  FFMA R16, R18, R18, R19 ;  /* 0x0000001212107223 */ /* 0x000fe20000000013 */
[----:B------:R-:W-:Y:S01]  /*0580*/  FMUL R21, R21, R21 ;  /* 0x0000001515157220 */ /* 0x000fe20000400000 */
[----:B-1----:R-:W-:-:S05]  /*0590*/  DADD R18, R26, R14 ;  /* 0x000000001a127229 */ /* 0x002fca000000000e */
[----:B------:R-:W1:Y:S01]  /*05a0*/  F2F.F64.F32 R14, R16 ;  /* 0x00000010000e7310 */ /* 0x000e620000201800 */
[----:B------:R-:W-:Y:S01]  /*05b0*/  IADD3 R27, PT, PT, R6, 0x1680, RZ ;  /* 0x00001680061b7810 */ /* 0x000fe20007ffe0ff */
[----:B------:R-:W-:Y:S01]  /*05c0*/  FFMA R23, R20, R20, R21 ;  /* 0x0000001414177223 */ /* 0x000fe20000000015 */
[----:B0-----:R-:W-:-:S03]  /*05d0*/  DADD R18, R18, R12 ;  /* 0x0000000012127229 */ /* 0x001fc6000000000c */
[----:B------:R-:W-:Y:S02]  /*05e0*/  IMAD.WIDE.U32 R12, R27, 0x8, R24 ;  /* 0x000000081b0c7825 */ /* 0x000fe400078e0018 */
[----:B------:R-:W0:Y:S01]  /*05f0*/  F2F.F64.F32 R16, R23 ;  /* 0x0000001700107310 */ /* 0x000e220000201800 */
[----:B------:R-:W-:-:S03]  /*0600*/  IADD3 R29, PT, PT, R6, 0x1900, RZ ;  /* 0x00001900061d7810 */ /* 0x000fc60007ffe0ff */
[----:B------:R-:W4:Y:S02]  /*0610*/  LDG.E.64 R12, desc[UR6][R12.64] ;  /* 0x000000060c0c7981 */ /* 0x000f24000c1e1b00 */
[----:B------:R-:W-:Y:S01]  /*0620*/  IMAD.WIDE.U32 R28, R29, 0x8, R24 ;  /* 0x000000081d1c7825 */ /* 0x000fe200078e0018 */
[----:B-1----:R-:W-:-:S03]  /*0630*/  DADD R14, R18, R14 ;  /* 0x00000000120e7229 */ /* 0x002fc6000000000e */
[----:B------:R-:W-:-:S05]  /*0640*/  VIADD R21, R6, 0x1b80 ;  /* 0x00001b8006157836 */ /* 0x000fca0000000000 */
[----:B0-----:R-:W-:Y:S01]  /*0650*/  DADD R16, R14, R16 ;  /* 0x000000000e107229 */ /* 0x001fe20000000010 */
[----:B------:R-:W-:-:S05]  /*0660*/  IADD3 R15, PT, PT, R6, 0x1e00, RZ ;  /* 0x00001e00060f7810 */ /* 0x000fca0007ffe0ff */
[----:B------:R-:W-:-:S06]  /*0670*/  IMAD.WIDE.U32 R14, R15, 0x8, R24 ;  /* 0x000000080f0e7825 */ /* 0x000fcc00078e0018 */
[----:B------:R-:W5:Y:S01]  /*0680*/  LDG.E.64 R14, desc[UR6][R14.64] ;  /* 0x000000060e0e7981 */ /* 0x000f62000c1e1b00 */
[----:B--2---:R-:W-:-:S04]  /*0690*/  FMUL R11, R11, R11 ;  /* 0x0000000b0b0b7220 */ /* 0x004fc80000400000 */
[----:B------:R-:W-:Y:S02]  /*06a0*/  FFMA R20, R10, R10, R11 ;  /* 0x0000000a0a147223 */ /* 0x000fe4000000000b */
[----:B------:R0:W2:Y:S02]  /*06b0*/  LDG.E.64 R10, desc[UR6][R28.64] ;  /* 0x000000061c0a7981 */ /* 0x0000a4000c1e1b00 */
[----:B------:R1:W0:Y:S02]  /*06c0*/  F2F.F64.F32 R18, R20 ;  /* 0x0000001400127310 */ /* 0x0002240000201800 */
[----:B-1----:R-:W-:-:S04]  /*06d0*/  IMAD.WIDE.U32 R20, R21, 0x8, R24 ;  /* 0x0000000815147825 */ /* 0x002fc800078e0018 */
[----:B---3--:R-:W-:-:S04]  /*06e0*/  FMUL R9, R9, R9 ;  /* 0x0000000909097220 */ /* 0x008fc80000400000 */
[----:B------:R-:W-:Y:S02]  /*06f0*/  FFMA R23, R8, R8, R9 ;  /* 0x0000000808177223 */ /* 0x000fe40000000009 */
[----:B------:R1:W3:Y:S02]  /*0700*/  LDG.E.64 R8, desc[UR6][R20.64] ;  /* 0x0000000614087981 */ /* 0x0002e4000c1e1b00 */
[----:B------:R-:W1:Y:S01]  /*0710*/  F2F.F64.F32 R26, R23 ;  /* 0x00000017001a7310 */ /* 0x000e620000201800 */
[----:B0-----:R-:W-:Y:S01]  /*0720*/  DADD R18, R16, R18 ;  /* 0x0000000010127229 */ /* 0x001fe20000000012 */
[C---:B------:R-:W-:Y:S02]  /*0730*/  IADD3 R17, PT, PT, R6.reuse, 0x2080, RZ ;  /* 0x0000208006117810 */ /* 0x040fe40007ffe0ff */
[----:B------:R-:W-:-:S03]  /*0740*/  IADD3 R29, PT, PT, R6, 0x2300, RZ ;  /* 0x00002300061d7810 */ /* 0x000fc60007ffe0ff */
[----:B------:R-:W-:-:S06]  /*0750*/  IMAD.WIDE.U32 R16, R17, 0x8, R24 ;  /* 0x0000000811107825 */ /* 0x000fcc00078e0018 */
[----:B------:R-:W3:Y:S01]  /*0760*/  LDG.E.64 R16, desc[UR6][R16.64] ;  /* 0x0000000610107981 */ /* 0x000ee2000c1e1b00 */
[----:B-1----:R-:W-:Y:S01]  /*0770*/  DADD R26, R18, R26 ;  /* 0x00000000121a7229 */ /* 0x002fe2000000001a */
[----:B------:R-:W-:-:S04]  /*0780*/  IMAD.WIDE.U32 R18, R29, 0x8, R24 ;  /* 0x000000081d127825 */ /* 0x000fc800078e0018 */
[----:B------:R-:W-:Y:S02]  /*0790*/  VIADD R21, R6, 0x2580 ;  /* 0x0000258006157836 */ /* 0x000fe40000000000 */
[----:B------:R-:W3:Y:S02]  /*07a0*/  LDG.E.64 R18, desc[UR6][R18.64] ;  /* 0x0000000612127981 */ /* 0x000ee4000c1e1b00 */
[----:B------:R-:W-:-:S06]  /*07b0*/  IMAD.WIDE.U32 R20, R21, 0x8, R24 ;  /* 0x0000000815147825 */ /* 0x000fcc00078e0018 */
[----:B------:R-:W3:Y:S01]  /*07c0*/  LDG.E.64 R20, desc[UR6][R20.64] ;  /* 0x0000000614147981 */ /* 0x000ee2000c1e1b00 */
[----:B----4-:R-:W-:-:S04]  /*07d0*/  FMUL R13, R13, R13 ;  /* 0x0000000d0d0d7220 */ /* 0x010fc80000400000 */
[----:B------:R-:W-:-:S04]  /*07e0*/  FFMA R23, R12, R12, R13 ;  /* 0x0000000c0c177223 */ /* 0x000fc8000000000d */
[----:B------:R-:W0:Y:S02]  /*07f0*/  F2F.F64.F32 R12, R23 ;  /* 0x00000017000c7310 */ /* 0x000e240000201800 */
[----:B0-----:R-:W-:Y:S01]  /*0800*/  DADD R12, R26, R12 ;  /* 0x000000001a0c7229 */ /* 0x001fe2000000000c */
[----:B-----5:R-:W-:-:S04]  /*0810*/  FMUL R15, R15, R15 ;  /* 0x0000000f0f0f7220 */ /* 0x020fc80000400000 */
[----:B------:R-:W-:Y:S01]  /*0820*/  FFMA R15, R14, R14, R15 ;  /* 0x0000000e0e0f7223 */ /* 0x000fe2000000000f */
[----:B------:R-:W-:-:S04]  /*0830*/  IADD3 R7, PT, PT, R7, 0x10, RZ ;  /* 0x0000001007077810 */ /* 0x000fc80007ffe0ff */
[----:B------:R-:W-:Y:S02]  /*0840*/  ISETP.NE.AND P0, PT, R7, RZ, PT ;  /* 0x000000ff0700720c */ /* 0x000fe40003f05270 */
[----:B------:R-:W-:Y:S02]  /*0850*/  IADD3 R2, PT, PT, R2, 0x2800, RZ ;  /* 0x0000280002027810 */ /* 0x000fe40007ffe0ff */
[----:B------:R-:W-:Y:S01]  /*0860*/  IADD3 R6, PT, PT, R6, 0x2800, RZ ;  /* 0x0000280006067810 */ /* 0x000fe20007ffe0ff */
[----:B--2---:R-:W-:-:S04]  /*0870*/  FMUL R11, R11, R11 ;  /* 0x0000000b0b0b7220 */ /* 0x004fc80000400000 */
[----:B------:R-:W-:-:S04]  /*0880*/  FFMA R28, R10, R10, R11 ;  /* 0x0000000a0a1c7223 */ /* 0x000fc8000000000b */
[----:B------:R-:W0:Y:S01]  /*0890*/  F2F.F64.F32 R10, R28 ;  /* 0x0000001c000a7310 */ /* 0x000e220000201800 */
[----:B---3--:R-:W-:-:S04]  /*08a0*/  FMUL R9, R9, R9 ;  /* 0x0000000909097220 */ /* 0x008fc80000400000 */
[----:B------:R-:W-:-:S04]  /*08b0*/  FFMA R29, R8, R8, R9 ;  /* 0x00000008081d7223 */ /* 0x000fc80000000009 */
[----:B------:R-:W1:Y:S01]  /*08c0*/  F2F.F64.F32 R8, R29 ;  /* 0x0000001d00087310 */ /* 0x000e620000201800 */
[----:B0-----:R-:W-:-:S07]  /*08d0*/  DADD R12, R12, R10 ;  /* 0x000000000c0c7229 */ /* 0x001fce000000000a */
[----:B------:R-:W0:Y:S01]  /*08e0*/  F2F.F64.F32 R10, R15 ;  /* 0x0000000f000a7310 */ /* 0x000e220000201800 */
[----:B------:R-:W-:-:S04]  /*08f0*/  FMUL R17, R17, R17 ;  /* 0x0000001111117220 */ /* 0x000fc80000400000 */
[----:B------:R-:W-:Y:S01]  /*0900*/  FFMA R17, R16, R16, R17 ;  /* 0x0000001010117223 */ /* 0x000fe20000000011 */
[----:B-1----:R-:W-:Y:S01]  /*0910*/  DADD R12, R12, R8 ;  /* 0x000000000c0c7229 */ /* 0x002fe20000000008 */
[----:B------:R-:W-:Y:S02]  /*0920*/  FMUL R19, R19, R19 ;  /* 0x0000001313137220 */ /* 0x000fe40000400000 */
[----:B------:R-:W1:Y:S02]  /*0930*/  F2F.F64.F32 R8, R17 ;  /* 0x0000001100087310 */ /* 0x000e640000201800 */
[----:B------:R-:W-:-:S03]  /*0940*/  FFMA R19, R18, R18, R19 ;  /* 0x0000001212137223 */ /* 0x000fc60000000013 */
[----:B0-----:R-:W-:Y:S01]  /*0950*/  DADD R12, R12, R10 ;  /* 0x000000000c0c7229 */ /* 0x001fe2000000000a */
[----:B------:R-:W-:Y:S02]  /*0960*/  FMUL R21, R21, R21 ;  /* 0x0000001515157220 */ /* 0x000fe40000400000 */
[----:B------:R-:W0:Y:S02]  /*0970*/  F2F.F64.F32 R10, R19 ;  /* 0x00000013000a7310 */ /* 0x000e240000201800 */
[----:B------:R-:W-:-:S03]  /*0980*/  FFMA R21, R20, R20, R21 ;  /* 0x0000001414157223 */ /* 0x000fc60000000015 */
[----:B-1----:R-:W-:-:S03]  /*0990*/  DADD R8, R12, R8 ;  /* 0x000000000c087229 */ /* 0x002fc60000000008 */
[----:B------:R-:W1:Y:S05]  /*09a0*/  F2F.F64.F32 R28, R21 ;  /* 0x00000015001c7310 */ /* 0x000e6a0000201800 */
[----:B0-----:R-:W-:-:S08]  /*09b0*/  DADD R8, R8, R10 ;  /* 0x0000000008087229 */ /* 0x001fd0000000000a */
[----:B-1----:R-:W-:Y:S01]  /*09c0*/  DADD R28, R8, R28 ;  /* 0x00000000081c7229 */ /* 0x002fe2000000001c */
[----:B------:R-:W-:Y:S10]  /*09d0*/  @P0 BRA `(.L_x_59) ;  /* 0xfffffff800300947 */ /* 0x000ff4000383ffff */
[----:B------:R-:W-:Y:S05]  /*09e0*/  BSYNC.RECONVERGENT B3 ;  /* 0x0000000000037941 */ /* 0x000fea0003800200 */
.L_x_58:
[----:B------:R-:W-:-:S07]  /*09f0*/  VIADD R7, R2, 0xffffec00 ;  /* 0xffffec0002077836 */ /* 0x000fce0000000000 */
.L_x_57:
[----:B------:R-:W-:Y:S05]  /*0a00*/  BSYNC.RECONVERGENT B2 ;  /* 0x0000000000027941 */ /* 0x000fea0003800200 */
.L_x_56:
[----:B------:R-:W-:-:S13]  /*0a10*/  ISETP.NE.AND P0, PT, R5, RZ, PT ;  /* 0x000000ff0500720c */ /* 0x000fda0003f05270 */
[----:B------:R-:W-:Y:S05]  /*0a20*/  @!P0 BRA `(.L_x_55) ;  /* 0x0000000400cc8947 */ /* 0x000fea0003800000 */
[----:B------:R-:W-:Y:S01]  /*0a30*/  ISETP.GE.U32.AND P0, PT, R5, 0x8, PT ;  /* 0x000000080500780c */ /* 0x000fe20003f06070 */
[----:B------:R-:W-:Y:S01]  /*0a40*/  BSSY.RECONVERGENT B2, `(.L_x_60) ;  /* 0x000003e000027945 */ /* 0x000fe20003800200 */
[----:B------:R-:W-:-:S04]  /*0a50*/  LOP3.LUT R2, R4, 0x7, RZ, 0xc0, !PT ;  /* 0x0000000704027812 */ /* 0x000fc800078ec0ff */
[----:B------:R-:W-:-:S07]  /*0a60*/  ISETP.NE.AND P1, PT, R2, RZ, PT ;  /* 0x000000ff0200720c */ /* 0x000fce0003f25270 */
[----:B------:R-:W-:Y:S06]  /*0a70*/  @!P0 BRA `(.L_x_61) ;  /* 0x0000000000e88947 */ /* 0x000fec0003800000 */
[----:B------:R-:W1:Y:S01]  /*0a80*/  LDC.64 R24, c[0x0][0x380] ;  /* 0x0000e000ff187b82 */ /* 0x000e620000000a00 */
[----:B------:R-:W-:-:S05]  /*0a90*/  IMAD R5, R0, 0x1400, R7 ;  /* 0x0000140000057824 */ /* 0x000fca00078e0207 */
[C---:B------:R-:W-:Y:S02]  /*0aa0*/  IADD3 R21, PT, PT, R5.reuse, 0x280, RZ ;  /* 0x0000028005157810 */ /* 0x040fe40007ffe0ff */
[C---:B------:R-:W-:Y:S01]  /*0ab0*/  IADD3 R19, PT, PT, R5.reuse, 0x500, RZ ;  /* 0x0000050005137810 */ /* 0x040fe20007ffe0ff */
[----:B-1----:R-:W-:-:S04]  /*0ac0*/  IMAD.WIDE.U32 R8, R5, 0x8, R24 ;  /* 0x0000000805087825 */ /* 0x002fc800078e0018 */
[--C-:B------:R-:W-:Y:S02]  /*0ad0*/  IMAD.WIDE.U32 R20, R21, 0x8, R24.reuse ;  /* 0x0000000815147825 */ /* 0x100fe400078e0018 */
[----:B------:R-:W2:Y:S02]  /*0ae0*/  LDG.E.64 R8, desc[UR6][R8.64] ;  /* 0x0000000608087981 */ /* 0x000ea4000c1e1b00 */
[----:B------:R-:W-:Y:S02]  /*0af0*/  IMAD.WIDE.U32 R18, R19, 0x8, R24 ;  /* 0x0000000813127825 */ /* 0x000fe400078e0018 */
[----:B------:R-:W3:Y:S01]  /*0b00*/  LDG.E.64 R20, desc[UR6][R20.64] ;  /* 0x0000000614147981 */ /* 0x000ee2000c1e1b00 */
[----:B------:R-:W-:-:S03]  /*0b10*/  IADD3 R17, PT, PT, R5, 0x780, RZ ;  /* 0x0000078005117810 */ /* 0x000fc60007ffe0ff */
[----:B------:R-:W4:Y:S01]  /*0b20*/  LDG.E.64 R18, desc[UR6][R18.64] ;  /* 0x0000000612127981 */ /* 0x000f22000c1e1b00 */
[----:B------:R-:W-:Y:S02]  /*0b30*/  VIADD R15, R5, 0xa00 ;  /* 0x00000a00050f7836 */ /* 0x000fe40000000000 */
[----:B------:R-:W-:Y:S01]  /*0b40*/  IMAD.WIDE.U32 R16, R17, 0x8, R24 ;  /* 0x0000000811107825 */ /* 0x000fe200078e0018 */
[----:B------:R-:W-:-:S03]  /*0b50*/  IADD3 R13, PT, PT, R5, 0xc80, RZ ;  /* 0x00000c80050d7810 */ /* 0x000fc60007ffe0ff */
[--C-:B------:R-:W-:Y:S02]  /*0b60*/  IMAD.WIDE.U32 R14, R15, 0x8, R24.reuse ;  /* 0x000000080f0e7825 */ /* 0x100fe400078e0018 */
[----:B------:R-:W5:Y:S02]  /*0b70*/  LDG.E.64 R16, desc[UR6][R16.64] ;  /* 0x0000000610107981 */ /* 0x000f64000c1e1b00 */
[----:B------:R-:W-:Y:S02]  /*0b80*/  IMAD.WIDE.U32 R12, R13, 0x8, R24 ;  /* 0x000000080d0c7825 */ /* 0x000fe400078e0018 */
[----:B------:R-:W5:Y:S01]  /*0b90*/  LDG.E.64 R14, desc[UR6][R14.64] ;  /* 0x000000060e0e7981 */ /* 0x000f62000c1e1b00 */
[----:B------:R-:W-:-:S03]  /*0ba0*/  IADD3 R11, PT, PT, R5, 0xf00, RZ ;  /* 0x00000f00050b7810 */ /* 0x000fc60007ffe0ff */
[----:B------:R-:W5:Y:S01]  /*0bb0*/  LDG.E.64 R12, desc[UR6][R12.64] ;  /* 0x000000060c0c7981 */ /* 0x000f62000c1e1b00 */
[----:B------:R-:W-:Y:S01]  /*0bc0*/  IADD3 R5, PT, PT, R5, 0x1180, RZ ;  /* 0x0000118005057810 */ /* 0x000fe20007ffe0ff */
[----:B------:R-:W-:-:S06]  /*0bd0*/  IMAD.WIDE.U32 R10, R11, 0x8, R24 ;  /* 0x000000080b0a7825 */ /* 0x000fcc00078e0018 */
[----:B------:R-:W5:Y:S01]  /*0be0*/  LDG.E.64 R10, desc[UR6][R10.64] ;  /* 0x000000060a0a7981 */ /* 0x000f62000c1e1b00 */
[----:B------:R-:W-:-:S06]  /*0bf0*/  IMAD.WIDE.U32 R24, R5, 0x8, R24 ;  /* 0x0000000805187825 */ /* 0x000fcc00078e0018 */
[----:B------:R-:W5:Y:S01]  /*0c00*/  LDG.E.64 R24, desc[UR6][R24.64] ;  /* 0x0000000618187981 */ /* 0x000f62000c1e1b00 */
[----:B------:R-:W-:Y:S02]  /*0c10*/  VIADD R7, R7, 0x1400 ;  /* 0x0000140007077836 */ /* 0x000fe40000000000 */
[----:B--2---:R-:W-:-:S04]  /*0c20*/  FMUL R9, R9, R9 ;  /* 0x0000000909097220 */ /* 0x004fc80000400000 */
[----:B------:R-:W-:Y:S01]  /*0c30*/  FFMA R5, R8, R8, R9 ;  /* 0x0000000808057223 */ /* 0x000fe20000000009 */
[----:B---3--:R-:W-:-:S03]  /*0c40*/  FMUL R21, R21, R21 ;  /* 0x0000001515157220 */ /* 0x008fc60000400000 */
[----:B------:R-:W0:Y:S01]  /*0c50*/  F2F.F64.F32 R8, R5 ;  /* 0x0000000500087310 */ /* 0x000e220000201800 */
[----:B------:R-:W-:Y:S01]  /*0c60*/  FFMA R6, R20, R20, R21 ;  /* 0x0000001414067223 */ /* 0x000fe20000000015 */
[----:B----4-:R-:W-:-:S04]  /*0c70*/  FMUL R19, R19, R19 ;  /* 0x0000001313137220 */ /* 0x010fc80000400000 */
[----:B------:R-:W-:Y:S02]  /*0c80*/  FFMA R19, R18, R18, R19 ;  /* 0x0000001212137223 */ /* 0x000fe40000000013 */
[----:B------:R-:W1:Y:S01]  /*0c90*/  F2F.F64.F32 R20, R6 ;  /* 0x0000000600147310 */ /* 0x000e620000201800 */
[----:B-----5:R-:W-:-:S04]  /*0ca0*/  FMUL R17, R17, R17 ;  /* 0x0000001111117220 */ /* 0x020fc80000400000 */
[----:B------:R-:W-:Y:S01]  /*0cb0*/  FFMA R18, R16, R16, R17 ;  /* 0x0000001010127223 */ /* 0x000fe20000000011 */
[----:B------:R-:W-:Y:S01]  /*0cc0*/  FMUL R15, R15, R15 ;  /* 0x0000000f0f0f7220 */ /* 0x000fe20000400000 */
[----:B0-----:R-:W-:Y:S01]  /*0cd0*/  DADD R28, R28, R8 ;  /* 0x000000001c1c7229 */ /* 0x001fe20000000008 */
[----:B------:R-:W0:Y:S02]  /*0ce0*/  F2F.F64.F32 R8, R19 ;  /* 0x0000001300087310 */ /* 0x000e240000201800 */
[----:B------:R-:W-:Y:S01]  /*0cf0*/  FFMA R15, R14, R14, R15 ;  /* 0x0000000e0e0f7223 */ /* 0x000fe2000000000f */
[----:B------:R-:W-:-:S04]  /*0d00*/  FMUL R13, R13, R13 ;  /* 0x0000000d0d0d7220 */ /* 0x000fc80000400000 */
[----:B-1----:R-:W-:Y:S01]  /*0d10*/  DADD R20, R28, R20 ;  /* 0x000000001c147229 */ /* 0x002fe20000000014 */
[----:B------:R-:W-:Y:S01]  /*0d20*/  FFMA R13, R12, R12, R13 ;  /* 0x0000000c0c0d7223 */ /* 0x000fe2000000000d */
[----:B------:R-:W1:Y:S01]  /*0d30*/  F2F.F64.F32 R16, R18 ;  /* 0x0000001200107310 */ /* 0x000e620000201800 */
[----:B------:R-:W-:-:S04]  /*0d40*/  FMUL R11, R11, R11 ;  /* 0x0000000b0b0b7220 */ /* 0x000fc80000400000 */
[----:B------:R-:W-:Y:S01]  /*0d50*/  FFMA R11, R10, R10, R11 ;  /* 0x0000000a0a0b7223 */ /* 0x000fe2000000000b */
[----:B0-----:R-:W-:Y:S02]  /*0d60*/  DADD R20, R20, R8 ;  /* 0x0000000014147229 */ /* 0x001fe40000000008 */
[----:B------:R-:W-:Y:S01]  /*0d70*/  F2F.F64.F32 R12, R13 ;  /* 0x0000000d000c7310 */ /* 0x000fe20000201800 */
[----:B------:R-:W-:-:S04]  /*0d80*/  FMUL R25, R25, R25 ;  /* 0x0000001919197220 */ /* 0x000fc80000400000 */
[----:B------:R-:W-:Y:S01]  /*0d90*/  FFMA R25, R24, R24, R25 ;  /* 0x0000001818197223 */ /* 0x000fe20000000019 */
[----:B-1----:R-:W-:Y:S02]  /*0da0*/  DADD R16, R20, R16 ;  /* 0x0000000014107229 */ /* 0x002fe40000000010 */
[----:B------:R-:W0:Y:S08]  /*0db0*/  F2F.F64.F32 R8, R15 ;  /* 0x0000000f00087310 */ /* 0x000e300000201800 */
[----:B------:R-:W1:Y:S01]  /*0dc0*/  F2F.F64.F32 R10, R11 ;  /* 0x0000000b000a7310 */ /* 0x000e620000201800 */
[----:B0-----:R-:W-:-:S07]  /*0dd0*/  DADD R8, R16, R8 ;  /* 0x0000000010087229 */ /* 0x001fce0000000008 */
[----:B------:R-:W0:Y:S01]  /*0de0*/  F2F.F64.F32 R28, R25 ;  /* 0x00000019001c7310 */ /* 0x000e220000201800 */
[----:B------:R-:W-:-:S08]  /*0df0*/  DADD R8, R8, R12 ;  /* 0x0000000008087229 */ /* 0x000fd0000000000c */
[----:B-1----:R-:W-:-:S08]  /*0e00*/  DADD R8, R8, R10 ;  /* 0x0000000008087229 */ /* 0x002fd0000000000a */
[----:B0-----:R-:W-:-:S11]  /*0e10*/  DADD R28, R8, R28 ;  /* 0x00000000081c7229 */ /* 0x001fd6000000001c */
.L_x_61:
[----:B------:R-:W-:Y:S05]  /*0e20*/  BSYNC.RECONVERGENT B2 ;  /* 0x0000000000027941 */ /* 0x000fea0003800200 */
.L_x_60:
        /* <DEDUP_REMOVED lines=16> */
[----:B------:R-:W4:Y:S02]  /*0f30*/  LDG.E.64 R14, desc[UR6][R14.64] ;  /* 0x000000060e0e7981 */ /* 0x000f24000c1e1b00 */
        /* <DEDUP_REMOVED lines=13> */
[----:B0-----:R-:W-:Y:S02]  /*1010*/  DADD R8, R28, R8 ;  /* 0x000000001c087229 */ /* 0x001fe40000000008 */
[----:B------:R-:W0:Y:S06]  /*1020*/  F2F.F64.F32 R14, R19 ;  /* 0x00000013000e7310 */ /* 0x000e2c0000201800 */
[----:B-1----:R-:W-:Y:S02]  /*1030*/  DADD R8, R8, R10 ;  /* 0x0000000008087229 */ /* 0x002fe4000000000a */
[----:B------:R-:W1:Y:S06]  /*1040*/  F2F.F64.F32 R28, R21 ;  /* 0x00000015001c7310 */ /* 0x000e6c0000201800 */
[----:B0-----:R-:W-:-:S08]  /*1050*/  DADD R8, R8, R14 ;  /* 0x0000000008087229 */ /* 0x001fd0000000000e */
[----:B-1----:R-:W-:-:S11]  /*1060*/  DADD R28, R8, R28 ;  /* 0x00000000081c7229 */ /* 0x002fd6000000001c */
.L_x_63:
[----:B------:R-:W-:Y:S05]  /*1070*/  BSYNC.RECONVERGENT B2 ;  /* 0x0000000000027941 */ /* 0x000fea0003800200 */
.L_x_62:
[----:B------:R-:W-:Y:S05]  /*1080*/  @!P1 BRA `(.L_x_55) ;  /* 0x0000000000349947 */ /* 0x000fea0003800000 */
[----:B------:R-:W1:Y:S01]  /*1090*/  LDC.64 R8, c[0x0][0x380] ;  /* 0x0000e000ff087b82 */ /* 0x000e620000000a00 */
[----:B------:R-:W-:Y:S01]  /*10a0*/  IMAD R11, R0, 0x1400, R7 ;  /* 0x00001400000b7824 */ /* 0x000fe200078e0207 */
[----:B------:R-:W-:-:S07]  /*10b0*/  IADD3 R2, PT, PT, -R4, RZ, RZ ;  /* 0x000000ff04027210 */ /* 0x000fce0007ffe1ff */
.L_x_64:
[----:B-1----:R-:W-:-:S06]  /*10c0*/  IMAD.WIDE.U32 R4, R11, 0x8, R8 ;  /* 0x000000080b047825 */ /* 0x002fcc00078e0008 */
[----:B------:R-:W2:Y:S01]  /*10d0*/  LDG.E.64 R4, desc[UR6][R4.64] ;  /* 0x0000000604047981 */ /* 0x000ea2000c1e1b00 */
[----:B------:R-:W-:Y:S02]  /*10e0*/  IADD3 R2, PT, PT, R2, 0x1, RZ ;  /* 0x0000000102027810 */ /* 0x000fe40007ffe0ff */
[----:B------:R-:W-:Y:S02]  /*10f0*/  IADD3 R11, PT, PT, R11, 0x280, RZ ;  /* 0x000002800b0b7810 */ /* 0x000fe40007ffe0ff */
[----:B------:R-:W-:Y:S01]  /*1100*/  ISETP.NE.AND P0, PT, R2, RZ, PT ;  /* 0x000000ff0200720c */ /* 0x000fe20003f05270 */
[----:B--2---:R-:W-:-:S04]  /*1110*/  FMUL R7, R5, R5 ;  /* 0x0000000505077220 */ /* 0x004fc80000400000 */
[----:B------:R-:W-:-:S06]  /*1120*/  FFMA R7, R4, R4, R7 ;  /* 0x0000000404077223 */ /* 0x000fcc0000000007 */
[----:B------:R-:W0:Y:S02]  /*1130*/  F2F.F64.F32 R6, R7 ;  /* 0x0000000700067310 */ /* 0x000e240000201800 */
[----:B0-----:R-:W-:Y:S01]  /*1140*/  DADD R28, R6, R28 ;  /* 0x00000000061c7229 */ /* 0x001fe2000000001c */
[----:B------:R-:W-:Y:S10]  /*1150*/  @P0 BRA `(.L_x_64) ;  /* 0xfffffffc00d80947 */ /* 0x000ff4000383ffff */
.L_x_55:
[----:B------:R-:W-:Y:S05]  /*1160*/  BSYNC.RECONVERGENT B1 ;  /* 0x0000000000017941 */ /* 0x000fea0003800200 */
.L_x_54:
[----:B------:R-:W-:-:S13]  /*1170*/  ISETP.GE.U32.AND P0, PT, R22, 0x280, PT ;  /* 0x000002801600780c */ /* 0x000fda0003f06070 */
        /* <DEDUP_REMOVED lines=10> */
[----:B------:R-:W-:Y:S04]  /*1220*/  SHFL.DOWN PT, R4, R6, 0x2, 0x1f ;  /* 0x08401f0006047f89 */ /* 0x000fe800000e0000 */
[----:B------:R-:W0:Y:S01]  /*1230*/  SHFL.DOWN PT, R5, R7, 0x2, 0x1f ;  /* 0x08401f0007057f89 */ /* 0x000e2200000e0000 */
        /* <DEDUP_REMOVED lines=12> */
[----:B------:R-:W-:Y:S02]  /*1300*/  @!P1 MOV R9, 0x400 ;  /* 0x0000040000099802 */ /* 0x000fe40000000f00 */
[----:B------:R-:W-:Y:S01]  /*1310*/  @!P1 SHF.R.U32.HI R8, RZ, 0x2, R3 ;  /* 0x00000002ff089819 */ /* 0x000fe20000011603 */
[----:B------:R-:W0:Y:S02]  /*1320*/  SHFL.DOWN PT, R5, R11, 0x8, 0x1f ;  /* 0x09001f000b057f89 */ /* 0x000e2400000e0000 */
[----:B0-----:R-:W-:-:S10]  /*1330*/  DADD R4, R4, R10 ;  /* 0x0000000004047229 */ /* 0x001fd4000000000a */
[----:B------:R-:W-:Y:S02]  /*1340*/  FSEL R6, R10, R4, P0 ;  /* 0x000000040a067208 */ /* 0x000fe40000000000 */
[----:B------:R-:W-:Y:S02]  /*1350*/  FSEL R7, R11, R5, P0 ;  /* 0x000000050b077208 */ /* 0x000fe40000000000 */
[----:B-1----:R-:W-:Y:S01]  /*1360*/  @!P1 LEA R11, R12, R9, 0x18 ;  /* 0x000000090c0b9211 */ /* 0x002fe200078ec0ff */
[----:B------:R-:W-:Y:S01]  /*1370*/  SHFL.DOWN PT, R4, R6, 0x10, 0x1f ;  /* 0x0a001f0006047f89 */ /* 0x000fe200000e0000 */
[----:B------:R-:W-:Y:S02]  /*1380*/  @!P1 LOP3.LUT R10, R8, 0xf8, RZ, 0xc0, !PT ;  /* 0x000000f8080a9812 */ /* 0x000fe400078ec0ff */
[----:B------:R-:W-:Y:S01]  /*1390*/  ISETP.NE.AND P0, PT, R3, RZ, PT ;  /* 0x000000ff0300720c */ /* 0x000fe20003f05270 */
[----:B------:R-:W0:Y:S02]  /*13a0*/  SHFL.DOWN PT, R5, R7, 0x10, 0x1f ;  /* 0x0a001f0007057f89 */ /* 0x000e2400000e0000 */
[----:B------:R-:W-:Y:S01]  /*13b0*/  @!P1 IMAD.IADD R11, R10, 0x1, R11 ;  /* 0x000000010a0b9824 */ /* 0x000fe200078e020b */
[----:B0-----:R-:W-:-:S07]  /*13c0*/  DADD R8, R4, R6 ;  /* 0x0000000004087229 */ /* 0x001fce0000000006 */
[----:B------:R0:W-:Y:S01]  /*13d0*/  @!P1 STS.64 [R11+0x18], R8 ;  /* 0x000018080b009388 */ /* 0x0001e20000000a00 */
[----:B------:R-:W-:Y:S01]  /*13e0*/  BAR.SYNC.DEFER_BLOCKING 0x0 ;  /* 0x0000000000007b1d */ /* 0x000fe20000010000 */
[----:B------:R-:W-:-:S04]  /*13f0*/  ISETP.GT.AND P1, PT, R2, 0xf, PT ;  /* 0x0000000f0200780c */ /* 0x000fc80003f24270 */
[----:B------:R-:W-:Y:S02]  /*1400*/  FSEL R4, R6, R8, P1 ;  /* 0x0000000806047208 */ /* 0x000fe40000800000 */
[----:B------:R-:W-:Y:S01]  /*1410*/  FSEL R5, R7, R9, P1 ;  /* 0x0000000907057208 */ /* 0x000fe20000800000 */
[----:B------:R-:W-:Y:S06]  /*1420*/  @P0 BRA `(.L_x_66) ;  /* 0x0000002400d80947 */ /* 0x000fec0003800000 */
[----:B------:R-:W1:Y:S01]  /*1430*/  S2UR UR5, SR_CgaCtaId ;  /* 0x00000000000579c3 */ /* 0x000e620000008800 */
[----:B------:R-:W-:Y:S02]  /*1440*/  UMOV UR4, 0x400 ;  /* 0x0000040000047882 */ /* 0x000fe40000000000 */
[----:B-1----:R-:W-:-:S09]  /*1450*/  ULEA UR4, UR5, UR4, 0x18 ;  /* 0x0000000405047291 */ /* 0x002fd2000f8ec0ff */
[----:B------:R-:W1:Y:S04]  /*1460*/  LDS.128 R16, [UR4+0x20] ;  /* 0x00002004ff107984 */ /* 0x000e680008000c00 */
[----:B------:R-:W2:Y:S04]  /*1470*/  LDS.128 R12, [UR4+0x30] ;  /* 0x00003004ff0c7984 */ /* 0x000ea80008000c00 */
[----:B0-----:R-:W0:Y:S01]  /*1480*/  LDS.128 R8, [UR4+0x40] ;  /* 0x00004004ff087984 */ /* 0x001e220008000c00 */
[----:B-1----:R-:W-:-:S03]  /*1490*/  DADD R16, R4, R16 ;  /* 0x0000000004107229 */ /* 0x002fc60000000010 */
[----:B------:R-:W1:Y:S05]  /*14a0*/  LDS.128 R4, [UR4+0x50] ;  /* 0x00005004ff047984 */ /* 0x000e6a0008000c00 */
[----:B------:R-:W-:-:S08]  /*14b0*/  DADD R16, R16, R18 ;  /* 0x0000000010107229 */ /* 0x000fd00000000012 */
[----:B--2---:R-:W-:-:S08]  /*14c0*/  DADD R12, R16, R12 ;  /* 0x00000000100c7229 */ /* 0x004fd0000000000c */
[----:B------:R-:W-:Y:S02]  /*14d0*/  DADD R2, R12, R14 ;  /* 0x000000000c027229 */ /* 0x000fe4000000000e */
[----:B------:R-:W2:Y:S06]  /*14e0*/  LDS.128 R12, [UR4+0x60] ;  /* 0x00006004ff0c7984 */ /* 0x000eac0008000c00 */
[----:B0-----:R-:W-:-:S08]  /*14f0*/  DADD R2, R2, R8 ;  /* 0x0000000002027229 */ /* 0x001fd00000000008 */
[----:B------:R-:W-:Y:S01]  /*1500*/  DADD R2, R2, R10 ;  /* 0x0000000002027229 */ /* 0x000fe2000000000a */
[----:B------:R-:W0:Y:S07]  /*1510*/  LDS.128 R8, [UR4+0x70] ;  /* 0x00007004ff087984 */ /* 0x000e2e0008000c00 */
        /* <DEDUP_REMOVED lines=9> */
[----:B-1----:R-:W-:Y:S01]  /*15b0*/  DADD R2, R2, R4 ;  /* 0x0000000002027229 */ /* 0x002fe20000000004 */
[----:B------:R-:W1:Y:S07]  /*15c0*/  LDS.64 R4, [UR4+0xb0] ;  /* 0x0000b004ff047984 */ /* 0x000e6e0008000a00 */
[----:B------:R-:W-:-:S08]  /*15d0*/  DADD R2, R2, R6 ;  /* 0x0000000002027229 */ /* 0x000fd00000000006 */
[----:B--2---:R-:W-:-:S08]  /*15e0*/  DADD R2, R2, R12 ;  /* 0x0000000002027229 */ /* 0x004fd0000000000c */
[----:B------:R-:W-:-:S08]  /*15f0*/  DADD R2, R2, R14 ;  /* 0x0000000002027229 */ /* 0x000fd0000000000e */
[----:B0-----:R-:W-:-:S08]  /*1600*/  DADD R2, R2, R8 ;  /* 0x0000000002027229 */ /* 0x001fd00000000008 */
[----:B------:R-:W-:-:S08]  /*1610*/  DADD R2, R2, R10 ;  /* 0x0000000002027229 */ /* 0x000fd0000000000a */
[----:B-1----:R-:W-:Y:S01]  /*1620*/  DADD R4, R2, R4 ;  /* 0x0000000002047229 */ /* 0x002fe20000000004 */
[----:B------:R-:W-:Y:S10]  /*1630*/  BRA `(.L_x_66) ;  /* 0x0000002400547947 */ /* 0x000ff40003800000 */
.L_x_65:
[----:B------:R-:W-:-:S04]  /*1640*/  LOP3.LUT R2, R3, 0x3e0, RZ, 0xc0, !PT ;  /* 0x000003e003027812 */ /* 0x000fc800078ec0ff */
[----:B------:R-:W-:Y:S02]  /*1650*/  IADD3 R5, PT, PT, R2, 0x20, RZ ;  /* 0x0000002002057810 */ /* 0x000fe40007ffe0ff */
[----:B------:R-:W-:Y:S02]  /*1660*/  LOP3.LUT R7, RZ, R2, RZ, 0x33, !PT ;  /* 0x00000002ff077212 */ /* 0x000fe400078e33ff */
[----:B------:R-:W-:Y:S01]  /*1670*/  ISETP.GT.U32.AND P0, PT, R5, R22, PT ;  /* 0x000000160500720c */ /* 0x000fe20003f04070 */
[----:B------:R-:W1:Y:S01]  /*1680*/  S2R R2, SR_LANEID ;  /* 0x0000000000027919 */ /* 0x000e620000000000 */
[----:B------:R-:W-:-:S04]  /*1690*/  IADD3 R7, PT, PT, R22, R7, RZ ;  /* 0x0000000716077210 */ /* 0x000fc80007ffe0ff */
[----:B------:R-:W-:-:S05]  /*16a0*/  SEL R7, R7, 0x1f, P0 ;  /* 0x0000001f07077807 */ /* 0x000fca0000000000 */
[----:B0-----:R-:W-:Y:S04]  /*16b0*/  SHFL.DOWN PT, R4, R28, 0x1, R7 ;  /* 0x082000001c047989 */ /* 0x001fe800000e0007 */
[----:B------:R-:W0:Y:S01]  /*16c0*/  SHFL.DOWN PT, R5, R29, 0x1, R7 ;  /* 0x082000001d057989 */ /* 0x000e2200000e0007 */
[C---:B-1----:R-:W-:Y:S02]  /*16d0*/  ISETP.GE.AND P0, PT, R2.reuse, R7, PT ;  /* 0x000000070200720c */ /* 0x042fe40003f06270 */
[----:B------:R-:W-:Y:S01]  /*16e0*/  IADD3 R6, PT, PT, R2, 0x2, RZ ;  /* 0x0000000202067810 */ /* 0x000fe20007ffe0ff */
[----:B0-----:R-:W-:-:S10]  /*16f0*/  DADD R4, R4, R28 ;  /* 0x0000000004047229 */ /* 0x001fd4000000001c */
        /* <DEDUP_REMOVED lines=11> */
[----:B------:R-:W-:-:S03]  /*17b0*/  IADD3 R6, PT, PT, R2, 0x8, RZ ;  /* 0x0000000802067810 */ /* 0x000fc60007ffe0ff */
[----:B------:R-:W0:Y:S01]  /*17c0*/  SHFL.DOWN PT, R5, R11, 0x4, R7 ;  /* 0x088000000b057989 */ /* 0x000e2200000e0007 */
[----:B------:R-:W-:Y:S01]  /*17d0*/  ISETP.GT.AND P1, PT, R6, R7, PT ;  /* 0x000000070600720c */ /* 0x000fe20003f24270 */
[----:B0-----:R-:W-:-:S10]  /*17e0*/  DADD R4, R4, R10 ;  /* 0x0000000004047229 */ /* 0x001fd4000000000a */
[----:B------:R-:W-:Y:S02]  /*17f0*/  FSEL R8, R10, R4, P0 ;  /* 0x000000040a087208 */ /* 0x000fe40000000000 */
[----:B------:R-:W-:Y:S02]  /*1800*/  FSEL R9, R11, R5, P0 ;  /* 0x000000050b097208 */ /* 0x000fe40000000000 */
[C---:B------:R-:W-:Y:S01]  /*1810*/  ISETP.NE.AND P0, PT, R2.reuse, RZ, PT ;  /* 0x000000ff0200720c */ /* 0x040fe20003f05270 */
[----:B------:R-:W-:Y:S01]  /*1820*/  SHFL.DOWN PT, R4, R8, 0x8, R7 ;  /* 0x0900000008047989 */ /* 0x000fe200000e0007 */
[----:B------:R-:W-:-:S03]  /*1830*/  IADD3 R2, PT, PT, R2, 0x10, RZ ;  /* 0x0000001002027810 */ /* 0x000fc60007ffe0ff */
[----:B------:R-:W0:Y:S08]  /*1840*/  SHFL.DOWN PT, R5, R9, 0x8, R7 ;  /* 0x0900000009057989 */ /* 0x000e3000000e0007 */
[----:B------:R-:W1:Y:S01]  /*1850*/  @!P0 S2R R13, SR_CgaCtaId ;  /* 0x00000000000d8919 */ /* 0x000e620000008800 */
[----:B------:R-:W-:-:S04]  /*1860*/  @!P0 SHF.R.U32.HI R6, RZ, 0x2, R3 ;  /* 0x00000002ff068819 */ /* 0x000fc80000011603 */
[----:B------:R-:W-:Y:S01]  /*1870*/  @!P0 LOP3.LUT R6, R6, 0xf8, RZ, 0xc0, !PT ;  /* 0x000000f806068812 */ /* 0x000fe200078ec0ff */
[----:B0-----:R-:W-:-:S10]  /*1880*/  DADD R4, R4, R8 ;  /* 0x0000000004047229 */ /* 0x001fd40000000008 */
[----:B------:R-:W-:Y:S02]  /*1890*/  FSEL R10, R8, R4, P1 ;  /* 0x00000004080a7208 */ /* 0x000fe40000800000 */
[----:B------:R-:W-:Y:S02]  /*18a0*/  FSEL R11, R9, R5, P1 ;  /* 0x00000005090b7208 */ /* 0x000fe40000800000 */
[----:B------:R-:W-:Y:S01]  /*18b0*/  @!P0 MOV R8, 0x400 ;  /* 0x0000040000088802 */ /* 0x000fe20000000f00 */
[----:B------:R-:W-:Y:S01]  /*18c0*/  SHFL.DOWN PT, R4, R10, 0x10, R7 ;  /* 0x0a0000000a047989 */ /* 0x000fe200000e0007 */
[----:B------:R-:W-:Y:S02]  /*18d0*/  ISETP.GT.AND P1, PT, R2, R7, PT ;  /* 0x000000070200720c */ /* 0x000fe40003f24270 */
[----:B-1----:R-:W-:Y:S01]  /*18e0*/  @!P0 LEA R13, R13, R8, 0x18 ;  /* 0x000000080d0d8211 */ /* 0x002fe200078ec0ff */
[----:B------:R-:W0:Y:S03]  /*18f0*/  SHFL.DOWN PT, R5, R11, 0x10, R7 ;  /* 0x0a0000000b057989 */ /* 0x000e2600000e0007 */
[----:B------:R-:W-:Y:S01]  /*1900*/  @!P0 IADD3 R13, PT, PT, R6, R13, RZ ;  /* 0x0000000d060d8210 */ /* 0x000fe20007ffe0ff */
        /* <DEDUP_REMOVED lines=9> */
[----:B------:R-:W-:Y:S01]  /*19a0*/  ISETP.GT.U32.AND P1, PT, R22, 0x20, PT ;  /* 0x000000201600780c */ /* 0x000fe20003f24070 */
[----:B0-----:R-:W-:-:S09]  /*19b0*/  ULEA UR4, UR5, UR4, 0x18 ;  /* 0x0000000405047291 */ /* 0x001fd2000f8ec0ff */
[----:B------:R-:W0:Y:S04]  /*19c0*/  LDS.128 R12, [UR4+0x20] ;  /* 0x00002004ff0c7984 */ /* 0x000e280008000c00 */
[----:B------:R-:W1:Y:S01]  /*19d0*/  LDS.128 R8, [UR4+0x30] ;  /* 0x00003004ff087984 */ /* 0x000e620008000c00 */
[----:B0-----:R-:W-:-:S10]  /*19e0*/  DADD R12, R4, R12 ;  /* 0x00000000040c7229 */ /* 0x001fd4000000000c */
[----:B------:R-:W-:Y:S02]  /*19f0*/  FSEL R2, R12, R4, P1 ;  /* 0x000000040c027208 */ /* 0x000fe40000800000 */
[----:B------:R-:W-:Y:S02]  /*1a00*/  FSEL R3, R13, R5, P1 ;  /* 0x000000050d037208 */ /* 0x000fe40000800000 */
[----:B------:R-:W-:Y:S01]  /*1a10*/  ISETP.GT.U32.AND P1, PT, R22, 0x40, PT ;  /* 0x000000401600780c */ /* 0x000fe20003f24070 */
[----:B------:R-:W0:Y:S03]  /*1a20*/  LDS.128 R4, [UR4+0x40] ;  /* 0x00004004ff047984 */ /* 0x000e260008000c00 */
[----:B------:R-:W-:-:S10]  /*1a30*/  DADD R14, R2, R14 ;  /* 0x00000000020e7229 */ /* 0x000fd4000000000e */
[----:B------:R-:W-:Y:S02]  /*1a40*/  FSEL R2, R14, R2, P1 ;  /* 0x000000020e027208 */ /* 0x000fe40000800000 */
[----:B------:R-:W-:Y:S02]  /*1a50*/  FSEL R3, R15, R3, P1 ;  /* 0x000000030f037208 */ /* 0x000fe40000800000 */
[----:B------:R-:W-:-:S04]  /*1a60*/  ISETP.GT.U32.AND P1, PT, R22, 0x60, PT ;  /* 0x000000601600780c */ /* 0x000fc80003f24070 */
[----:B-1----:R-:W-:-:S10]  /*1a70*/  DADD R8, R8, R2 ;  /* 0x0000000008087229 */ /* 0x002fd40000000002 */
[----:B------:R-:W-:Y:S02]  /*1a80*/  FSEL R2, R8, R2, P1 ;  /* 0x0000000208027208 */ /* 0x000fe40000800000 */
[----:B------:R-:W-:Y:S02]  /*1a90*/  FSEL R3, R9, R3, P1 ;  /* 0x0000000309037208 */ /* 0x000fe40000800000 */
[----:B------:R-:W-:-:S04]  /*1aa0*/  ISETP.GT.U32.AND P1, PT, R22, 0x80, PT ;  /* 0x000000801600780c */ /* 0x000fc80003f24070 */
[----:B------:R-:W-:-:S10]  /*1ab0*/  DADD R10, R2, R10 ;  /* 0x00000000020a7229 */ /* 0x000fd4000000000a */
[----:B------:R-:W-:Y:S02]  /*1ac0*/  FSEL R2, R10, R2, P1 ;  /* 0x000000020a027208 */ /* 0x000fe40000800000 */
[----:B------:R-:W-:Y:S02]  /*1ad0*/  FSEL R3, R11, R3, P1 ;  /* 0x000000030b037208 */ /* 0x000fe40000800000 */
[----:B------:R-:W1:Y:S01]  /*1ae0*/  LDS.128 R8, [UR4+0x50] ;  /* 0x00005004ff087984 */ /* 0x000e620008000c00 */
[----:B------:R-:W-:-:S03]  /*1af0*/  ISETP.GT.U32.AND P1, PT, R22, 0xa0, PT ;  /* 0x000000a01600780c */ /* 0x000fc60003f24070 */
[----:B0-----:R-:W-:-:S10]  /*1b00*/  DADD R4, R4, R2 ;  /* 0x0000000004047229 */ /* 0x001fd40000000002 */
[----:B------:R-:W-:Y:S02]  /*1b10*/  FSEL R2, R4, R2, P1 ;  /* 0x0000000204027208 */ /* 0x000fe40000800000 */
[----:B------:R-:W-:Y:S02]  /*1b20*/  FSEL R3, R5, R3, P1 ;  /* 0x0000000305037208 */ /* 0x000fe40000800000 */
[----:B------:R-:W-:-:S04]  /*1b30*/  ISETP.GT.U32.AND P1, PT, R22, 0xc0, PT ;  /* 0x000000c01600780c */ /* 0x000fc80003f24070 */
[----:B------:R-:W-:-:S10]  /*1b40*/  DADD R6, R2, R6 ;  /* 0x0000000002067229 */ /* 0x000fd40000000006 */
[----:B------:R-:W-:Y:S02]  /*1b50*/  FSEL R2, R6, R2, P1 ;  /* 0x0000000206027208 */ /* 0x000fe40000800000 */
[----:B------:R-:W-:Y:S02]  /*1b60*/  FSEL R3, R7, R3, P1 ;  /* 0x0000000307037208 */ /* 0x000fe40000800000 */
[----:B------:R-:W0:Y:S01]  /*1b70*/  LDS.128 R4, [UR4+0x60] ;  /* 0x00006004ff047984 */ /* 0x000e220008000c00 */
[----:B------:R-:W-:-:S03]  /*1b80*/  ISETP.GT.U32.AND P1, PT, R22, 0xe0, PT ;  /* 0x000000e01600780c */ /* 0x000fc60003f24070 */
        /* <DEDUP_REMOVED lines=43> */
[----:B------:R-:W1:Y:S01]  /*1e40*/  LDS.64 R2, [UR4+0xb0] ;  /* 0x0000b004ff027984 */ /* 0x000e620008000a00 */
        /* <DEDUP_REMOVED lines=8> */
[----:B------:R-:W-:-:S04]  /*1ed0*/  ISETP.GT.U32.AND P1, PT, R22, 0x260, PT ;  /* 0x000002601600780c */ /* 0x000fc80003f24070 */
[----:B-1----:R-:W-:-:S10]  /*1ee0*/  DADD R2, R2, R4 ;  /* 0x0000000002027229 */ /* 0x002fd40000000004 */
[----:B------:R-:W-:Y:S02]  /*1ef0*/  FSEL R4, R2, R4, P1 ;  /* 0x0000000402047208 */ /* 0x000fe40000800000 */
[----:B------:R-:W-:Y:S01]  /*1f00*/  FSEL R5, R3, R5, P1 ;  /* 0x0000000503057208 */ /* 0x000fe20000800000 */
[----:B------:R-:W-:Y:S06]  /*1f10*/  BRA `(.L_x_66) ;  /* 0x0000001c001c7947 */ /* 0x000fec0003800000 */
.L_x_51:
[----:B------:R-:W0:Y:S01]  /*1f20*/  S2R R7, SR_TID.X ;  /* 0x0000000000077919 */ /* 0x000e220000002100 */
[----:B------:R-:W1:Y:S02]  /*1f30*/  LDCU.64 UR4, c[0x0][0x380] ;  /* 0x00007000ff0477ac */ /* 0x000e640008000a00 */
[----:B-1----:R-:W-:Y:S01]  /*1f40*/  MOV R24, UR4 ;  /* 0x0000000400187c02 */ /* 0x002fe20008000f00 */
[----:B------:R-:W-:Y:S02]  /*1f50*/  IMAD.U32 R25, RZ, RZ, UR5 ;  /* 0x00000005ff197e24 */ /* 0x000fe4000f8e00ff */
[----:B0-----:R-:W-:-:S04]  /*1f60*/  IMAD R29, R0, 0x1400, R7 ;  /* 0x00001400001d7824 */ /* 0x001fc800078e0207 */
[----:B------:R-:W-:-:S05]  /*1f70*/  IMAD.WIDE.U32 R28, R29, 0x8, R24 ;  /* 0x000000081d1c7825 */ /* 0x000fca00078e0018 */
[----:B------:R-:W2:Y:S04]  /*1f80*/  LDG.E.64 R18, desc[UR6][R28.64] ;  /* 0x000000061c127981 */ /* 0x000ea8000c1e1b00 */
[----:B------:R-:W3:Y:S04]  /*1f90*/  LDG.E.64 R12, desc[UR6][R28.64+0x1400] ;  /* 0x001400061c0c7981 */ /* 0x000ee8000c1e1b00 */
[----:B------:R-:W4:Y:S04]  /*1fa0*/  LDG.E.64 R26, desc[UR6][R28.64+0x2800] ;  /* 0x002800061c1a7981 */ /* 0x000f28000c1e1b00 */
[----:B------:R-:W5:Y:S04]  /*1fb0*/  LDG.E.64 R20, desc[UR6][R28.64+0x3c00] ;  /* 0x003c00061c147981 */ /* 0x000f68000c1e1b00 */
[----:B------:R-:W5:Y:S04]  /*1fc0*/  LDG.E.64 R16, desc[UR6][R28.64+0x5000] ;  /* 0x005000061c107981 */ /* 0x000f68000c1e1b00 */
[----:B------:R-:W5:Y:S04]  /*1fd0*/  LDG.E.64 R14, desc[UR6][R28.64+0x6400] ;  /* 0x006400061c0e7981 */ /* 0x000f68000c1e1b00 */
[----:B------:R-:W5:Y:S04]  /*1fe0*/  LDG.E.64 R10, desc[UR6][R28.64+0x7800] ;  /* 0x007800061c0a7981 */ /* 0x000f68000c1e1b00 */
[----:B------:R-:W5:Y:S01]  /*1ff0*/  LDG.E.64 R4, desc[UR6][R28.64+0x8c00] ;  /* 0x008c00061c047981 */ /* 0x000f62000c1e1b00 */
[----:B------:R-:W-:Y:S01]  /*2000*/  ISETP.GE.U32.AND P0, PT, R22, R2, PT ;  /* 0x000000021600720c */ /* 0x000fe20003f06070 */
        /* <DEDUP_REMOVED lines=10> */
[----:B------:R1:W2:Y:S01]  /*20b0*/  F2F.F64.F32 R12, R6 ;  /* 0x00000006000c7310 */ /* 0x0002a20000201800 */
[----:B------:R-:W-:Y:S01]  /*20c0*/  FMUL R15, R15, R15 ;  /* 0x0000000f0f0f7220 */ /* 0x000fe20000400000 */
[----:B0-----:R-:W-:-:S03]  /*20d0*/  FFMA R3, R16, R16, R17 ;  /* 0x0000001010037223 */ /* 0x001fc60000000011 */
[----:B------:R-:W-:Y:S01]  /*20e0*/  FFMA R15, R14, R14, R15 ;  /* 0x0000000e0e0f7223 */ /* 0x000fe2000000000f */
[----:B------:R-:W-:Y:S02]  /*20f0*/  FMUL R11, R11, R11 ;  /* 0x0000000b0b0b7220 */ /* 0x000fe40000400000 */
[----:B------:R-:W0:Y:S01]  /*2100*/  F2F.F64.F32 R26, R27 ;  /* 0x0000001b001a7310 */ /* 0x000e220000201800 */
[----:B------:R-:W-:Y:S01]  /*2110*/  FMUL R5, R5, R5 ;  /* 0x0000000505057220 */ /* 0x000fe20000400000 */
[----:B-1----:R-:W-:-:S03]  /*2120*/  FFMA R6, R10, R10, R11 ;  /* 0x0000000a0a067223 */ /* 0x002fc6000000000b */
[----:B------:R-:W-:Y:S01]  /*2130*/  FFMA R5, R4, R4, R5 ;  /* 0x0000000404057223 */ /* 0x000fe20000000005 */
[----:B--2---:R-:W-:Y:S02]  /*2140*/  DADD R18, R18, R12 ;  /* 0x0000000012127229 */ /* 0x004fe4000000000c */
[----:B------:R-:W-:Y:S06]  /*2150*/  F2F.F64.F32 R16, R3 ;  /* 0x0000000300107310 */ /* 0x000fec0000201800 */
[----:B0-----:R-:W-:Y:S02]  /*2160*/  DADD R18, R26, R18 ;  /* 0x000000001a127229 */ /* 0x001fe40000000012 */
[----:B------:R-:W0:Y:S08]  /*2170*/  F2F.F64.F32 R12, R21 ;  /* 0x00000015000c7310 */ /* 0x000e300000201800 */
[----:B------:R-:W-:Y:S01]  /*2180*/  F2F.F64.F32 R10, R6 ;  /* 0x00000006000a7310 */ /* 0x000fe20000201800 */
[----:B0-----:R-:W-:-:S07]  /*2190*/  DADD R18, R12, R18 ;  /* 0x000000000c127229 */ /* 0x001fce0000000012 */
[----:B------:R-:W0:Y:S01]  /*21a0*/  F2F.F64.F32 R12, R15 ;  /* 0x0000000f000c7310 */ /* 0x000e220000201800 */
[----:B------:R-:W-:-:S08]  /*21b0*/  DADD R16, R16, R18 ;  /* 0x0000000010107229 */ /* 0x000fd00000000012 */
[----:B0-----:R-:W-:Y:S02]  /*21c0*/  DADD R12, R12, R16 ;  /* 0x000000000c0c7229 */ /* 0x001fe40000000010 */
[----:B------:R-:W0:Y:S06]  /*21d0*/  F2F.F64.F32 R16, R5 ;  /* 0x0000000500107310 */ /* 0x000e2c0000201800 */
[----:B------:R-:W-:-:S08]  /*21e0*/  DADD R10, R10, R12 ;  /* 0x000000000a0a7229 */ /* 0x000fd0000000000c */
[----:B0-----:R-:W-:Y:S01]  /*21f0*/  DADD R16, R16, R10 ;  /* 0x0000000010107229 */ /* 0x001fe2000000000a */
[----:B------:R-:W-:Y:S10]  /*2200*/  @!P0 BRA `(.L_x_67) ;  /* 0x00000014002c8947 */ /* 0x000ff40003800000 */
[----:B------:R-:W-:Y:S01]  /*2210*/  IADD3 R3, PT, PT, R0, R9, RZ ;  /* 0x0000000900037210 */ /* 0x000fe20007ffe0ff */
[----:B------:R-:W-:Y:S01]  /*2220*/  UMOV UR4, URZ ;  /* 0x000000ff00047c82 */ /* 0x000fe20008000000 */
[----:B------:R-:W-:Y:S02]  /*2230*/  IADD3 R6, PT, PT, R8, -0x1400, RZ ;  /* 0xffffec0008067810 */ /* 0x000fe40007ffe0ff */
[----:B------:R-:W-:Y:S01]  /*2240*/  LOP3.LUT R5, RZ, R7, RZ, 0x33, !PT ;  /* 0x00000007ff057212 */ /* 0x000fe200078e33ff */
[----:B------:R-:W-:-:S03]  /*2250*/  IMAD R3, R3, 0x1400, RZ ;  /* 0x0000140003037824 */ /* 0x000fc600078e02ff */
[----:B------:R-:W-:Y:S02]  /*2260*/  IADD3 R5, PT, PT, -R2, R8, R5 ;  /* 0x0000000802057210 */ /* 0x000fe40007ffe105 */
[C---:B------:R-:W-:Y:S02]  /*2270*/  ISETP.GT.U32.AND P0, PT, R3.reuse, R6, PT ;  /* 0x000000060300720c */ /* 0x040fe40003f04070 */
[----:B------:R-:W-:Y:S01]  /*2280*/  IADD3 R7, PT, PT, R3, 0x1400, R7 ;  /* 0x0000140003077810 */ /* 0x000fe20007ffe007 */
[----:B------:R-:W-:Y:S01]  /*2290*/  IMAD R9, R0, -0x1400, R5 ;  /* 0xffffec0000097824 */ /* 0x000fe200078e0205 */
[----:B------:R-:W-:-:S09]  /*22a0*/  MOV R4, R3 ;  /* 0x0000000300047202 */ /* 0x000fd20000000f00 */
[----:B------:R-:W-:Y:S05]  /*22b0*/  @P0 BRA `(.L_x_68) ;  /* 0x0000000000e00947 */ /* 0x000fea0003800000 */
[----:B------:R-:W0:Y:S08]  /*22c0*/  LDC R5, c[0x0][0x3a8] ;  /* 0x0000ea00ff057b82 */ /* 0x000e300000000800 */
[----:B------:R-:W1:Y:S02]  /*22d0*/  LDC.64 R24, c[0x0][0x380] ;  /* 0x0000e000ff187b82 */ /* 0x000e640000000a00 */
.L_x_69:
[----:B------:R-:W2:Y:S02]  /*22e0*/  S2R R8, SR_TID.X ;  /* 0x0000000000087919 */ /* 0x000ea40000002100 */
[----:B--2---:R-:W-:-:S05]  /*22f0*/  IADD3 R23, PT, PT, R8, R3, RZ ;  /* 0x0000000308177210 */ /* 0x004fca0007ffe0ff */
[----:B-1----:R-:W-:-:S05]  /*2300*/  IMAD.WIDE.U32 R22, R23, 0x8, R24 ;  /* 0x0000000817167825 */ /* 0x002fca00078e0018 */
[----:B------:R-:W2:Y:S04]  /*2310*/  LDG.E.64 R12, desc[UR6][R22.64] ;  /* 0x00000006160c7981 */ /* 0x000ea8000c1e1b00 */
[----:B------:R-:W3:Y:S04]  /*2320*/  LDG.E.64 R10, desc[UR6][R22.64+0x1400] ;  /* 0x00140006160a7981 */ /* 0x000ee8000c1e1b00 */
[----:B------:R-:W4:Y:S04]  /*2330*/  LDG.E.64 R14, desc[UR6][R22.64+0x2800] ;  /* 0x00280006160e7981 */ /* 0x000f28000c1e1b00 */
[----:B------:R-:W5:Y:S01]  /*2340*/  LDG.E.64 R20, desc[UR6][R22.64+0x8c00] ;  /* 0x008c000616147981 */ /* 0x000f62000c1e1b00 */
[----:B--2---:R-:W-:-:S04]  /*2350*/  FMUL R13, R13, R13 ;  /* 0x0000000d0d0d7220 */ /* 0x004fc80000400000 */
[----:B------:R-:W-:Y:S01]  /*2360*/  FFMA R8, R12, R12, R13 ;  /* 0x0000000c0c087223 */ /* 0x000fe2000000000d */
[----:B---3--:R-:W-:Y:S01]  /*2370*/  FMUL R11, R11, R11 ;  /* 0x0000000b0b0b7220 */ /* 0x008fe20000400000 */
[----:B------:R-:W2:Y:S02]  /*2380*/  LDG.E.64 R12, desc[UR6][R22.64+0x3c00] ;  /* 0x003c0006160c7981 */ /* 0x000ea4000c1e1b00 */
[----:B------:R-:W1:Y:S01]  /*2390*/  F2F.F64.F32 R18, R8 ;  /* 0x0000000800127310 */ /* 0x000e620000201800 */
[----:B------:R-:W-:Y:S02]  /*23a0*/  FFMA R28, R10, R10, R11 ;  /* 0x0000000a0a1c7223 */ /* 0x000fe4000000000b */
[----:B------:R-:W3:Y:S05]  /*23b0*/  LDG.E.64 R10, desc[UR6][R22.64+0x5000] ;  /* 0x00500006160a7981 */ /* 0x000eea000c1e1b00 */
[----:B------:R-:W0:Y:S01]  /*23c0*/  F2F.F64.F32 R26, R28 ;  /* 0x0000001c001a7310 */ /* 0x000e220000201800 */
[----:B-1----:R-:W-:Y:S01]  /*23d0*/  DADD R18, R18, R16 ;  /* 0x0000000012127229 */ /* 0x002fe20000000010 */
[----:B------:R-:W3:Y:S07]  /*23e0*/  LDG.E.64 R16, desc[UR6][R22.64+0x6400] ;  /* 0x0064000616107981 */ /* 0x000eee000c1e1b00 */
[----:B0-----:R-:W-:-:S02]  /*23f0*/  DADD R26, R26, R18 ;  /* 0x000000001a1a7229 */ /* 0x001fc40000000012 */
[----:B------:R0:W3:Y:S01]  /*2400*/  LDG.E.64 R18, desc[UR6][R22.64+0x7800] ;  /* 0x0078000616127981 */ /* 0x0000e2000c1e1b00 */
[----:B----4-:R-:W-:-:S04]  /*2410*/  FMUL R15, R15, R15 ;  /* 0x0000000f0f0f7220 */ /* 0x010fc80000400000 */
[----:B------:R-:W-:-:S04]  /*2420*/  FFMA R29, R14, R14, R15 ;  /* 0x0000000e0e1d7223 */ /* 0x000fc8000000000f */
[----:B------:R-:W1:Y:S02]  /*2430*/  F2F.F64.F32 R14, R29 ;  /* 0x0000001d000e7310 */ /* 0x000e640000201800 */
[----:B-1----:R-:W-:Y:S01]  /*2440*/  DADD R14, R14, R26 ;  /* 0x000000000e0e7229 */ /* 0x002fe2000000001a */
[----:B-----5:R-:W-:-:S04]  /*2450*/  FMUL R21, R21, R21 ;  /* 0x0000001515157220 */ /* 0x020fc80000400000 */
[----:B------:R-:W-:Y:S01]  /*2460*/  FFMA R21, R20, R20, R21 ;  /* 0x0000001414157223 */ /* 0x000fe20000000015 */
[----:B--2---:R-:W-:-:S04]  /*2470*/  FMUL R13, R13, R13 ;  /* 0x0000000d0d0d7220 */ /* 0x004fc80000400000 */
[----:B------:R-:W-:Y:S01]  /*2480*/  FFMA R8, R12, R12, R13 ;  /* 0x0000000c0c087223 */ /* 0x000fe2000000000d */
[----:B---3--:R-:W-:-:S03]  /*2490*/  FMUL R11, R11, R11 ;  /* 0x0000000b0b0b7220 */ /* 0x008fc60000400000 */
[----:B------:R-:W1:Y:S01]  /*24a0*/  F2F.F64.F32 R12, R8 ;  /* 0x00000008000c7310 */ /* 0x000e620000201800 */
[----:B------:R-:W-:-:S07]  /*24b0*/  FFMA R28, R10, R10, R11 ;  /* 0x0000000a0a1c7223 */ /* 0x000fce000000000b */
[----:B------:R-:W2:Y:S01]  /*24c0*/  F2F.F64.F32 R10, R28 ;  /* 0x0000001c000a7310 */ /* 0x000ea20000201800 */
[----:B------:R-:W-:-:S04]  /*24d0*/  FMUL R17, R17, R17 ;  /* 0x0000001111117220 */ /* 0x000fc80000400000 */
[----:B0-----:R-:W-:Y:S01]  /*24e0*/  FFMA R22, R16, R16, R17 ;  /* 0x0000001010167223 */ /* 0x001fe20000000011 */
[----:B-1----:R-:W-:Y:S01]  /*24f0*/  DADD R12, R12, R14 ;  /* 0x000000000c0c7229 */ /* 0x002fe2000000000e */
[----:B------:R-:W-:Y:S02]  /*2500*/  FMUL R19, R19, R19 ;  /* 0x0000001313137220 */ /* 0x000fe40000400000 */
[----:B------:R-:W0:Y:S02]  /*2510*/  F2F.F64.F32 R14, R22 ;  /* 0x00000016000e7310 */ /* 0x000e240000201800 */
[----:B------:R-:W-:-:S03]  /*2520*/  FFMA R19, R18, R18, R19 ;  /* 0x0000001212137223 */ /* 0x000fc60000000013 */
[----:B--2---:R-:W-:-:S03]  /*2530*/  DADD R12, R10, R12 ;  /* 0x000000000a0c7229 */ /* 0x004fc6000000000c */
[----:B------:R-:W1:Y:S01]  /*2540*/  F2F.F64.F32 R10, R19 ;  /* 0x00000013000a7310 */ /* 0x000e620000201800 */
[----:B------:R-:W-:-:S04]  /*2550*/  IMAD.MOV.U32 R8, RZ, RZ, R5 ;  /* 0x000000ffff087224 */ /* 0x000fc800078e0005 */
[----:B0-----:R-:W-:-:S03]  /*2560*/  DADD R12, R14, R12 ;  /* 0x000000000e0c7229 */ /* 0x001fc6000000000c */
[----:B------:R-:W0:Y:S05]  /*2570*/  F2F.F64.F32 R16, R21 ;  /* 0x0000001500107310 */ /* 0x000e2a0000201800 */
[----:B-1----:R-:W-:Y:S01]  /*2580*/  DADD R10, R10, R12 ;  /* 0x000000000a0a7229 */ /* 0x002fe2000000000c */
[----:B------:R-:W-:-:S04]  /*2590*/  IADD3 R13, PT, PT, -R3, R8, RZ ;  /* 0x00000008030d7210 */ /* 0x000fc80007ffe1ff */
[----:B------:R-:W-:-:S03]  /*25a0*/  ISETP.GE.U32.AND P0, PT, R13, R2, PT ;  /* 0x000000020d00720c */ /* 0x000fc60003f06070 */
[----:B0-----:R-:W-:-:S10]  /*25b0*/  DADD R16, R16, R10 ;  /* 0x0000000010107229 */ /* 0x001fd4000000000a */
[----:B------:R-:W-:Y:S05]  /*25c0*/  @!P0 BRA `(.L_x_67) ;  /* 0x00000010003c8947 */ /* 0x000fea0003800000 */
[C---:B------:R-:W-:Y:S01]  /*25d0*/  IADD3 R3, PT, PT, R2.reuse, R3, RZ ;  /* 0x0000000302037210 */ /* 0x040fe20007ffe0ff */
[----:B------:R-:W-:Y:S01]  /*25e0*/  UIADD3 UR4, UPT, UPT, UR4, 0x1, URZ ;  /* 0x0000000104047890 */ /* 0x000fe2000fffe0ff */
[C---:B------:R-:W-:Y:S01]  /*25f0*/  IADD3 R4, PT, PT, R2.reuse, R4, RZ ;  /* 0x0000000402047210 */ /* 0x040fe20007ffe0ff */
[C---:B------:R-:W-:Y:S01]  /*2600*/  IMAD.IADD R7, R2.reuse, 0x1, R7 ;  /* 0x0000000102077824 */ /* 0x040fe200078e0207 */
[----:B------:R-:W-:Y:S02]  /*2610*/  ISETP.GT.U32.AND P0, PT, R3, R6, PT ;  /* 0x000000060300720c */ /* 0x000fe40003f04070 */
[----:B------:R-:W-:-:S11]  /*2620*/  IADD3 R9, PT, PT, -R2, R9, RZ ;  /* 0x0000000902097210 */ /* 0x000fd60007ffe1ff */
[----:B------:R-:W-:Y:S05]  /*2630*/  @!P0 BRA `(.L_x_69) ;  /* 0xfffffffc00288947 */ /* 0x000fea000383ffff */
.L_x_68:
[----:B------:R-:W0:Y:S01]  /*2640*/  S2R R11, SR_TID.X ;  /* 0x00000000000b7919 */ /* 0x000e220000002100 */
[----:B------:R-:W-:Y:S01]  /*2650*/  IADD3 R2, PT, PT, -R3, R8, RZ ;  /* 0x0000000803027210 */ /* 0x000fe20007ffe1ff */
[----:B------:R-:W-:Y:S03]  /*2660*/  BSSY.RECONVERGENT B1, `(.L_x_67) ;  /* 0x0000105000017945 */ /* 0x000fe60003800200 */
[----:B0-----:R-:W-:-:S04]  /*2670*/  ISETP.GE.AND P0, PT, R11, R2, PT ;  /* 0x000000020b00720c */ /* 0x001fc80003f06270 */
[----:B------:R-:W-:-:S13]  /*2680*/  ISETP.GE.U32.OR P0, PT, R3, R8, P0 ;  /* 0x000000080300720c */ /* 0x000fda0000706470 */
[----:B------:R-:W-:Y:S05]  /*2690*/  @P0 BRA `(.L_x_70) ;  /* 0x0000001000040947 */ /* 0x000fea0003800000 */
[----:B------:R-:W0:Y:S01]  /*26a0*/  LDCU UR5, c[0x0][0x3ac] ;  /* 0x00007580ff0577ac */ /* 0x000e220008000800 */
[----:B------:R-:W1:Y:S01]  /*26b0*/  LDC R5, c[0x0][0x3ac] ;  /* 0x0000eb00ff057b82 */ /* 0x000e620000000800 */
[----:B------:R-:W-:Y:S01]  /*26c0*/  BSSY.RECONVERGENT B2, `(.L_x_71) ;  /* 0x0000089000027945 */ /* 0x000fe20003800200 */
[----:B0-----:R-:W-:-:S05]  /*26d0*/  IADD3 R2, PT, PT, R0, UR5, RZ ;  /* 0x0000000500027c10 */ /* 0x001fca000fffe0ff */
[----:B------:R-:W-:Y:S01]  /*26e0*/  IMAD R13, R2, 0x1400, RZ ;  /* 0x00001400020d7824 */ /* 0x000fe200078e02ff */
[----:B------:R-:W-:Y:S01]  /*26f0*/  LOP3.LUT R2, RZ, R11, RZ, 0x33, !PT ;  /* 0x0000000bff027212 */ /* 0x000fe200078e33ff */
[----:B-1----:R-:W-:-:S03]  /*2700*/  IMAD R5, R5, UR4, RZ ;  /* 0x0000000405057c24 */ /* 0x002fc6000f8e02ff */
[----:B------:R-:W-:-:S05]  /*2710*/  IADD3 R8, PT, PT, -R13, R8, R2 ;  /* 0x000000080d087210 */ /* 0x000fca0007ffe102 */
[----:B------:R-:W-:-:S04]  /*2720*/  IMAD R5, R5, -0x1400, R8 ;  /* 0xffffec0005057824 */ /* 0x000fc800078e0208 */
[C---:B------:R-:W-:Y:S01]  /*2730*/  IMAD.HI.U32 R2, R5.reuse, -0x33333333, RZ ;  /* 0xcccccccd05027827 */ /* 0x040fe200078e00ff */
[----:B------:R-:W-:-:S04]  /*2740*/  ISETP.GE.U32.AND P0, PT, R5, 0x2580, PT ;  /* 0x000025800500780c */ /* 0x000fc80003f06070 */
[----:B------:R-:W-:Y:S02]  /*2750*/  LEA.HI R5, R2, 0x1, RZ, 0x17 ;  /* 0x0000000102057811 */ /* 0x000fe400078fb8ff */
[----:B------:R-:W-:Y:S02]  /*2760*/  MOV R2, R11 ;  /* 0x0000000b00027202 */ /* 0x000fe40000000f00 */
[----:B------:R-:W-:-:S05]  /*2770*/  LOP3.LUT R6, R5, 0xf, RZ, 0xc0, !PT ;  /* 0x0000000f05067812 */ /* 0x000fca00078ec0ff */
[----:B------:R-:W-:Y:S05]  /*2780*/  @!P0 BRA `(.L_x_72) ;  /* 0x0000000400f08947 */ /* 0x000fea0003800000 */
[----:B------:R-:W-:Y:S01]  /*2790*/  IMAD.HI.U32 R2, R9, -0x33333333, RZ ;  /* 0xcccccccd09027827 */ /* 0x000fe200078e00ff */
[----:B------:R-:W-:Y:S04]  /*27a0*/  BSSY.RECONVERGENT B3, `(.L_x_73) ;  /* 0x0000079000037945 */ /* 0x000fe80003800200 */
[----:B------:R-:W-:-:S04]  /*27b0*/  LEA.HI R2, R2, 0x1, RZ, 0x17 ;  /* 0x0000000102027811 */ /* 0x000fc800078fb8ff */
[----:B------:R-:W-:Y:S02]  /*27c0*/  LOP3.LUT R8, R2, 0xfffff0, RZ, 0xc0, !PT ;  /* 0x00fffff002087812 */ /* 0x000fe400078ec0ff */
[----:B------:R-:W-:Y:S02]  /*27d0*/  LOP3.LUT R2, R11, 0x1400, RZ, 0xfc, !PT ;  /* 0x000014000b027812 */ /* 0x000fe400078efcff */
[----:B------:R-:W-:-:S07]  /*27e0*/  IADD3 R8, PT, PT, -R8, RZ, RZ ;  /* 0x000000ff08087210 */ /* 0x000fce0007ffe1ff */
.L_x_74:
[C---:B------:R-:W-:Y:S01]  /*27f0*/  VIADD R11, R7.reuse, 0xffffec00 ;  /* 0xffffec00070b7836 */ /* 0x040fe20000000000 */
[----:B------:R-:W-:-:S03]  /*2800*/  IADD3 R13, PT, PT, R7, -0x1180, RZ ;  /* 0xffffee80070d7810 */ /* 0x000fc60007ffe0ff */
[----:B------:R-:W-:-:S04]  /*2810*/  IMAD.WIDE.U32 R10, R11, 0x8, R24 ;  /* 0x000000080b0a7825 */ /* 0x000fc800078e0018 */
[----:B------:R-:W-:Y:S02]  /*2820*/  IMAD.WIDE.U32 R12, R13, 0x8, R24 ;  /* 0x000000080d0c7825 */ /* 0x000fe400078e0018 */
[----:B------:R-:W2:Y:S04]  /*2830*/  LDG.E.64 R10, desc[UR6][R10.64] ;  /* 0x000000060a0a7981 */ /* 0x000ea8000c1e1b00 */
[----:B------:R-:W3:Y:S01]  /*2840*/  LDG.E.64 R12, desc[UR6][R12.64] ;  /* 0x000000060c0c7981 */ /* 0x000ee2000c1e1b00 */
[----:B------:R-:W-:-:S05]  /*2850*/  IADD3 R15, PT, PT, R7, -0xf00, RZ ;  /* 0xfffff100070f7810 */ /* 0x000fca0007ffe0ff */
[----:B------:R-:W-:-:S06]  /*2860*/  IMAD.WIDE.U32 R14, R15, 0x8, R24 ;  /* 0x000000080f0e7825 */ /* 0x000fcc00078e0018 */
[----:B------:R-:W4:Y:S01]  /*2870*/  LDG.E.64 R14, desc[UR6][R14.64] ;  /* 0x000000060e0e7981 */ /* 0x000f22000c1e1b00 */
[----:B------:R-:W-:-:S05]  /*2880*/  IADD3 R21, PT, PT, R7, -0xc80, RZ ;  /* 0xfffff38007157810 */ /* 0x000fca0007ffe0ff */
[----:B------:R-:W-:-:S06]  /*2890*/  IMAD.WIDE.U32 R20, R21, 0x8, R24 ;  /* 0x0000000815147825 */ /* 0x000fcc00078e0018 */
[----:B------:R-:W5:Y:S01]  /*28a0*/  LDG.E.64 R20, desc[UR6][R20.64] ;  /* 0x0000000614147981 */ /* 0x000f62000c1e1b00 */
[C---:B------:R-:W-:Y:S01]  /*28b0*/  IADD3 R29, PT, PT, R7.reuse, -0xa00, RZ ;  /* 0xfffff600071d7810 */ /* 0x040fe20007ffe0ff */
[----:B------:R-:W-:-:S04]  /*28c0*/  VIADD R27, R7, 0xfffff880 ;  /* 0xfffff880071b7836 */ /* 0x000fc80000000000 */
[----:B------:R-:W-:-:S04]  /*28d0*/  IMAD.WIDE.U32 R28, R29, 0x8, R24 ;  /* 0x000000081d1c7825 */ /* 0x000fc800078e0018 */
[----:B------:R-:W-:-:S04]  /*28e0*/  IMAD.WIDE.U32 R26, R27, 0x8, R24 ;  /* 0x000000081b1a7825 */ /* 0x000fc800078e0018 */
[----:B--2---:R-:W-:-:S04]  /*28f0*/  FMUL R19, R11, R11 ;  /* 0x0000000b0b137220 */ /* 0x004fc80000400000 */
[----:B------:R-:W-:Y:S01]  /*2900*/  FFMA R22, R10, R10, R19 ;  /* 0x0000000a0a167223 */ /* 0x000fe20000000013 */
[----:B---3--:R-:W-:Y:S01]  /*2910*/  FMUL R13, R13, R13 ;  /* 0x0000000d0d0d7220 */ /* 0x008fe20000400000 */
[----:B------:R-:W2:Y:S02]  /*2920*/  LDG.E.64 R10, desc[UR6][R28.64] ;  /* 0x000000061c0a7981 */ /* 0x000ea4000c1e1b00 */
[----:B------:R-:W0:Y:S01]  /*2930*/  F2F.F64.F32 R18, R22 ;  /* 0x0000001600127310 */ /* 0x000e220000201800 */
[----:B------:R-:W-:Y:S02]  /*2940*/  FFMA R23, R12, R12, R13 ;  /* 0x0000000c0c177223 */ /* 0x000fe4000000000d */
[----:B------:R1:W3:Y:S05]  /*2950*/  LDG.E.64 R12, desc[UR6][R26.64] ;  /* 0x000000061a0c7981 */ /* 0x0002ea000c1e1b00 */
[----:B------:R-:W5:Y:S01]  /*2960*/  F2F.F64.F32 R22, R23 ;  /* 0x0000001700167310 */ /* 0x000f620000201800 */
[----:B----4-:R-:W-:-:S04]  /*2970*/  FMUL R15, R15, R15 ;  /* 0x0000000f0f0f7220 */ /* 0x010fc80000400000 */
[----:B-1----:R-:W-:Y:S01]  /*2980*/  FFMA R27, R14, R14, R15 ;  /* 0x0000000e0e1b7223 */ /* 0x002fe2000000000f */
[----:B0-----:R-:W-:Y:S01]  /*2990*/  DADD R18, R18, R16 ;  /* 0x0000000012127229 */ /* 0x001fe20000000010 */
[----:B------:R-:W-:-:S05]  /*29a0*/  IADD3 R17, PT, PT, R7, -0x500, RZ ;  /* 0xfffffb0007117810 */ /* 0x000fca0007ffe0ff */
[--C-:B------:R-:W-:Y:S02]  /*29b0*/  IMAD.WIDE.U32 R14, R17, 0x8, R24.reuse ;  /* 0x00000008110e7825 */ /* 0x100fe400078e0018 */
[----:B-----5:R-:W-:Y:S01]  /*29c0*/  DADD R18, R18, R22 ;  /* 0x0000000012127229 */ /* 0x020fe20000000016 */
[----:B------:R-:W-:Y:S01]  /*29d0*/  IADD3 R17, PT, PT, R7, -0x280, RZ ;  /* 0xfffffd8007117810 */ /* 0x000fe20007ffe0ff */
[----:B------:R-:W0:Y:S02]  /*29e0*/  F2F.F64.F32 R22, R27 ;  /* 0x0000001b00167310 */ /* 0x000e240000201800 */
[----:B------:R-:W4:Y:S02]  /*29f0*/  LDG.E.64 R14, desc[UR6][R14.64] ;  /* 0x000000060e0e7981 */ /* 0x000f24000c1e1b00 */
[----:B------:R-:W-:-:S06]  /*2a00*/  IMAD.WIDE.U32 R16, R17, 0x8, R24 ;  /* 0x0000000811107825 */ /* 0x000fcc00078e0018 */
[----:B------:R-:W5:Y:S01]  /*2a10*/  LDG.E.64 R16, desc[UR6][R16.64] ;  /* 0x0000000610107981 */ /* 0x000f62000c1e1b00 */
[----:B0-----:R-:W-:Y:S01]  /*2a20*/  DADD R22, R18, R22 ;  /* 0x0000000012167229 */ /* 0x001fe20000000016 */
[----:B------:R-:W-:-:S06]  /*2a30*/  IMAD.WIDE.U32 R18, R7, 0x8, R24 ;  /* 0x0000000807127825 */ /* 0x000fcc00078e0018 */
[----:B------:R-:W5:Y:S01]  /*2a40*/  LDG.E.64 R18, desc[UR6][R18.64] ;  /* 0x0000000612127981 */ /* 0x000f62000c1e1b00 */
[----:B------:R-:W-:Y:S01]  /*2a50*/  FMUL R21, R21, R21 ;  /* 0x0000001515157220 */ /* 0x000fe20000400000 */
[----:B------:R-:W-:-:S03]  /*2a60*/  IADD3 R29, PT, PT, R7, 0x280, RZ ;  /* 0x00000280071d7810 */ /* 0x000fc60007ffe0ff */
[----:B------:R-:W-:Y:S02]  /*2a70*/  FFMA R26, R20, R20, R21 ;  /* 0x00000014141a7223 */ /* 0x000fe40000000015 */
[----:B------:R-:W-:-:S06]  /*2a80*/  IMAD.WIDE.U32 R20, R29, 0x8, R24 ;  /* 0x000000081d147825 */ /* 0x000fcc00078e0018 */
[----:B------:R-:W5:Y:S01]  /*2a90*/  LDG.E.64 R20, desc[UR6][R20.64] ;  /* 0x0000000614147981 */ /* 0x000f62000c1e1b00 */
[----:B--2---:R-:W-:-:S04]  /*2aa0*/  FMUL R11, R11, R11 ;  /* 0x0000000b0b0b7220 */ /* 0x004fc80000400000 */
[----:B------:R-:W-:Y:S01]  /*2ab0*/  FFMA R27, R10, R10, R11 ;  /* 0x0000000a0a1b7223 */ /* 0x000fe2000000000b */
[----:B---3--:R-:W-:Y:S01]  /*2ac0*/  FMUL R13, R13, R13 ;  /* 0x0000000d0d0d7220 */ /* 0x008fe20000400000 */
[----:B------:R-:W0:Y:S03]  /*2ad0*/  F2F.F64.F32 R10, R26 ;  /* 0x0000001a000a7310 */ /* 0x000e260000201800 */
[----:B------:R-:W-:-:S05]  /*2ae0*/  FFMA R28, R12, R12, R13 ;  /* 0x0000000c0c1c7223 */ /* 0x000fca000000000d */
[----:B------:R-:W1:Y:S01]  /*2af0*/  F2F.F64.F32 R12, R27 ;  /* 0x0000001b000c7310 */ /* 0x000e620000201800 */
[----:B0-----:R-:W-:-:S07]  /*2b00*/  DADD R22, R22, R10 ;  /* 0x0000000016167229 */ /* 0x001fce000000000a */
[----:B------:R-:W0:Y:S01]  /*2b10*/  F2F.F64.F32 R10, R28 ;  /* 0x0000001c000a7310 */ /* 0x000e220000201800 */
[----:B-1----:R-:W-:Y:S01]  /*2b20*/  DADD R12, R22, R12 ;  /* 0x00000000160c7229 */ /* 0x002fe2000000000c */
[----:B----4-:R-:W-:Y:S01]  /*2b30*/  FMUL R15, R15, R15 ;  /* 0x0000000f0f0f7220 */ /* 0x010fe20000400000 */
[----:B------:R-:W-:-:S03]  /*2b40*/  IADD3 R23, PT, PT, R7, 0x500, RZ ;  /* 0x0000050007177810 */ /* 0x000fc60007ffe0ff */
[----:B------:R-:W-:Y:S01]  /*2b50*/  FFMA R29, R14, R14, R15 ;  /* 0x0000000e0e1d7223 */ /* 0x000fe2000000000f */
[----:B-----5:R-:W-:Y:S02]  /*2b60*/  FMUL R17, R17, R17 ;  /* 0x0000001111117220 */ /* 0x020fe40000400000 */
[----:B0-----:R-:W-:Y:S02]  /*2b70*/  DADD R14, R12, R10 ;  /* 0x000000000c0e7229 */ /* 0x001fe4000000000a */
[----:B------:R-:W0:Y:S01]  /*2b80*/  F2F.F64.F32 R12, R29 ;  /* 0x0000001d000c7310 */ /* 0x000e220000201800 */
[----:B------:R-:W-:-:S04]  /*2b90*/  IMAD.WIDE.U32 R10, R23, 0x8, R24 ;  /* 0x00000008170a7825 */ /* 0x000fc800078e0018 */
[----:B------:R-:W-:Y:S01]  /*2ba0*/  FFMA R26, R16, R16, R17 ;  /* 0x00000010101a7223 */ /* 0x000fe20000000011 */
[----:B------:R-:W-:Y:S01]  /*2bb0*/  VIADD R23, R7, 0x780 ;  /* 0x0000078007177836 */ /* 0x000fe20000000000 */
[----:B------:R-:W2:Y:S03]  /*2bc0*/  LDG.E.64 R10, desc[UR6][R10.64] ;  /* 0x000000060a0a7981 */ /* 0x000ea6000c1e1b00 */
[----:B------:R-:W-:-:S04]  /*2bd0*/  IMAD.WIDE.U32 R16, R23, 0x8, R24 ;  /* 0x0000000817107825 */ /* 0x000fc800078e0018 */
[----:B------:R-:W-:Y:S01]  /*2be0*/  FMUL R19, R19, R19 ;  /* 0x0000001313137220 */ /* 0x000fe20000400000 */
[----:B------:R-:W1:Y:S03]  /*2bf0*/  F2F.F64.F32 R22, R26 ;  /* 0x0000001a00167310 */ /* 0x000e660000201800 */
[----:B------:R-:W-:Y:S01]  /*2c00*/  FFMA R27, R18, R18, R19 ;  /* 0x00000012121b7223 */ /* 0x000fe20000000013 */
[----:B0-----:R-:W-:Y:S01]  /*2c10*/  DADD R12, R14, R12 ;  /* 0x000000000e0c7229 */ /* 0x001fe2000000000c */
[----:B------:R-:W3:Y:S01]  /*2c20*/  LDG.E.64 R16, desc[UR6][R16.64] ;  /* 0x0000000610107981 */ /* 0x000ee2000c1e1b00 */
[----:B------:R-:W-:Y:S02]  /*2c30*/  IADD3 R15, PT, PT, R7, 0xa00, RZ ;  /* 0x00000a00070f7810 */ /* 0x000fe40007ffe0ff */
[----:B------:R-:W0:Y:S03]  /*2c40*/  F2F.F64.F32 R18, R27 ;  /* 0x0000001b00127310 */ /* 0x000e260000201800 */
[----:B------:R-:W-:Y:S01]  /*2c50*/  IMAD.WIDE.U32 R14, R15, 0x8, R24 ;  /* 0x000000080f0e7825 */ /* 0x000fe200078e0018 */
[----:B-1----:R-:W-:Y:S01]  /*2c60*/  DADD R22, R12, R22 ;  /* 0x000000000c167229 */ /* 0x002fe20000000016 */
[----:B------:R-:W-:-:S04]  /*2c70*/  IADD3 R13, PT, PT, R7, 0xc80, RZ ;  /* 0x00000c80070d7810 */ /* 0x000fc80007ffe0ff */
[----:B------:R-:W4:Y:S01]  /*2c80*/  LDG.E.64 R14, desc[UR6][R14.64] ;  /* 0x000000060e0e7981 */ /* 0x000f22000c1e1b00 */
[--C-:B------:R-:W-:Y:S02]  /*2c90*/  IMAD.WIDE.U32 R12, R13, 0x8, R24.reuse ;  /* 0x000000080d0c7825 */ /* 0x100fe400078e0018 */
[----:B0-----:R-:W-:Y:S01]  /*2ca0*/  DADD R22, R22, R18 ;  /* 0x0000000016167229 */ /* 0x001fe20000000012 */
[----:B------:R-:W-:Y:S01]  /*2cb0*/  IADD3 R19, PT, PT, R7, 0xf00, RZ ;  /* 0x00000f0007137810 */ /* 0x000fe20007ffe0ff */
[----:B------:R-:W-:Y:S02]  /*2cc0*/  FMUL R21, R21, R21 ;  /* 0x0000001515157220 */ /* 0x000fe40000400000 */
[----:B------:R-:W5:Y:S02]  /*2cd0*/  LDG.E.64 R12, desc[UR6][R12.64] ;  /* 0x000000060c0c7981 */ /* 0x000f64000c1e1b00 */
[----:B------:R-:W-:-:S04]  /*2ce0*/  IMAD.WIDE.U32 R18, R19, 0x8, R24 ;  /* 0x0000000813127825 */ /* 0x000fc800078e0018 */
[----:B------:R-:W-:Y:S01]  /*2cf0*/  FFMA R26, R20, R20, R21 ;  /* 0x00000014141a7223 */ /* 0x000fe20000000015 */
[----:B------:R-:W-:Y:S01]  /*2d00*/  IADD3 R21, PT, PT, R7, 0x1180, RZ ;  /* 0x0000118007157810 */ /* 0x000fe20007ffe0ff */
[----:B------:R-:W5:Y:S04]  /*2d10*/  LDG.E.64 R18, desc[UR6][R18.64] ;  /* 0x0000000612127981 */ /* 0x000f68000c1e1b00 */
[----:B------:R-:W-:-:S06]  /*2d20*/  IMAD.WIDE.U32 R20, R21, 0x8, R24 ;  /* 0x0000000815147825 */ /* 0x000fcc00078e0018 */
[----:B------:R-:W5:Y:S01]  /*2d30*/  LDG.E.64 R20, desc[UR6][R20.64] ;  /* 0x0000000614147981 */ /* 0x000f62000c1e1b00 */
[----:B------:R-:W0:Y:S01]  /*2d40*/  F2F.F64.F32 R26, R26 ;  /* 0x0000001a001a7310 */ /* 0x000e220000201800 */
[----:B------:R-:W-:Y:S01]  /*2d50*/  VIADD R8, R8, 0x10 ;  /* 0x0000001008087836 */ /* 0x000fe20000000000 */
[----:B------:R-:W-:Y:S02]  /*2d60*/  IADD3 R2, PT, PT, R2, 0x2800, RZ ;  /* 0x0000280002027810 */ /* 0x000fe40007ffe0ff */
[----:B------:R-:W-:Y:S02]  /*2d70*/  IADD3 R7, PT, PT, R7, 0x2800, RZ ;  /* 0x0000280007077810 */ /* 0x000fe40007ffe0ff */
[----:B------:R-:W-:Y:S01]  /*2d80*/  ISETP.NE.AND P0, PT, R8, RZ, PT ;  /* 0x000000ff0800720c */ /* 0x000fe20003f05270 */
[----:B0-----:R-:W-:Y:S01]  /*2d90*/  DADD R22, R22, R26 ;  /* 0x0000000016167229 */ /* 0x001fe2000000001a */
[----:B--2---:R-:W-:-:S04]  /*2da0*/  FMUL R11, R11, R11 ;  /* 0x0000000b0b0b7220 */ /* 0x004fc80000400000 */
[----:B------:R-:W-:-:S04]  /*2db0*/  FFMA R29, R10, R10, R11 ;  /* 0x0000000a0a1d7223 */ /* 0x000fc8000000000b */
[----:B------:R-:W0:Y:S01]  /*2dc0*/  F2F.F64.F32 R10, R29 ;  /* 0x0000001d000a7310 */ /* 0x000e220000201800 */
[----:B---3--:R-:W-:-:S04]  /*2dd0*/  FMUL R17, R17, R17 ;  /* 0x0000001111117220 */ /* 0x008fc80000400000 */
[----:B------:R-:W-:-:S04]  /*2de0*/  FFMA R28, R16, R16, R17 ;  /* 0x00000010101c7223 */ /* 0x000fc80000000011 */
[----:B------:R-:W1:Y:S01]  /*2df0*/  F2F.F64.F32 R16, R28 ;  /* 0x0000001c00107310 */ /* 0x000e620000201800 */
[----:B----4-:R-:W-:Y:S01]  /*2e00*/  FMUL R15, R15, R15 ;  /* 0x0000000f0f0f7220 */ /* 0x010fe20000400000 */
[----:B0-----:R-:W-:-:S03]  /*2e10*/  DADD R22, R22, R10 ;  /* 0x0000000016167229 */ /* 0x001fc6000000000a */
[----:B------:R-:W-:-:S04]  /*2e20*/  FFMA R15, R14, R14, R15 ;  /* 0x0000000e0e0f7223 */ /* 0x000fc8000000000f */
[----:B------:R-:W0:Y:S01]  /*2e30*/  F2F.F64.F32 R10, R15 ;  /* 0x0000000f000a7310 */ /* 0x000e220000201800 */
[----:B-----5:R-:W-:Y:S01]  /*2e40*/  FMUL R13, R13, R13 ;  /* 0x0000000d0d0d7220 */ /* 0x020fe20000400000 */
[----:B-1----:R-:W-:-:S03]  /*2e50*/  DADD R16, R22, R16 ;  /* 0x0000000016107229 */ /* 0x002fc60000000010 */
[----:B------:R-:W-:Y:S01]  /*2e60*/  FFMA R14, R12, R12, R13 ;  /* 0x0000000c0c0e7223 */ /* 0x000fe2000000000d */
[----:B------:R-:W-:-:S03]  /*2e70*/  FMUL R19, R19, R19 ;  /* 0x0000001313137220 */ /* 0x000fc60000400000 */
[----:B------:R-:W1:Y:S01]  /*2e80*/  F2F.F64.F32 R12, R14 ;  /* 0x0000000e000c7310 */ /* 0x000e620000201800 */
[----:B------:R-:W-:Y:S01]  /*2e90*/  FFMA R19, R18, R18, R19 ;  /* 0x0000001212137223 */ /* 0x000fe20000000013 */
[----:B0-----:R-:W-:Y:S01]  /*2ea0*/  DADD R16, R16, R10 ;  /* 0x0000000010107229 */ /* 0x001fe2000000000a */
[----:B------:R-:W-:-:S05]  /*2eb0*/  FMUL R21, R21, R21 ;  /* 0x0000001515157220 */ /* 0x000fca0000400000 */
[----:B------:R-:W0:Y:S01]  /*2ec0*/  F2F.F64.F32 R10, R19 ;  /* 0x00000013000a7310 */ /* 0x000e220000201800 */
[----:B------:R-:W-:Y:S01]  /*2ed0*/  FFMA R21, R20, R20, R21 ;  /* 0x0000001414157223 */ /* 0x000fe20000000015 */
[----:B-1----:R-:W-:-:S06]  /*2ee0*/  DADD R12, R16, R12 ;  /* 0x00000000100c7229 */ /* 0x002fcc000000000c */
[----:B------:R-:W1:Y:S02]  /*2ef0*/  F2F.F64.F32 R16, R21 ;  /* 0x0000001500107310 */ /* 0x000e640000201800 */
[----:B0-----:R-:W-:-:S08]  /*2f00*/  DADD R10, R12, R10 ;  /* 0x000000000c0a7229 */ /* 0x001fd0000000000a */
[----:B-1----:R-:W-:Y:S01]  /*2f10*/  DADD R16, R10, R16 ;  /* 0x000000000a107229 */ /* 0x002fe20000000010 */
[----:B------:R-:W-:Y:S10]  /*2f20*/  @P0 BRA `(.L_x_74) ;  /* 0xfffffff800300947 */ /* 0x000ff4000383ffff */
[----:B------:R-:W-:Y:S05]  /*2f30*/  BSYNC.RECONVERGENT B3 ;  /* 0x0000000000037941 */ /* 0x000fea0003800200 */
.L_x_73:
[----:B------:R-:W-:-:S07]  /*2f40*/  IADD3 R2, PT, PT, R2, -0x1400, RZ ;  /* 0xffffec0002027810 */ /* 0x000fce0007ffe0ff */
.L_x_72:
[----:B------:R-:W-:Y:S05]  /*2f50*/  BSYNC.RECONVERGENT B2 ;  /* 0x0000000000027941 */ /* 0x000fea0003800200 */
.L_x_71:
[----:B------:R-:W-:-:S13]  /*2f60*/  ISETP.NE.AND P0, PT, R6, RZ, PT ;  /* 0x000000ff0600720c */ /* 0x000fda0003f05270 */
[----:B------:R-:W-:Y:S05]  /*2f70*/  @!P0 BRA `(.L_x_70) ;  /* 0x0000000400cc8947 */ /* 0x000fea0003800000 */
[----:B------:R-:W-:Y:S01]  /*2f80*/  ISETP.GE.U32.AND P0, PT, R6, 0x8, PT ;  /* 0x000000080600780c */ /* 0x000fe20003f06070 */
[----:B------:R-:W-:Y:S01]  /*2f90*/  BSSY.RECONVERGENT B2, `(.L_x_75) ;  /* 0x000003d000027945 */ /* 0x000fe20003800200 */
[----:B------:R-:W-:-:S04]  /*2fa0*/  LOP3.LUT R8, R5, 0x7, RZ, 0xc0, !PT ;  /* 0x0000000705087812 */ /* 0x000fc800078ec0ff */
[----:B------:R-:W-:-:S07]  /*2fb0*/  ISETP.NE.AND P1, PT, R8, RZ, PT ;  /* 0x000000ff0800720c */ /* 0x000fce0003f25270 */
[----:B------:R-:W-:Y:S06]  /*2fc0*/  @!P0 BRA `(.L_x_76) ;  /* 0x0000000000e48947 */ /* 0x000fec0003800000 */
[----:B------:R-:W-:-:S05]  /*2fd0*/  IADD3 R23, PT, PT, R2, R3, RZ ;  /* 0x0000000302177210 */ /* 0x000fca0007ffe0ff */
[C---:B------:R-:W-:Y:S01]  /*2fe0*/  IMAD.WIDE.U32 R26, R23.reuse, 0x8, R24 ;  /* 0x00000008171a7825 */ /* 0x040fe200078e0018 */
[----:B------:R-:W-:-:S03]  /*2ff0*/  IADD3 R19, PT, PT, R23, 0x500, RZ ;  /* 0x0000050017137810 */ /* 0x000fc60007ffe0ff */
[----:B------:R-:W-:Y:S02]  /*3000*/  VIADD R21, R23, 0x280 ;  /* 0x0000028017157836 */ /* 0x000fe40000000000 */
[----:B------:R-:W2:Y:S02]  /*3010*/  LDG.E.64 R26, desc[UR6][R26.64] ;  /* 0x000000061a1a7981 */ /* 0x000ea4000c1e1b00 */
[----:B------:R-:W-:-:S04]  /*3020*/  IMAD.WIDE.U32 R20, R21, 0x8, R24 ;  /* 0x0000000815147825 */ /* 0x000fc800078e0018 */
[----:B------:R-:W-:Y:S02]  /*3030*/  IMAD.WIDE.U32 R18, R19, 0x8, R24 ;  /* 0x0000000813127825 */ /* 0x000fe400078e0018 */
[----:B------:R-:W3:Y:S01]  /*3040*/  LDG.E.64 R20, desc[UR6][R20.64] ;  /* 0x0000000614147981 */ /* 0x000ee2000c1e1b00 */
[----:B------:R-:W-:-:S03]  /*3050*/  IADD3 R15, PT, PT, R23, 0x780, RZ ;  /* 0x00000780170f7810 */ /* 0x000fc60007ffe0ff */
[----:B------:R-:W4:Y:S01]  /*3060*/  LDG.E.64 R18, desc[UR6][R18.64] ;  /* 0x0000000612127981 */ /* 0x000f22000c1e1b00 */
[----:B------:R-:W-:Y:S01]  /*3070*/  IADD3 R13, PT, PT, R23, 0xa00, RZ ;  /* 0x00000a00170d7810 */ /* 0x000fe20007ffe0ff */
[----:B------:R-:W-:Y:S01]  /*3080*/  IMAD.WIDE.U32 R14, R15, 0x8, R24 ;  /* 0x000000080f0e7825 */ /* 0x000fe200078e0018 */
[----:B------:R-:W-:-:S03]  /*3090*/  IADD3 R11, PT, PT, R23, 0xc80, RZ ;  /* 0x00000c80170b7810 */ /* 0x000fc60007ffe0ff */
[--C-:B------:R-:W-:Y:S02]  /*30a0*/  IMAD.WIDE.U32 R12, R13, 0x8, R24.reuse ;  /* 0x000000080d0c7825 */ /* 0x100fe400078e0018 */
[----:B------:R-:W5:Y:S02]  /*30b0*/  LDG.E.64 R14, desc[UR6][R14.64] ;  /* 0x000000060e0e7981 */ /* 0x000f64000c1e1b00 */
[--C-:B------:R-:W-:Y:S02]  /*30c0*/  IMAD.WIDE.U32 R10, R11, 0x8, R24.reuse ;  /* 0x000000080b0a7825 */ /* 0x100fe400078e0018 */
[----:B------:R-:W5:Y:S02]  /*30d0*/  LDG.E.64 R12, desc[UR6][R12.64] ;  /* 0x000000060c0c7981 */ /* 0x000f64000c1e1b00 */
[----:B------:R-:W-:Y:S02]  /*30e0*/  VIADD R7, R23, 0xf00 ;  /* 0x00000f0017077836 */ /* 0x000fe40000000000 */
[----:B------:R-:W5:Y:S02]  /*30f0*/  LDG.E.64 R10, desc[UR6][R10.64] ;  /* 0x000000060a0a7981 */ /* 0x000f64000c1e1b00 */
[----:B------:R-:W-:Y:S01]  /*3100*/  IMAD.WIDE.U32 R6, R7, 0x8, R24 ;  /* 0x0000000807067825 */ /* 0x000fe200078e0018 */
[----:B------:R-:W-:-:S05]  /*3110*/  IADD3 R23, PT, PT, R23, 0x1180, RZ ;  /* 0x0000118017177810 */ /* 0x000fca0007ffe0ff */
[----:B------:R-:W5:Y:S01]  /*3120*/  LDG.E.64 R6, desc[UR6][R6.64] ;  /* 0x0000000606067981 */ /* 0x000f62000c1e1b00 */
[----:B------:R-:W-:-:S06]  /*3130*/  IMAD.WIDE.U32 R22, R23, 0x8, R24 ;  /* 0x0000000817167825 */ /* 0x000fcc00078e0018 */
[----:B------:R-:W5:Y:S01]  /*3140*/  LDG.E.64 R22, desc[UR6][R22.64] ;  /* 0x0000000616167981 */ /* 0x000f62000c1e1b00 */
[----:B------:R-:W-:Y:S01]  /*3150*/  IADD3 R2, PT, PT, R2, 0x1400, RZ ;  /* 0x0000140002027810 */ /* 0x000fe20007ffe0ff */
[----:B--2---:R-:W-:-:S04]  /*3160*/  FMUL R27, R27, R27 ;  /* 0x0000001b1b1b7220 */ /* 0x004fc80000400000 */
[----:B------:R-:W-:Y:S01]  /*3170*/  FFMA R26, R26, R26, R27 ;  /* 0x0000001a1a1a7223 */ /* 0x000fe2000000001b */
[----:B---3--:R-:W-:-:S05]  /*3180*/  FMUL R21, R21, R21 ;  /* 0x0000001515157220 */ /* 0x008fca0000400000 */
[----:B------:R-:W0:Y:S01]  /*3190*/  F2F.F64.F32 R26, R26 ;  /* 0x0000001a001a7310 */ /* 0x000e220000201800 */
[----:B----4-:R-:W-:Y:S01]  /*31a0*/  FMUL R19, R19, R19 ;  /* 0x0000001313137220 */ /* 0x010fe20000400000 */
[----:B------:R-:W-:-:S03]  /*31b0*/  FFMA R29, R20, R20, R21 ;  /* 0x00000014141d7223 */ /* 0x000fc60000000015 */
[----:B------:R-:W-:-:S03]  /*31c0*/  FFMA R28, R18, R18, R19 ;  /* 0x00000012121c7223 */ /* 0x000fc60000000013 */
[----:B------:R-:W1:Y:S01]  /*31d0*/  F2F.F64.F32 R18, R29 ;  /* 0x0000001d00127310 */ /* 0x000e620000201800 */
[----:B-----5:R-:W-:Y:S01]  /*31e0*/  FMUL R15, R15, R15 ;  /* 0x0000000f0f0f7220 */ /* 0x020fe20000400000 */
[----:B0-----:R-:W-:-:S06]  /*31f0*/  DADD R20, R16, R26 ;  /* 0x0000000010147229 */ /* 0x001fcc000000001a */
[----:B------:R-:W0:Y:S01]  /*3200*/  F2F.F64.F32 R16, R28 ;  /* 0x0000001c00107310 */ /* 0x000e220000201800 */
[----:B------:R-:W-:Y:S01]  /*3210*/  FFMA R27, R14, R14, R15 ;  /* 0x0000000e0e1b7223 */ /* 0x000fe2000000000f */
[----:B------:R-:W-:Y:S01]  /*3220*/  FMUL R13, R13, R13 ;  /* 0x0000000d0d0d7220 */ /* 0x000fe20000400000 */
[----:B-1----:R-:W-:-:S05]  /*3230*/  DADD R18, R20, R18 ;  /* 0x0000000014127229 */ /* 0x002fca0000000012 */
        /* <DEDUP_REMOVED lines=13> */
[----:B------:R-:W-:Y:S02]  /*3310*/  FFMA R23, R22, R22, R23 ;  /* 0x0000001616177223 */ /* 0x000fe40000000017 */
[----:B-1----:R-:W-:-:S05]  /*3320*/  DADD R10, R12, R10 ;  /* 0x000000000c0a7229 */ /* 0x002fca000000000a */
[----:B------:R-:W1:Y:S03]  /*3330*/  F2F.F64.F32 R16, R23 ;  /* 0x0000001700107310 */ /* 0x000e660000201800 */
[----:B0-----:R-:W-:-:S08]  /*3340*/  DADD R6, R10, R6 ;  /* 0x000000000a067229 */ /* 0x001fd00000000006 */
[----:B-1----:R-:W-:-:S11]  /*3350*/  DADD R16, R6, R16 ;  /* 0x0000000006107229 */ /* 0x002fd60000000010 */
.L_x_76:
[----:B------:R-:W-:Y:S05]  /*3360*/  BSYNC.RECONVERGENT B2 ;  /* 0x0000000000027941 */ /* 0x000fea0003800200 */
.L_x_75:
[----:B------:R-:W-:Y:S05]  /*3370*/  @!P1 BRA `(.L_x_70) ;  /* 0x0000000000cc9947 */ /* 0x000fea0003800000 */
[----:B------:R-:W-:Y:S01]  /*3380*/  ISETP.GE.U32.AND P0, PT, R8, 0x4, PT ;  /* 0x000000040800780c */ /* 0x000fe20003f06070 */
[----:B------:R-:W-:Y:S01]  /*3390*/  BSSY.RECONVERGENT B2, `(.L_x_77) ;  /* 0x0000020000027945 */ /* 0x000fe20003800200 */
[----:B------:R-:W-:-:S11]  /*33a0*/  LOP3.LUT P1, RZ, R5, 0x3, RZ, 0xc0, !PT ;  /* 0x0000000305ff7812 */ /* 0x000fd6000782c0ff */
[----:B------:R-:W-:Y:S05]  /*33b0*/  @!P0 BRA `(.L_x_78) ;  /* 0x0000000000748947 */ /* 0x000fea0003800000 */
[----:B------:R-:W-:-:S04]  /*33c0*/  IADD3 R3, PT, PT, R2, R3, RZ ;  /* 0x0000000302037210 */ /* 0x000fc80007ffe0ff */
[C---:B------:R-:W-:Y:S01]  /*33d0*/  IADD3 R11, PT, PT, R3.reuse, 0x280, RZ ;  /* 0x00000280030b7810 */ /* 0x040fe20007ffe0ff */
[----:B------:R-:W-:-:S04]  /*33e0*/  IMAD.WIDE.U32 R12, R3, 0x8, R24 ;  /* 0x00000008030c7825 */ /* 0x000fc800078e0018 */
[--C-:B------:R-:W-:Y:S02]  /*33f0*/  IMAD.WIDE.U32 R10, R11, 0x8, R24.reuse ;  /* 0x000000080b0a7825 */ /* 0x100fe400078e0018 */
[----:B------:R-:W2:Y:S02]  /*3400*/  LDG.E.64 R12, desc[UR6][R12.64] ;  /* 0x000000060c0c7981 */ /* 0x000ea4000c1e1b00 */
[C---:B------:R-:W-:Y:S02]  /*3410*/  VIADD R15, R3.reuse, 0x500 ;  /* 0x00000500030f7836 */ /* 0x040fe40000000000 */
[----:B------:R-:W3:Y:S01]  /*3420*/  LDG.E.64 R10, desc[UR6][R10.64] ;  /* 0x000000060a0a7981 */ /* 0x000ee2000c1e1b00 */
[----:B------:R-:W-:Y:S01]  /*3430*/  IADD3 R7, PT, PT, R3, 0x780, RZ ;  /* 0x0000078003077810 */ /* 0x000fe20007ffe0ff */
[----:B------:R-:W-:-:S04]  /*3440*/  IMAD.WIDE.U32 R14, R15, 0x8, R24 ;  /* 0x000000080f0e7825 */ /* 0x000fc800078e0018 */
[----:B------:R-:W-:Y:S02]  /*3450*/  IMAD.WIDE.U32 R6, R7, 0x8, R24 ;  /* 0x0000000807067825 */ /* 0x000fe400078e0018 */
[----:B------:R-:W4:Y:S04]  /*3460*/  LDG.E.64 R14, desc[UR6][R14.64] ;  /* 0x000000060e0e7981 */ /* 0x000f28000c1e1b00 */
[----:B------:R-:W5:Y:S01]  /*3470*/  LDG.E.64 R6, desc[UR6][R6.64] ;  /* 0x0000000606067981 */ /* 0x000f62000c1e1b00 */
[----:B------:R-:W-:Y:S01]  /*3480*/  IADD3 R2, PT, PT, R2, 0xa00, RZ ;  /* 0x00000a0002027810 */ /* 0x000fe20007ffe0ff */
[----:B--2---:R-:W-:-:S04]  /*3490*/  FMUL R3, R13, R13 ;  /* 0x0000000d0d037220 */ /* 0x004fc80000400000 */
[----:B------:R-:W-:Y:S01]  /*34a0*/  FFMA R3, R12, R12, R3 ;  /* 0x0000000c0c037223 */ /* 0x000fe20000000003 */
[----:B---3--:R-:W-:-:S03]  /*34b0*/  FMUL R5, R11, R11 ;  /* 0x0000000b0b057220 */ /* 0x008fc60000400000 */
[----:B------:R-:W0:Y:S01]  /*34c0*/  F2F.F64.F32 R12, R3 ;  /* 0x00000003000c7310 */ /* 0x000e220000201800 */
[----:B------:R-:W-:Y:S01]  /*34d0*/  FFMA R5, R10, R10, R5 ;  /* 0x0000000a0a057223 */ /* 0x000fe20000000005 */
[----:B----4-:R-:W-:-:S06]  /*34e0*/  FMUL R19, R15, R15 ;  /* 0x0000000f0f137220 */ /* 0x010fcc0000400000 */
[----:B------:R-:W1:Y:S01]  /*34f0*/  F2F.F64.F32 R10, R5 ;  /* 0x00000005000a7310 */ /* 0x000e620000201800 */
[----:B------:R-:W-:Y:S01]  /*3500*/  FFMA R19, R14, R14, R19 ;  /* 0x0000000e0e137223 */ /* 0x000fe20000000013 */
[----:B0-----:R-:W-:-:S06]  /*3510*/  DADD R12, R16, R12 ;  /* 0x00000000100c7229 */ /* 0x001fcc000000000c */
[----:B------:R-:W0:Y:S01]  /*3520*/  F2F.F64.F32 R14, R19 ;  /* 0x00000013000e7310 */ /* 0x000e220000201800 */
[----:B-----5:R-:W-:-:S04]  /*3530*/  FMUL R17, R7, R7 ;  /* 0x0000000707117220 */ /* 0x020fc80000400000 */
[----:B------:R-:W-:Y:S01]  /*3540*/  FFMA R6, R6, R6, R17 ;  /* 0x0000000606067223 */ /* 0x000fe20000000011 */
[----:B-1----:R-:W-:-:S03]  /*3550*/  DADD R10, R12, R10 ;  /* 0x000000000c0a7229 */ /* 0x002fc6000000000a */
[----:B------:R-:W1:Y:S05]  /*3560*/  F2F.F64.F32 R16, R6 ;  /* 0x0000000600107310 */ /* 0x000e6a0000201800 */
[----:B0-----:R-:W-:-:S08]  /*3570*/  DADD R10, R10, R14 ;  /* 0x000000000a0a7229 */ /* 0x001fd0000000000e */
[----:B-1----:R-:W-:-:S11]  /*3580*/  DADD R16, R10, R16 ;  /* 0x000000000a107229 */ /* 0x002fd60000000010 */
.L_x_78:
[----:B------:R-:W-:Y:S05]  /*3590*/  BSYNC.RECONVERGENT B2 ;  /* 0x0000000000027941 */ /* 0x000fea0003800200 */
.L_x_77:
[----:B------:R-:W-:Y:S05]  /*35a0*/  @!P1 BRA `(.L_x_70) ;  /* 0x0000000000409947 */ /* 0x000fea0003800000 */
[----:B------:R-:W-:Y:S01]  /*35b0*/  IMAD.HI.U32 R3, R9, -0x33333333, RZ ;  /* 0xcccccccd09037827 */ /* 0x000fe200078e00ff */
[----:B------:R-:W-:-:S04]  /*35c0*/  IADD3 R7, PT, PT, R2, R4, RZ ;  /* 0x0000000402077210 */ /* 0x000fc80007ffe0ff */
[----:B------:R-:W-:-:S04]  /*35d0*/  LOP3.LUT R3, R3, 0xffff, RZ, 0xc0, !PT ;  /* 0x0000ffff03037812 */ /* 0x000fc800078ec0ff */
[----:B------:R-:W-:-:S04]  /*35e0*/  LEA.HI R3, R3, 0x1, RZ, 0x17 ;  /* 0x0000000103037811 */ /* 0x000fc800078fb8ff */
[----:B------:R-:W-:-:S04]  /*35f0*/  LOP3.LUT R3, R3, 0x3, RZ, 0xc0, !PT ;  /* 0x0000000303037812 */ /* 0x000fc800078ec0ff */
[----:B------:R-:W-:-:S07]  /*3600*/  IADD3 R6, PT, PT, -R3, RZ, RZ ;  /* 0x000000ff03067210 */ /* 0x000fce0007ffe1ff */
.L_x_79:
[----:B------:R-:W-:-:S06]  /*3610*/  IMAD.WIDE.U32 R2, R7, 0x8, R24 ;  /* 0x0000000807027825 */ /* 0x000fcc00078e0018 */
[----:B------:R-:W2:Y:S01]  /*3620*/  LDG.E.64 R2, desc[UR6][R2.64] ;  /* 0x0000000602027981 */ /* 0x000ea2000c1e1b00 */
[----:B------:R-:W-:Y:S01]  /*3630*/  VIADD R6, R6, 0x1 ;  /* 0x0000000106067836 */ /* 0x000fe20000000000 */
[----:B------:R-:W-:-:S04]  /*3640*/  IADD3 R7, PT, PT, R7, 0x280, RZ ;  /* 0x0000028007077810 */ /* 0x000fc80007ffe0ff */
[----:B------:R-:W-:Y:S01]  /*3650*/  ISETP.NE.AND P0, PT, R6, RZ, PT ;  /* 0x000000ff0600720c */ /* 0x000fe20003f05270 */
[----:B--2---:R-:W-:-:S04]  /*3660*/  FMUL R5, R3, R3 ;  /* 0x0000000303057220 */ /* 0x004fc80000400000 */
[----:B------:R-:W-:-:S06]  /*3670*/  FFMA R5, R2, R2, R5 ;  /* 0x0000000202057223 */ /* 0x000fcc0000000005 */
[----:B------:R-:W0:Y:S02]  /*3680*/  F2F.F64.F32 R4, R5 ;  /* 0x0000000500047310 */ /* 0x000e240000201800 */
[----:B0-----:R-:W-:Y:S01]  /*3690*/  DADD R16, R4, R16 ;  /* 0x0000000004107229 */ /* 0x001fe20000000010 */
[----:B------:R-:W-:Y:S10]  /*36a0*/  @P0 BRA `(.L_x_79) ;  /* 0xfffffffc00d80947 */ /* 0x000ff4000383ffff */
.L_x_70:
[----:B------:R-:W-:Y:S05]  /*36b0*/  BSYNC.RECONVERGENT B1 ;  /* 0x0000000000017941 */ /* 0x000fea0003800200 */
.L_x_67:
[----:B------:R-:W0:Y:S01]  /*36c0*/  S2R R2, SR_LANEID ;  /* 0x0000000000027919 */ /* 0x000e220000000000 */
[----:B------:R-:W-:Y:S04]  /*36d0*/  SHFL.DOWN PT, R4, R16, 0x1, 0x1f ;  /* 0x08201f0010047f89 */ /* 0x000fe800000e0000 */
[----:B------:R-:W1:Y:S01]  /*36e0*/  SHFL.DOWN PT, R5, R17, 0x1, 0x1f ;  /* 0x08201f0011057f89 */ /* 0x000e6200000e0000 */
[----:B------:R-:W2:Y:S01]  /*36f0*/  S2R R12, SR_TID.X ;  /* 0x00000000000c7919 */ /* 0x000ea20000002100 */
[----:B-1----:R-:W-:Y:S01]  /*3700*/  DADD R4, R4, R16 ;  /* 0x0000000004047229 */ /* 0x002fe20000000010 */
[C---:B0-----:R-:W-:Y:S02]  /*3710*/  ISETP.GT.AND P0, PT, R2.reuse, 0x1e, PT ;  /* 0x0000001e0200780c */ /* 0x041fe40003f04270 */
[----:B------:R-:W-:-:S07]  /*3720*/  ISETP.NE.AND P1, PT, R2, RZ, PT ;  /* 0x000000ff0200720c */ /* 0x000fce0003f25270 */
[----:B------:R-:W-:Y:S02]  /*3730*/  FSEL R6, R16, R4, P0 ;  /* 0x0000000410067208 */ /* 0x000fe40000000000 */
[----:B------:R-:W-:Y:S02]  /*3740*/  FSEL R7, R17, R5, P0 ;  /* 0x0000000511077208 */ /* 0x000fe40000000000 */
[----:B------:R-:W-:Y:S01]  /*3750*/  ISETP.GT.AND P0, PT, R2, 0x1d, PT ;  /* 0x0000001d0200780c */ /* 0x000fe20003f04270 */
[----:B------:R-:W-:Y:S01]  /*3760*/  SHFL.DOWN PT, R4, R6, 0x2, 0x1f ;  /* 0x08401f0006047f89 */ /* 0x000fe200000e0000 */
[----:B--2---:R-:W-:-:S03]  /*3770*/  @!P1 SHF.R.U32.HI R3, RZ, 0x2, R12 ;  /* 0x00000002ff039819 */ /* 0x004fc6000001160c */
        /* <DEDUP_REMOVED lines=16> */
[----:B-1----:R-:W-:-:S04]  /*3880*/  @!P1 LEA R8, R13, R8, 0x18 ;  /* 0x000000080d089211 */ /* 0x002fc800078ec0ff */
[----:B------:R-:W-:Y:S01]  /*3890*/  @!P1 IADD3 R9, PT, PT, R3, R8, RZ ;  /* 0x0000000803099210 */ /* 0x000fe20007ffe0ff */
        /* <DEDUP_REMOVED lines=11> */
[----:B------:R-:W-:Y:S02]  /*3950*/  FSEL R3, R7, R5, P1 ;  /* 0x0000000507037208 */ /* 0x000fe40000800000 */
[----:B0-----:R-:W-:Y:S02]  /*3960*/  MOV R4, R2 ;  /* 0x0000000200047202 */ /* 0x001fe40000000f00 */
[----:B------:R-:W-:Y:S01]  /*3970*/  MOV R5, R3 ;  /* 0x0000000300057202 */ /* 0x000fe20000000f00 */
[----:B------:R-:W-:Y:S06]  /*3980*/  @P0 BRA `(.L_x_66) ;  /* 0x0000000000800947 */ /* 0x000fec0003800000 */
[----:B------:R-:W0:Y:S01]  /*3990*/  S2UR UR5, SR_CgaCtaId ;  /* 0x00000000000579c3 */ /* 0x000e220000008800 */
[----:B------:R-:W-:Y:S02]  /*39a0*/  UMOV UR4, 0x400 ;  /* 0x0000040000047882 */ /* 0x000fe40000000000 */
[----:B0-----:R-:W-:-:S09]  /*39b0*/  ULEA UR4, UR5, UR4, 0x18 ;  /* 0x0000000405047291 */ /* 0x001fd2000f8ec0ff */
[----:B------:R-:W0:Y:S04]  /*39c0*/  LDS.128 R16, [UR4+0x20] ;  /* 0x00002004ff107984 */ /* 0x000e280008000c00 */
[----:B------:R-:W1:Y:S04]  /*39d0*/  LDS.128 R12, [UR4+0x30] ;  /* 0x00003004ff0c7984 */ /* 0x000e680008000c00 */
[----:B------:R-:W2:Y:S01]  /*39e0*/  LDS.128 R8, [UR4+0x40] ;  /* 0x00004004ff087984 */ /* 0x000ea20008000c00 */
[----:B0-----:R-:W-:-:S03]  /*39f0*/  DADD R16, R4, R16 ;  /* 0x0000000004107229 */ /* 0x001fc60000000010 */
[----:B------:R-:W0:Y:S05]  /*3a00*/  LDS.128 R4, [UR4+0x50] ;  /* 0x00005004ff047984 */ /* 0x000e2a0008000c00 */
[----:B------:R-:W-:-:S08]  /*3a10*/  DADD R16, R16, R18 ;  /* 0x0000000010107229 */ /* 0x000fd00000000012 */
[----:B-1----:R-:W-:-:S08]  /*3a20*/  DADD R12, R16, R12 ;  /* 0x00000000100c7229 */ /* 0x002fd0000000000c */
[----:B------:R-:W-:Y:S02]  /*3a30*/  DADD R2, R12, R14 ;  /* 0x000000000c027229 */ /* 0x000fe4000000000e */
[----:B------:R-:W1:Y:S06]  /*3a40*/  LDS.128 R12, [UR4+0x60] ;  /* 0x00006004ff0c7984 */ /* 0x000e6c0008000c00 */
        /* <DEDUP_REMOVED lines=12> */
[----:B0-----:R-:W-:Y:S01]  /*3b10*/  DADD R2, R2, R4 ;  /* 0x0000000002027229 */ /* 0x001fe20000000004 */
[----:B------:R-:W0:Y:S07]  /*3b20*/  LDS.64 R4, [UR4+0xb0] ;  /* 0x0000b004ff047984 */ /* 0x000e2e0008000a00 */
[----:B------:R-:W-:-:S08]  /*3b30*/  DADD R2, R2, R6 ;  /* 0x0000000002027229 */ /* 0x000fd00000000006 */
[----:B-1----:R-:W-:-:S08]  /*3b40*/  DADD R2, R2, R12 ;  /* 0x0000000002027229 */ /* 0x002fd0000000000c */
[----:B------:R-:W-:-:S08]  /*3b50*/  DADD R2, R2, R14 ;  /* 0x0000000002027229 */ /* 0x000fd0000000000e */
[----:B--2---:R-:W-:-:S08]  /*3b60*/  DADD R2, R2, R8 ;  /* 0x0000000002027229 */ /* 0x004fd00000000008 */
[----:B------:R-:W-:-:S08]  /*3b70*/  DADD R2, R2, R10 ;  /* 0x0000000002027229 */ /* 0x000fd0000000000a */
[----:B0-----:R-:W-:-:S11]  /*3b80*/  DADD R4, R2, R4 ;  /* 0x0000000002047229 */ /* 0x001fd60000000004 */
.L_x_66:
[----:B------:R-:W-:Y:S05]  /*3b90*/  BSYNC.RECONVERGENT B0 ;  /* 0x0000000000007941 */ /* 0x000fea0003800200 */
.L_x_50:
[----:B------:R-:W-:Y:S05]  /*3ba0*/  @P0 EXIT ;  /* 0x000000000000094d */ /* 0x000fea0003800000 */
[----:B------:R-:W1:Y:S02]  /*3bb0*/  LDC.64 R2, c[0x0][0x388] ;  /* 0x0000e200ff027b82 */ /* 0x000e640000000a00 */
[----:B-1----:R-:W-:-:S05]  /*3bc0*/  IMAD.WIDE.U32 R2, R0, 0x8, R2 ;  /* 0x0000000800027825 */ /* 0x002fca00078e0002 */
[----:B------:R-:W-:Y:S01]  /*3bd0*/  STG.E.64 desc[UR6][R2.64], R4 ;  /* 0x0000000402007986 */ /* 0x000fe2000c101b06 */
[----:B------:R-:W-:Y:S05]  /*3be0*/  EXIT ;  /* 0x000000000000794d */ /* 0x000fea0003800000 */
.L_x_80:
        /* <DEDUP_REMOVED lines=9> */
.L_x_1069:


//--------------------- .text._ZN3cub18CUB_300001_SM_10006detail6reduce28DeviceReduceSingleTileKernelINS2_10policy_hubIdjN4cuda3std3__44plusIdEEE10Policy1000EN6thrust24THRUST_300001_SM_1000_NS10device_ptrI6float2EEPdjS9_dd23complex_norm_sq_functorEEvT0_T1_T2_T3_T4_T6_ --------------------------
	.section	.text._ZN3cub18CUB_300001_SM_10006detail6reduce28DeviceReduceSingleTileKernelINS2_10policy_hubIdjN4cuda3std3__44plusIdEEE10Policy1000EN6thrust24THRUST_300001_SM_1000_NS10device_ptrI6float2EEPdjS9_dd23complex_norm_sq_functorEEvT0_T1_T2_T3_T4_T6_,"ax",@progbits
	.align	128
        .global         _ZN3cub18CUB_300001_SM_10006detail6reduce28DeviceReduceSingleTileKernelINS2_10policy_hubIdjN4cuda3std3__44plusIdEEE10Policy1000EN6thrust24THRUST_300001_SM_1000_NS10device_ptrI6float2EEPdjS9_dd23complex_norm_sq_functorEEvT0_T1_T2_T3_T4_T6_
        .type           _ZN3cub18CUB_300001_SM_10006detail6reduce28DeviceReduceSingleTileKernelINS2_10policy_hubIdjN4cuda3std3__44plusIdEEE10Policy1000EN6thrust24THRUST_300001_SM_1000_NS10device_ptrI6float2EEPdjS9_dd23complex_norm_sq_functorEEvT0_T1_T2_T3_T4_T6_,@function
        .size           _ZN3cub18CUB_300001_SM_10006detail6reduce28DeviceReduceSingleTileKernelINS2_10policy_hubIdjN4cuda3std3__44plusIdEEE10Policy1000EN6thrust24THRUST_300001_SM_1000_NS10device_ptrI6float2EEPdjS9_dd23complex_norm_sq_functorEEvT0_T1_T2_T3_T4_T6_,(.L_x_1070 - _ZN3cub18CUB_300001_SM_10006detail6reduce28DeviceReduceSingleTileKernelINS2_10policy_hubIdjN4cuda3std3__44plusIdEEE10Policy1000EN6thrust24THRUST_300001_SM_1000_NS10device_ptrI6float2EEPdjS9_dd23complex_norm_sq_functorEEvT0_T1_T2_T3_T4_T6_)
        .other          _ZN3cub18CUB_300001_SM_10006detail6reduce28DeviceReduceSingleTileKernelINS2_10policy_hubIdjN4cuda3std3__44plusIdEEE10Policy1000EN6thrust24THRUST_300001_SM_1000_NS10device_ptrI6float2EEPdjS9_dd23complex_norm_sq_functorEEvT0_T1_T2_T3_T4_T6_,@"STO_CUDA_ENTRY STV_DEFAULT"
_ZN3cub18CUB_300001_SM_10006detail6reduce28DeviceReduceSingleTileKernelINS2_10policy_hubIdjN4cuda3std3__44plusIdEEE10Policy1000EN6thrust24THRUST_300001_SM_1000_NS10device_ptrI6float2EEPdjS9_dd23complex_norm_sq_functorEEvT0_T1_T2_T3_T4_T6_:
.text._ZN3cub18CUB_300001_SM_10006detail6reduce28DeviceReduceSingleTileKernelINS2_10policy_hubIdjN4cuda3std3__44plusIdEEE10Policy1000EN6thrust24THRUST_300001_SM_1000_NS10device_ptrI6float2EEPdjS9_dd23complex_norm_sq_functorEEvT0_T1_T2_T3_T4_T6_:
[----:B------:R-:W-:Y:S01]  /*0000*/  LDC R1, c[0x0][0x37c] ;  /* 0x0000df00ff017b82 */ /* 0x000fe20000000800 */
[----:B------:R-:W0:Y:S01]  /*0010*/  LDCU UR4, c[0x0][0x390] ;  /* 0x00007200ff0477ac */ /* 0x000e220008000800 */
[----:B------:R-:W1:Y:S01]  /*0020*/  LDCU.64 UR6, c[0x0][0x358] ;  /* 0x00006b00ff0677ac */ /* 0x000e620008000a00 */
[----:B0-----:R-:W-:-:S04]  /*0030*/  MOV R2, UR4 ;  /* 0x0000000400027c02 */ /* 0x001fc80008000f00 */
[----:B------:R-:W-:-:S13]  /*0040*/  ISETP.NE.AND P0, PT, R2, RZ, PT ;  /* 0x000000ff0200720c */ /* 0x000fda0003f05270 */
        /* <DEDUP_REMOVED lines=8> */
.L_x_81:
[----:B------:R-:W-:Y:S01]  /*00d0*/  ISETP.GT.U32.AND P0, PT, R2, 0x13ff, PT ;  /* 0x000013ff0200780c */ /* 0x000fe20003f04070 */
[----:B------:R-:W-:-:S12]  /*00e0*/  BSSY.RECONVERGENT B0, `(.L_x_82) ;  /* 0x000035f000007945 */ /* 0x000fd80003800200 */
        /* <DEDUP_REMOVED lines=12> */
[----:B------:R-:W-:-:S05]  /*01b0*/  IADD3 R5, PT, PT, R3, 0x280, RZ ;  /* 0x0000028003057810 */ /* 0x000fca0007ffe0ff */
[----:B------:R-:W0:Y:S02]  /*01c0*/  F2F.F64.F32 R24, R24 ;  /* 0x0000001800187310 */ /* 0x000e240000201800 */
.L_x_85:
[----:B------:R-:W-:Y:S05]  /*01d0*/  BSYNC.RECONVERGENT B1 ;  /* 0x0000000000017941 */ /* 0x000fea0003800200 */
.L_x_84:
[----:B------:R-:W-:Y:S01]  /*01e0*/  ISETP.GE.U32.AND P0, PT, R5, R2, PT ;  /* 0x000000020500720c */ /* 0x000fe20003f06070 */
[----:B------:R-:W-:-:S12]  /*01f0*/  BSSY.RECONVERGENT B1, `(.L_x_86) ;  /* 0x00000c8000017945 */ /* 0x000fd80003800200 */
[----:B------:R-:W-:Y:S05]  /*0200*/  @P0 BRA `(.L_x_87) ;  /* 0x0000000c00180947 */ /* 0x000fea0003800000 */
[----:B------:R-:W-:Y:S01]  /*0210*/  LOP3.LUT R7, RZ, R5, RZ, 0x33, !PT ;  /* 0x00000005ff077212 */ /* 0x000fe200078e33ff */
[----:B------:R-:W-:Y:S04]  /*0220*/  BSSY.RECONVERGENT B2, `(.L_x_88) ;  /* 0x0000064000027945 */ /* 0x000fe80003800200 */
[----:B------:R-:W-:-:S04]  /*0230*/  IMAD.IADD R7, R7, 0x1, R2 ;  /* 0x0000000107077824 */ /* 0x000fc800078e0202 */
[C---:B------:R-:W-:Y:S01]  /*0240*/  IMAD.HI.U32 R0, R7.reuse, -0x33333333, RZ ;  /* 0xcccccccd07007827 */ /* 0x040fe200078e00ff */
[----:B------:R-:W-:-:S04]  /*0250*/  ISETP.GE.U32.AND P1, PT, R7, 0x2580, PT ;  /* 0x000025800700780c */ /* 0x000fc80003f26070 */
[----:B------:R-:W-:-:S04]  /*0260*/  LEA.HI R0, R0, 0x1, RZ, 0x17 ;  /* 0x0000000100007811 */ /* 0x000fc800078fb8ff */
[----:B------:R-:W-:-:S04]  /*0270*/  LOP3.LUT R4, R0, 0xf, RZ, 0xc0, !PT ;  /* 0x0000000f00047812 */ /* 0x000fc800078ec0ff */
[----:B------:R-:W-:Y:S01]  /*0280*/  ISETP.NE.AND P0, PT, R4, RZ, PT ;  /* 0x000000ff0400720c */ /* 0x000fe20003f05270 */
[----:B------:R-:W-:-:S12]  /*0290*/  @!P1 BRA `(.L_x_89) ;  /* 0x0000000400709947 */ /* 0x000fd80003800000 */
[----:B------:R-:W1:Y:S01]  /*02a0*/  LDC.64 R6, c[0x0][0x380] ;  /* 0x0000e000ff067b82 */ /* 0x000e620000000a00 */
[----:B------:R-:W-:-:S04]  /*02b0*/  LOP3.LUT R42, R0, 0xfffff0, RZ, 0xc0, !PT ;  /* 0x00fffff0002a7812 */ /* 0x000fc800078ec0ff */
[----:B------:R-:W-:Y:S01]  /*02c0*/  IADD3 R42, PT, PT, -R42, RZ, RZ ;  /* 0x000000ff2a2a7210 */ /* 0x000fe20007ffe1ff */
[----:B-1----:R-:W-:-:S03]  /*02d0*/  IMAD.WIDE.U32 R6, R5, 0x8, R6 ;  /* 0x0000000805067825 */ /* 0x002fc600078e0006 */
[----:B------:R-:W-:-:S05]  /*02e0*/  IADD3 R6, P1, PT, R6, 0xa000, RZ ;  /* 0x0000a00006067810 */ /* 0x000fca0007f3e0ff */
[----:B------:R-:W-:-:S08]  /*02f0*/  IMAD.X R7, RZ, RZ, R7, P1 ;  /* 0x000000ffff077224 */ /* 0x000fd000008e0607 */
.L_x_90:
        /* <DEDUP_REMOVED lines=16> */
[----:B------:R-:W-:-:S02]  /*0400*/  IADD3 R42, PT, PT, R42, 0x10, RZ ;  /* 0x000000102a2a7810 */ /* 0x000fc40007ffe0ff */
[----:B------:R-:W-:Y:S02]  /*0410*/  IADD3 R5, PT, PT, R5, 0x2800, RZ ;  /* 0x0000280005057810 */ /* 0x000fe40007ffe0ff */
        /* <DEDUP_REMOVED lines=68> */
.L_x_89:
[----:B------:R-:W-:Y:S05]  /*0860*/  BSYNC.RECONVERGENT B2 ;  /* 0x0000000000027941 */ /* 0x000fea0003800200 */
.L_x_88:
[----:B------:R-:W-:Y:S05]  /*0870*/  @!P0 BRA `(.L_x_87) ;  /* 0x00000004007c8947 */ /* 0x000fea0003800000 */
[----:B------:R-:W-:Y:S01]  /*0880*/  ISETP.GE.U32.AND P0, PT, R4, 0x8, PT ;  /* 0x000000080400780c */ /* 0x000fe20003f06070 */
[----:B------:R-:W-:Y:S01]  /*0890*/  BSSY.RECONVERGENT B2, `(.L_x_91) ;  /* 0x000002f000027945 */ /* 0x000fe20003800200 */
[----:B------:R-:W-:-:S04]  /*08a0*/  LOP3.LUT R22, R0, 0x7, RZ, 0xc0, !PT ;  /* 0x0000000700167812 */ /* 0x000fc800078ec0ff */
[----:B------:R-:W-:-:S07]  /*08b0*/  ISETP.NE.AND P1, PT, R22, RZ, PT ;  /* 0x000000ff1600720c */ /* 0x000fce0003f25270 */
[----:B------:R-:W-:Y:S06]  /*08c0*/  @!P0 BRA `(.L_x_92) ;  /* 0x0000000000ac8947 */ /* 0x000fec0003800000 */
[----:B------:R-:W1:Y:S02]  /*08d0*/  LDC.64 R6, c[0x0][0x380] ;  /* 0x0000e000ff067b82 */ /* 0x000e640000000a00 */
[----:B-1----:R-:W-:-:S05]  /*08e0*/  IMAD.WIDE.U32 R20, R5, 0x8, R6 ;  /* 0x0000000805147825 */ /* 0x002fca00078e0006 */
        /* <DEDUP_REMOVED lines=12> */
[----:B------:R2:W0:Y:S01]  /*09b0*/  F2F.F64.F32 R16, R4 ;  /* 0x0000000400107310 */ /* 0x0004220000201800 */
[----:B------:R-:W-:Y:S01]  /*09c0*/  FFMA R19, R18, R18, R19 ;  /* 0x0000001212137223 */ /* 0x000fe20000000013 */
[----:B----4-:R-:W-:Y:S01]  /*09d0*/  FMUL R27, R27, R27 ;  /* 0x0000001b1b1b7220 */ /* 0x010fe20000400000 */
[----:B-----5:R-:W-:-:S03]  /*09e0*/  FMUL R15, R15, R15 ;  /* 0x0000000f0f0f7220 */ /* 0x020fc60000400000 */
[----:B------:R-:W-:Y:S02]  /*09f0*/  FFMA R27, R26, R26, R27 ;  /* 0x0000001a1a1b7223 */ /* 0x000fe4000000001b */
[----:B------:R-:W3:Y:S01]  /*0a00*/  F2F.F64.F32 R18, R19 ;  /* 0x0000001300127310 */ /* 0x000ee20000201800 */
[----:B------:R-:W-:Y:S01]  /*0a10*/  FFMA R23, R14, R14, R15 ;  /* 0x0000000e0e177223 */ /* 0x000fe2000000000f */
[----:B------:R-:W-:Y:S01]  /*0a20*/  FMUL R13, R13, R13 ;  /* 0x0000000d0d0d7220 */ /* 0x000fe20000400000 */
[----:B------:R-:W-:-:S03]  /*0a30*/  FMUL R11, R11, R11 ;  /* 0x0000000b0b0b7220 */ /* 0x000fc60000400000 */
[----:B--2---:R-:W-:Y:S01]  /*0a40*/  FFMA R4, R12, R12, R13 ;  /* 0x0000000c0c047223 */ /* 0x004fe2000000000d */
[----:B0-----:R-:W-:Y:S01]  /*0a50*/  DADD R16, R24, R16 ;  /* 0x0000000018107229 */ /* 0x001fe20000000010 */
[----:B-1----:R-:W0:Y:S01]  /*0a60*/  F2F.F64.F32 R20, R27 ;  /* 0x0000001b00147310 */ /* 0x002e220000201800 */
[----:B------:R-:W-:Y:S01]  /*0a70*/  FMUL R9, R9, R9 ;  /* 0x0000000909097220 */ /* 0x000fe20000400000 */
[----:B------:R-:W-:-:S05]  /*0a80*/  FMUL R7, R7, R7 ;  /* 0x0000000707077220 */ /* 0x000fca0000400000 */
[----:B---3--:R-:W-:Y:S01]  /*0a90*/  DADD R16, R16, R18 ;  /* 0x0000000010107229 */ /* 0x008fe20000000012 */
[----:B------:R-:W1:Y:S01]  /*0aa0*/  F2F.F64.F32 R14, R23 ;  /* 0x00000017000e7310 */ /* 0x000e620000201800 */
[----:B------:R-:W-:Y:S01]  /*0ab0*/  FFMA R18, R10, R10, R11 ;  /* 0x0000000a0a127223 */ /* 0x000fe2000000000b */
[----:B------:R-:W-:-:S05]  /*0ac0*/  FFMA R7, R6, R6, R7 ;  /* 0x0000000606077223 */ /* 0x000fca0000000007 */
[----:B0-----:R-:W-:Y:S01]  /*0ad0*/  DADD R16, R16, R20 ;  /* 0x0000000010107229 */ /* 0x001fe20000000014 */
[----:B------:R-:W0:Y:S07]  /*0ae0*/  F2F.F64.F32 R12, R4 ;  /* 0x00000004000c7310 */ /* 0x000e2e0000201800 */
        /* <DEDUP_REMOVED lines=9> */
.L_x_92:
[----:B------:R-:W-:Y:S05]  /*0b80*/  BSYNC.RECONVERGENT B2 ;  /* 0x0000000000027941 */ /* 0x000fea0003800200 */
.L_x_91:
        /* <DEDUP_REMOVED lines=29> */
.L_x_94:
[----:B------:R-:W-:Y:S05]  /*0d60*/  BSYNC.RECONVERGENT B2 ;  /* 0x0000000000027941 */ /* 0x000fea0003800200 */
.L_x_93:
[----:B------:R-:W-:Y:S05]  /*0d70*/  @!P1 BRA `(.L_x_87) ;  /* 0x00000000003c9947 */ /* 0x000fea0003800000 */
[----:B------:R-:W1:Y:S01]  /*0d80*/  LDC.64 R6, c[0x0][0x380] ;  /* 0x0000e000ff067b82 */ /* 0x000e620000000a00 */
[----:B------:R-:W-:Y:S02]  /*0d90*/  IMAD.MOV R0, RZ, RZ, -R0 ;  /* 0x000000ffff007224 */ /* 0x000fe400078e0a00 */
[----:B-1----:R-:W-:-:S04]  /*0da0*/  IMAD.WIDE.U32 R4, R5, 0x8, R6 ;  /* 0x0000000805047825 */ /* 0x002fc800078e0006 */
[----:B------:R-:W-:Y:S01]  /*0db0*/  IMAD.MOV.U32 R7, RZ, RZ, R5 ;  /* 0x000000ffff077224 */ /* 0x000fe200078e0005 */
[----:B------:R-:W-:-:S07]  /*0dc0*/  MOV R6, R4 ;  /* 0x0000000400067202 */ /* 0x000fce0000000f00 */
.L_x_95:
[----:B------:R1:W2:Y:S01]  /*0dd0*/  LDG.E.64 R4, desc[UR6][R6.64] ;  /* 0x0000000606047981 */ /* 0x0002a2000c1e1b00 */
[----:B------:R-:W-:-:S04]  /*0de0*/  IADD3 R0, PT, PT, R0, 0x1, RZ ;  /* 0x0000000100007810 */ /* 0x000fc80007ffe0ff */
[----:B------:R-:W-:Y:S02]  /*0df0*/  ISETP.NE.AND P0, PT, R0, RZ, PT ;  /* 0x000000ff0000720c */ /* 0x000fe40003f05270 */
[----:B-1----:R-:W-:-:S05]  /*0e00*/  IADD3 R6, P1, PT, R6, 0x1400, RZ ;  /* 0x0000140006067810 */ /* 0x002fca0007f3e0ff */
[----:B------:R-:W-:Y:S02]  /*0e10*/  IMAD.X R7, RZ, RZ, R7, P1 ;  /* 0x000000ffff077224 */ /* 0x000fe400008e0607 */
[----:B--2---:R-:W-:-:S04]  /*0e20*/  FMUL R5, R5, R5 ;  /* 0x0000000505057220 */ /* 0x004fc80000400000 */
[----:B------:R-:W-:-:S06]  /*0e30*/  FFMA R5, R4, R4, R5 ;  /* 0x0000000404057223 */ /* 0x000fcc0000000005 */
[----:B------:R-:W0:Y:S02]  /*0e40*/  F2F.F64.F32 R4, R5 ;  /* 0x0000000500047310 */ /* 0x000e240000201800 */
[----:B0-----:R-:W-:Y:S01]  /*0e50*/  DADD R24, R4, R24 ;  /* 0x0000000004187229 */ /* 0x001fe20000000018 */
[----:B------:R-:W-:Y:S10]  /*0e60*/  @P0 BRA `(.L_x_95) ;  /* 0xfffffffc00d80947 */ /* 0x000ff4000383ffff */
.L_x_87:
[----:B------:R-:W-:Y:S05]  /*0e70*/  BSYNC.RECONVERGENT B1 ;  /* 0x0000000000017941 */ /* 0x000fea0003800200 */
.L_x_86:
        /* <DEDUP_REMOVED lines=28> */
[----:B-1----:R-:W-:-:S03]  /*1040*/  @!P1 LEA R9, R13, R2, 0x18 ;  /* 0x000000020d099211 */ /* 0x002fc600078ec0ff */
[----:B------:R-:W0:Y:S02]  /*1050*/  SHFL.DOWN PT, R5, R11, 0x8, 0x1f ;  /* 0x09001f000b057f89 */ /* 0x000e2400000e0000 */
[----:B0-----:R-:W-:-:S10]  /*1060*/  DADD R4, R4, R10 ;  /* 0x0000000004047229 */ /* 0x001fd4000000000a */
[----:B------:R-:W-:Y:S02]  /*1070*/  FSEL R6, R10, R4, P0 ;  /* 0x000000040a067208 */ /* 0x000fe40000000000 */
[----:B------:R-:W-:Y:S02]  /*1080*/  FSEL R7, R11, R5, P0 ;  /* 0x000000050b077208 */ /* 0x000fe40000000000 */
[----:B------:R-:W-:Y:S01]  /*1090*/  ISETP.NE.AND P0, PT, R3, RZ, PT ;  /* 0x000000ff0300720c */ /* 0x000fe20003f05270 */
[----:B------:R-:W-:Y:S01]  /*10a0*/  SHFL.DOWN PT, R4, R6, 0x10, 0x1f ;  /* 0x0a001f0006047f89 */ /* 0x000fe200000e0000 */
[----:B------:R-:W-:-:S03]  /*10b0*/  @!P1 IADD3 R11, PT, PT, R0, R9, RZ ;  /* 0x00000009000b9210 */ /* 0x000fc60007ffe0ff */
        /* <DEDUP_REMOVED lines=11> */
[----:B------:R-:W0:Y:S04]  /*1170*/  LDS.128 R12, [UR4+0x20] ;  /* 0x00002004ff0c7984 */ /* 0x000e280008000c00 */
[----:B------:R-:W2:Y:S04]  /*1180*/  LDS.128 R16, [UR4+0x30] ;  /* 0x00003004ff107984 */ /* 0x000ea80008000c00 */
[----:B-1----:R-:W1:Y:S01]  /*1190*/  LDS.128 R4, [UR4+0x40] ;  /* 0x00004004ff047984 */ /* 0x002e620008000c00 */
[----:B0-----:R-:W-:-:S03]  /*11a0*/  DADD R12, R8, R12 ;  /* 0x00000000080c7229 */ /* 0x001fc6000000000c */
[----:B------:R-:W0:Y:S05]  /*11b0*/  LDS.128 R8, [UR4+0x50] ;  /* 0x00005004ff087984 */ /* 0x000e2a0008000c00 */
[----:B------:R-:W-:-:S08]  /*11c0*/  DADD R12, R12, R14 ;  /* 0x000000000c0c7229 */ /* 0x000fd0000000000e */
[----:B--2---:R-:W-:-:S08]  /*11d0*/  DADD R12, R12, R16 ;  /* 0x000000000c0c7229 */ /* 0x004fd00000000010 */
[----:B------:R-:W-:Y:S02]  /*11e0*/  DADD R18, R12, R18 ;  /* 0x000000000c127229 */ /* 0x000fe40000000012 */
[----:B------:R-:W2:Y:S06]  /*11f0*/  LDS.128 R12, [UR4+0x60] ;  /* 0x00006004ff0c7984 */ /* 0x000eac0008000c00 */
[----:B-1----:R-:W-:-:S08]  /*1200*/  DADD R4, R18, R4 ;  /* 0x0000000012047229 */ /* 0x002fd00000000004 */
[----:B------:R-:W-:Y:S02]  /*1210*/  DADD R2, R4, R6 ;  /* 0x0000000004027229 */ /* 0x000fe40000000006 */
[----:B------:R-:W1:Y:S06]  /*1220*/  LDS.128 R4, [UR4+0x70] ;  /* 0x00007004ff047984 */ /* 0x000e6c0008000c00 */
[----:B0-----:R-:W-:-:S08]  /*1230*/  DADD R2, R2, R8 ;  /* 0x0000000002027229 */ /* 0x001fd00000000008 */
[----:B------:R-:W-:Y:S01]  /*1240*/  DADD R2, R2, R10 ;  /* 0x0000000002027229 */ /* 0x000fe2000000000a */
[----:B------:R-:W0:Y:S07]  /*1250*/  LDS.128 R8, [UR4+0x80] ;  /* 0x00008004ff087984 */ /* 0x000e2e0008000c00 */
[----:B--2---:R-:W-:-:S08]  /*1260*/  DADD R2, R2, R12 ;  /* 0x0000000002027229 */ /* 0x004fd0000000000c */
[----:B------:R-:W-:Y:S01]  /*1270*/  DADD R2, R2, R14 ;  /* 0x0000000002027229 */ /* 0x000fe2000000000e */
[----:B------:R-:W2:Y:S07]  /*1280*/  LDS.128 R12, [UR4+0x90] ;  /* 0x00009004ff0c7984 */ /* 0x000eae0008000c00 */
[----:B-1----:R-:W-:-:S08]  /*1290*/  DADD R2, R2, R4 ;  /* 0x0000000002027229 */ /* 0x002fd00000000004 */
[----:B------:R-:W-:Y:S01]  /*12a0*/  DADD R2, R2, R6 ;  /* 0x0000000002027229 */ /* 0x000fe20000000006 */
[----:B------:R-:W1:Y:S07]  /*12b0*/  LDS.128 R4, [UR4+0xa0] ;  /* 0x0000a004ff047984 */ /* 0x000e6e0008000c00 */
[----:B0-----:R-:W-:Y:S01]  /*12c0*/  DADD R2, R2, R8 ;  /* 0x0000000002027229 */ /* 0x001fe20000000008 */
[----:B------:R-:W0:Y:S07]  /*12d0*/  LDS.64 R8, [UR4+0xb0] ;  /* 0x0000b004ff087984 */ /* 0x000e2e0008000a00 */
[----:B------:R-:W-:-:S08]  /*12e0*/  DADD R2, R2, R10 ;  /* 0x0000000002027229 */ /* 0x000fd0000000000a */
[----:B--2---:R-:W-:-:S08]  /*12f0*/  DADD R2, R2, R12 ;  /* 0x0000000002027229 */ /* 0x004fd0000000000c */
[----:B------:R-:W-:-:S08]  /*1300*/  DADD R2, R2, R14 ;  /* 0x0000000002027229 */ /* 0x000fd0000000000e */
[----:B-1----:R-:W-:-:S08]  /*1310*/  DADD R2, R2, R4 ;  /* 0x0000000002027229 */ /* 0x002fd00000000004 */
[----:B------:R-:W-:-:S08]  /*1320*/  DADD R2, R2, R6 ;  /* 0x0000000002027229 */ /* 0x000fd00000000006 */
[----:B0-----:R-:W-:Y:S01]  /*1330*/  DADD R8, R2, R8 ;  /* 0x0000000002087229 */ /* 0x001fe20000000008 */
[----:B------:R-:W-:Y:S10]  /*1340*/  BRA `(.L_x_97) ;  /* 0x0000002000e07947 */ /* 0x000ff40003800000 */
.L_x_96:
[----:B------:R-:W-:Y:S01]  /*1350*/  LOP3.LUT R0, R3, 0x3e0, RZ, 0xc0, !PT ;  /* 0x000003e003007812 */ /* 0x000fe200078ec0ff */
[----:B------:R-:W1:Y:S03]  /*1360*/  S2R R12, SR_LANEID ;  /* 0x00000000000c7919 */ /* 0x000e660000000000 */
[----:B------:R-:W-:Y:S01]  /*1370*/  LOP3.LUT R7, RZ, R0, RZ, 0x33, !PT ;  /* 0x00000000ff077212 */ /* 0x000fe200078e33ff */
[----:B------:R-:W-:-:S03]  /*1380*/  VIADD R5, R0, 0x20 ;  /* 0x0000002000057836 */ /* 0x000fc60000000000 */
[-C--:B------:R-:W-:Y:S02]  /*1390*/  IADD3 R7, PT, PT, R7, R2.reuse, RZ ;  /* 0x0000000207077210 */ /* 0x080fe40007ffe0ff */
[----:B------:R-:W-:-:S04]  /*13a0*/  ISETP.GT.U32.AND P0, PT, R5, R2, PT ;  /* 0x000000020500720c */ /* 0x000fc80003f04070 */
[----:B------:R-:W-:-:S05]  /*13b0*/  SEL R13, R7, 0x1f, P0 ;  /* 0x0000001f070d7807 */ /* 0x000fca0000000000 */
[----:B0-----:R-:W-:Y:S04]  /*13c0*/  SHFL.DOWN PT, R4, R24, 0x1, R13 ;  /* 0x0820000018047989 */ /* 0x001fe800000e000d */
[----:B------:R-:W0:Y:S01]  /*13d0*/  SHFL.DOWN PT, R5, R25, 0x1, R13 ;  /* 0x0820000019057989 */ /* 0x000e2200000e000d */
[C---:B-1----:R-:W-:Y:S02]  /*13e0*/  ISETP.GE.AND P0, PT, R12.reuse, R13, PT ;  /* 0x0000000d0c00720c */ /* 0x042fe40003f06270 */
[C---:B------:R-:W-:Y:S02]  /*13f0*/  IADD3 R0, PT, PT, R12.reuse, 0x2, RZ ;  /* 0x000000020c007810 */ /* 0x040fe40007ffe0ff */
[----:B------:R-:W-:Y:S01]  /*1400*/  ISETP.NE.AND P1, PT, R12, RZ, PT ;  /* 0x000000ff0c00720c */ /* 0x000fe20003f25270 */
        /* <DEDUP_REMOVED lines=13> */
[----:B------:R-:W0:Y:S02]  /*14e0*/  SHFL.DOWN PT, R5, R9, 0x4, R13 ;  /* 0x0880000009057989 */ /* 0x000e2400000e000d */
[----:B0-----:R-:W-:-:S10]  /*14f0*/  DADD R4, R4, R8 ;  /* 0x0000000004047229 */ /* 0x001fd40000000008 */
[----:B------:R-:W-:Y:S02]  /*1500*/  FSEL R6, R8, R4, P0 ;  /* 0x0000000408067208 */ /* 0x000fe40000000000 */
[----:B------:R-:W-:Y:S01]  /*1510*/  FSEL R7, R9, R5, P0 ;  /* 0x0000000509077208 */ /* 0x000fe20000000000 */
[----:B------:R-:W0:Y:S01]  /*1520*/  @!P1 S2R R8, SR_CgaCtaId ;  /* 0x0000000000089919 */ /* 0x000e220000008800 */
[----:B------:R-:W-:Y:S02]  /*1530*/  ISETP.GT.AND P0, PT, R0, R13, PT ;  /* 0x0000000d0000720c */ /* 0x000fe40003f04270 */
[----:B------:R-:W-:Y:S01]  /*1540*/  IADD3 R0, PT, PT, R12, 0x10, RZ ;  /* 0x000000100c007810 */ /* 0x000fe20007ffe0ff */
[----:B------:R-:W-:Y:S04]  /*1550*/  SHFL.DOWN PT, R4, R6, 0x8, R13 ;  /* 0x0900000006047989 */ /* 0x000fe800000e000d */
[----:B------:R-:W1:Y:S02]  /*1560*/  SHFL.DOWN PT, R5, R7, 0x8, R13 ;  /* 0x0900000007057989 */ /* 0x000e6400000e000d */
[----:B-1----:R-:W-:-:S10]  /*1570*/  DADD R4, R4, R6 ;  /* 0x0000000004047229 */ /* 0x002fd40000000006 */
[----:B------:R-:W-:Y:S02]  /*1580*/  FSEL R10, R6, R4, P0 ;  /* 0x00000004060a7208 */ /* 0x000fe40000000000 */
[----:B------:R-:W-:Y:S02]  /*1590*/  FSEL R11, R7, R5, P0 ;  /* 0x00000005070b7208 */ /* 0x000fe40000000000 */
[----:B------:R-:W-:Y:S01]  /*15a0*/  @!P1 MOV R7, 0x400 ;  /* 0x0000040000079802 */ /* 0x000fe20000000f00 */
[----:B------:R-:W-:Y:S01]  /*15b0*/  SHFL.DOWN PT, R4, R10, 0x10, R13 ;  /* 0x0a0000000a047989 */ /* 0x000fe200000e000d */
[----:B------:R-:W-:Y:S02]  /*15c0*/  ISETP.GT.AND P0, PT, R0, R13, PT ;  /* 0x0000000d0000720c */ /* 0x000fe40003f04270 */
[----:B------:R-:W-:Y:S01]  /*15d0*/  @!P1 SHF.R.U32.HI R6, RZ, 0x2, R3 ;  /* 0x00000002ff069819 */ /* 0x000fe20000011603 */
[----:B------:R-:W1:Y:S01]  /*15e0*/  SHFL.DOWN PT, R5, R11, 0x10, R13 ;  /* 0x0a0000000b057989 */ /* 0x000e6200000e000d */
[----:B0-----:R-:W-:-:S02]  /*15f0*/  @!P1 LEA R7, R8, R7, 0x18 ;  /* 0x0000000708079211 */ /* 0x001fc400078ec0ff */
[----:B------:R-:W-:-:S05]  /*1600*/  @!P1 LOP3.LUT R6, R6, 0xf8, RZ, 0xc0, !PT ;  /* 0x000000f806069812 */ /* 0x000fca00078ec0ff */
[----:B------:R-:W-:Y:S01]  /*1610*/  @!P1 IMAD.IADD R7, R6, 0x1, R7 ;  /* 0x0000000106079824 */ /* 0x000fe200078e0207 */
[----:B-1----:R-:W-:-:S10]  /*1620*/  DADD R4, R4, R10 ;  /* 0x0000000004047229 */ /* 0x002fd4000000000a */
        /* <DEDUP_REMOVED lines=8> */
[----:B------:R-:W-:Y:S01]  /*16b0*/  ISETP.GT.U32.AND P1, PT, R2, 0x20, PT ;  /* 0x000000200200780c */ /* 0x000fe20003f24070 */
[----:B-1----:R-:W-:-:S09]  /*16c0*/  ULEA UR4, UR5, UR4, 0x18 ;  /* 0x0000000405047291 */ /* 0x002fd2000f8ec0ff */
[----:B------:R-:W1:Y:S04]  /*16d0*/  LDS.128 R12, [UR4+0x20] ;  /* 0x00002004ff0c7984 */ /* 0x000e680008000c00 */
[----:B0-----:R-:W0:Y:S01]  /*16e0*/  LDS.128 R4, [UR4+0x30] ;  /* 0x00003004ff047984 */ /* 0x001e220008000c00 */
        /* <DEDUP_REMOVED lines=70> */
[----:B------:R-:W0:Y:S01]  /*1b50*/  LDS.64 R4, [UR4+0xb0] ;  /* 0x0000b004ff047984 */ /* 0x000e220008000a00 */
        /* <DEDUP_REMOVED lines=8> */
[----:B------:R-:W-:-:S04]  /*1be0*/  ISETP.GT.U32.AND P1, PT, R2, 0x260, PT ;  /* 0x000002600200780c */ /* 0x000fc80003f24070 */
[----:B0-----:R-:W-:-:S10]  /*1bf0*/  DADD R4, R4, R6 ;  /* 0x0000000004047229 */ /* 0x001fd40000000006 */
[----:B------:R-:W-:Y:S02]  /*1c00*/  FSEL R8, R4, R6, P1 ;  /* 0x0000000604087208 */ /* 0x000fe40000800000 */
[----:B------:R-:W-:Y:S01]  /*1c10*/  FSEL R9, R5, R7, P1 ;  /* 0x0000000705097208 */ /* 0x000fe20000800000 */
[----:B------:R-:W-:Y:S06]  /*1c20*/  BRA `(.L_x_97) ;  /* 0x0000001800a87947 */ /* 0x000fec0003800000 */
.L_x_83:
[----:B------:R-:W0:Y:S01]  /*1c30*/  S2R R0, SR_TID.X ;  /* 0x0000000000007919 */ /* 0x000e220000002100 */
[----:B------:R-:W1:Y:S02]  /*1c40*/  LDCU.64 UR4, c[0x0][0x380] ;  /* 0x00007000ff0477ac */ /* 0x000e640008000a00 */
[----:B-1----:R-:W-:Y:S02]  /*1c50*/  MOV R6, UR4 ;  /* 0x0000000400067c02 */ /* 0x002fe40008000f00 */
[----:B------:R-:W-:-:S03]  /*1c60*/  MOV R7, UR5 ;  /* 0x0000000500077c02 */ /* 0x000fc60008000f00 */
[----:B0-----:R-:W-:-:S05]  /*1c70*/  IMAD.WIDE.U32 R20, R0, 0x8, R6 ;  /* 0x0000000800147825 */ /* 0x001fca00078e0006 */
        /* <DEDUP_REMOVED lines=8> */
[----:B------:R-:W-:Y:S01]  /*1d00*/  UMOV UR4, 0x1400 ;  /* 0x0000140000047882 */ /* 0x000fe20000000000 */
        /* <DEDUP_REMOVED lines=15> */
[----:B------:R-:W-:-:S04]  /*1e00*/  FMUL R5, R5, R5 ;  /* 0x0000000505057220 */ /* 0x000fc80000400000 */
[----:B------:R-:W-:Y:S01]  /*1e10*/  FFMA R5, R4, R4, R5 ;  /* 0x0000000404057223 */ /* 0x000fe20000000005 */
[----:B-1----:R-:W-:Y:S02]  /*1e20*/  DADD R16, R14, R16 ;  /* 0x000000000e107229 */ /* 0x002fe40000000010 */
[----:B------:R1:W-:Y:S06]  /*1e30*/  F2F.F64.F32 R12, R3 ;  /* 0x00000003000c7310 */ /* 0x0003ec0000201800 */
[----:B0-----:R-:W-:Y:S02]  /*1e40*/  DADD R16, R18, R16 ;  /* 0x0000000012107229 */ /* 0x001fe40000000010 */
[----:B------:R-:W0:Y:S01]  /*1e50*/  F2F.F64.F32 R14, R25 ;  /* 0x00000019000e7310 */ /* 0x000e220000201800 */
[----:B------:R-:W-:Y:S01]  /*1e60*/  FFMA R18, R10, R10, R11 ;  /* 0x0000000a0a127223 */ /* 0x000fe2000000000b */
[----:B-1----:R-:W-:-:S05]  /*1e70*/  VIADD R3, R2, 0xffffec00 ;  /* 0xffffec0002037836 */ /* 0x002fca0000000000 */
[----:B------:R-:W-:Y:S01]  /*1e80*/  ISETP.GE.U32.AND P0, PT, R3, 0x1400, PT ;  /* 0x000014000300780c */ /* 0x000fe20003f06070 */
[----:B------:R-:W1:Y:S01]  /*1e90*/  F2F.F64.F32 R10, R18 ;  /* 0x00000012000a7310 */ /* 0x000e620000201800 */
[----:B0-----:R-:W-:-:S07]  /*1ea0*/  DADD R14, R14, R16 ;  /* 0x000000000e0e7229 */ /* 0x001fce0000000010 */
[----:B------:R-:W-:Y:S01]  /*1eb0*/  F2F.F64.F32 R22, R5 ;  /* 0x0000000500167310 */ /* 0x000fe20000201800 */
[----:B------:R-:W-:Y:S01]  /*1ec0*/  FFMA R16, R8, R8, R9 ;  /* 0x0000000808107223 */ /* 0x000fe20000000009 */
[----:B------:R-:W-:-:S06]  /*1ed0*/  DADD R12, R12, R14 ;  /* 0x000000000c0c7229 */ /* 0x000fcc000000000e */
[----:B------:R-:W0:Y:S02]  /*1ee0*/  F2F.F64.F32 R8, R16 ;  /* 0x0000001000087310 */ /* 0x000e240000201800 */
[----:B-1----:R-:W-:-:S08]  /*1ef0*/  DADD R10, R10, R12 ;  /* 0x000000000a0a7229 */ /* 0x002fd0000000000c */
[----:B0-----:R-:W-:-:S08]  /*1f00*/  DADD R8, R8, R10 ;  /* 0x0000000008087229 */ /* 0x001fd0000000000a */
[----:B------:R-:W-:Y:S01]  /*1f10*/  DADD R22, R22, R8 ;  /* 0x0000000016167229 */ /* 0x000fe20000000008 */
[----:B------:R-:W-:Y:S10]  /*1f20*/  @!P0 BRA `(.L_x_98) ;  /* 0x0000000000cc8947 */ /* 0x000ff40003800000 */
[----:B------:R-:W0:Y:S01]  /*1f30*/  LDC R2, c[0x0][0x390] ;  /* 0x0000e400ff027b82 */ /* 0x000e220000000800 */
[----:B------:R-:W-:-:S07]  /*1f40*/  UMOV UR4, 0x1400 ;  /* 0x0000140000047882 */ /* 0x000fce0000000000 */
[----:B------:R-:W1:Y:S02]  /*1f50*/  LDC.64 R6, c[0x0][0x380] ;  /* 0x0000e000ff067b82 */ /* 0x000e640000000a00 */
.L_x_100:
[----:B------:R-:W-:-:S05]  /*1f60*/  IADD3 R17, PT, PT, R0, UR4, RZ ;  /* 0x0000000400117c10 */ /* 0x000fca000fffe0ff */
        /* <DEDUP_REMOVED lines=9> */
[----:B--2---:R-:W-:-:S04]  /*2000*/  FMUL R19, R19, R19 ;  /* 0x0000001313137220 */ /* 0x004fc80000400000 */
[----:B------:R-:W-:Y:S01]  /*2010*/  FFMA R24, R18, R18, R19 ;  /* 0x0000001212187223 */ /* 0x000fe20000000013 */
[----:B---3--:R-:W-:-:S03]  /*2020*/  FMUL R21, R21, R21 ;  /* 0x0000001515157220 */ /* 0x008fc60000400000 */
[----:B------:R-:W2:Y:S01]  /*2030*/  F2F.F64.F32 R18, R24 ;  /* 0x0000001800127310 */ /* 0x000ea20000201800 */
[----:B------:R-:W-:Y:S01]  /*2040*/  FFMA R21, R20, R20, R21 ;  /* 0x0000001414157223 */ /* 0x000fe20000000015 */
[----:B----4-:R-:W-:Y:S01]  /*2050*/  FMUL R27, R27, R27 ;  /* 0x0000001b1b1b7220 */ /* 0x010fe20000400000 */
[----:B-----5:R-:W-:-:S03]  /*2060*/  FMUL R15, R15, R15 ;  /* 0x0000000f0f0f7220 */ /* 0x020fc60000400000 */
[----:B------:R-:W-:Y:S02]  /*2070*/  FFMA R27, R26, R26, R27 ;  /* 0x0000001a1a1b7223 */ /* 0x000fe4000000001b */
[----:B------:R-:W3:Y:S01]  /*2080*/  F2F.F64.F32 R20, R21 ;  /* 0x0000001500147310 */ /* 0x000ee20000201800 */
[----:B------:R-:W-:Y:S01]  /*2090*/  FMUL R13, R13, R13 ;  /* 0x0000000d0d0d7220 */ /* 0x000fe20000400000 */
[----:B------:R-:W-:Y:S01]  /*20a0*/  FMUL R11, R11, R11 ;  /* 0x0000000b0b0b7220 */ /* 0x000fe20000400000 */
[----:B--2---:R-:W-:-:S05]  /*20b0*/  DADD R18, R18, R22 ;  /* 0x0000000012127229 */ /* 0x004fca0000000016 */
[----:B-1----:R-:W1:Y:S01]  /*20c0*/  F2F.F64.F32 R16, R27 ;  /* 0x0000001b00107310 */ /* 0x002e620000201800 */
[----:B------:R-:W-:Y:S01]  /*20d0*/  FFMA R22, R14, R14, R15 ;  /* 0x0000000e0e167223 */ /* 0x000fe2000000000f */
[----:B------:R-:W-:Y:S01]  /*20e0*/  FMUL R9, R9, R9 ;  /* 0x0000000909097220 */ /* 0x000fe20000400000 */
[----:B------:R-:W-:Y:S01]  /*20f0*/  FMUL R5, R5, R5 ;  /* 0x0000000505057220 */ /* 0x000fe20000400000 */
[----:B---3--:R-:W-:-:S04]  /*2100*/  DADD R18, R20, R18 ;  /* 0x0000000014127229 */ /* 0x008fc80000000012 */
[----:B------:R-:W2:Y:S01]  /*2110*/  F2F.F64.F32 R14, R22 ;  /* 0x00000016000e7310 */ /* 0x000ea20000201800 */
[----:B------:R-:W-:Y:S01]  /*2120*/  FFMA R20, R12, R12, R13 ;  /* 0x0000000c0c147223 */ /* 0x000fe2000000000d */
[----:B------:R-:W-:Y:S01]  /*2130*/  FFMA R5, R4, R4, R5 ;  /* 0x0000000404057223 */ /* 0x000fe20000000005 */
[----:B0-----:R-:W-:Y:S01]  /*2140*/  IADD3 R4, PT, PT, R2, -UR4, RZ ;  /* 0x8000000402047c10 */ /* 0x001fe2000fffe0ff */
[----:B-1----:R-:W-:-:S04]  /*2150*/  DADD R16, R16, R18 ;  /* 0x0000000010107229 */ /* 0x002fc80000000012 */
[----:B------:R-:W0:Y:S01]  /*2160*/  F2F.F64.F32 R12, R20 ;  /* 0x00000014000c7310 */ /* 0x000e220000201800 */
[----:B------:R-:W-:Y:S01]  /*2170*/  FFMA R18, R10, R10, R11 ;  /* 0x0000000a0a127223 */ /* 0x000fe2000000000b */
[----:B------:R-:W-:Y:S02]  /*2180*/  ISETP.GE.U32.AND P0, PT, R4, 0x1400, PT ;  /* 0x000014000400780c */ /* 0x000fe40003f06070 */
[----:B--2---:R-:W-:-:S04]  /*2190*/  DADD R14, R14, R16 ;  /* 0x000000000e0e7229 */ /* 0x004fc80000000010 */
[----:B------:R-:W1:Y:S01]  /*21a0*/  F2F.F64.F32 R10, R18 ;  /* 0x00000012000a7310 */ /* 0x000e620000201800 */
[----:B------:R-:W-:-:S03]  /*21b0*/  FFMA R16, R8, R8, R9 ;  /* 0x0000000808107223 */ /* 0x000fc60000000009 */
[----:B0-----:R-:W-:-:S04]  /*21c0*/  DADD R12, R12, R14 ;  /* 0x000000000c0c7229 */ /* 0x001fc8000000000e */
[----:B------:R-:W0:Y:S04]  /*21d0*/  F2F.F64.F32 R8, R16 ;  /* 0x0000001000087310 */ /* 0x000e280000201800 */
[----:B-1----:R-:W-:-:S04]  /*21e0*/  DADD R10, R10, R12 ;  /* 0x000000000a0a7229 */ /* 0x002fc8000000000c */
[----:B------:R-:W1:Y:S04]  /*21f0*/  F2F.F64.F32 R22, R5 ;  /* 0x0000000500167310 */ /* 0x000e680000201800 */
[----:B0-----:R-:W-:-:S08]  /*2200*/  DADD R8, R8, R10 ;  /* 0x0000000008087229 */ /* 0x001fd0000000000a */
[----:B-1----:R-:W-:Y:S01]  /*2210*/  DADD R22, R22, R8 ;  /* 0x0000000016167229 */ /* 0x002fe20000000008 */
[----:B------:R-:W-:Y:S10]  /*2220*/  @!P0 BRA `(.L_x_99) ;  /* 0x0000001000008947 */ /* 0x000ff40003800000 */
[----:B------:R-:W-:-:S06]  /*2230*/  UIADD3 UR4, UPT, UPT, UR4, 0x1400, URZ ;  /* 0x0000140004047890 */ /* 0x000fcc000fffe0ff */
[----:B------:R-:W-:-:S13]  /*2240*/  ISETP.LT.U32.AND P0, PT, R3, UR4, PT ;  /* 0x0000000403007c0c */ /* 0x000fda000bf01070 */
[----:B------:R-:W-:Y:S05]  /*2250*/  @!P0 BRA `(.L_x_100) ;  /* 0xfffffffc00408947 */ /* 0x000fea000383ffff */
.L_x_98:
[----:B------:R-:W-:Y:S01]  /*2260*/  VIADD R3, R2, -UR4 ;  /* 0x8000000402037c36 */ /* 0x000fe20008000000 */
[----:B------:R-:W-:Y:S04]  /*2270*/  BSSY.RECONVERGENT B1, `(.L_x_99) ;  /* 0x00000fb000017945 */ /* 0x000fe80003800200 */
[----:B------:R-:W-:-:S04]  /*2280*/  ISETP.GE.AND P0, PT, R0, R3, PT ;  /* 0x000000030000720c */ /* 0x000fc80003f06270 */
[----:B------:R-:W-:-:S13]  /*2290*/  ISETP.LE.U32.OR P0, PT, R2, UR4, P0 ;  /* 0x0000000402007c0c */ /* 0x000fda0008703470 */
[----:B------:R-:W-:Y:S05]  /*22a0*/  @P0 BRA `(.L_x_101) ;  /* 0x0000000c00dc0947 */ /* 0x000fea0003800000 */
[----:B------:R-:W-:Y:S01]  /*22b0*/  LOP3.LUT R3, RZ, R0, RZ, 0x33, !PT ;  /* 0x00000000ff037212 */ /* 0x000fe200078e33ff */
[----:B------:R-:W-:Y:S03]  /*22c0*/  BSSY.RECONVERGENT B2, `(.L_x_102) ;  /* 0x0000083000027945 */ /* 0x000fe60003800200 */
[----:B------:R-:W-:-:S04]  /*22d0*/  IADD3 R3, PT, PT, R2, -UR4, R3 ;  /* 0x8000000402037c10 */ /* 0x000fc8000fffe003 */
[C---:B------:R-:W-:Y:S01]  /*22e0*/  ISETP.GE.U32.AND P0, PT, R3.reuse, 0x2580, PT ;  /* 0x000025800300780c */ /* 0x040fe20003f06070 */
[----:B------:R-:W-:-:S05]  /*22f0*/  IMAD.HI.U32 R2, R3, -0x33333333, RZ ;  /* 0xcccccccd03027827 */ /* 0x000fca00078e00ff */
[----:B------:R-:W-:Y:S02]  /*2300*/  LEA.HI R3, R2, 0x1, RZ, 0x17 ;  /* 0x0000000102037811 */ /* 0x000fe400078fb8ff */
[----:B------:R-:W-:Y:S02]  /*2310*/  MOV R2, R0 ;  /* 0x0000000000027202 */ /* 0x000fe40000000f00 */
[----:B------:R-:W-:-:S03]  /*2320*/  LOP3.LUT R4, R3, 0xf, RZ, 0xc0, !PT ;  /* 0x0000000f03047812 */ /* 0x000fc600078ec0ff */
[----:B------:R-:W-:Y:S05]  /*2330*/  @!P0 BRA `(.L_x_103) ;  /* 0x0000000400ec8947 */ /* 0x000fea0003800000 */
[----:B------:R-:W-:Y:S01]  /*2340*/  LOP3.LUT R42, R3, 0xfffff0, RZ, 0xc0, !PT ;  /* 0x00fffff0032a7812 */ /* 0x000fe200078ec0ff */
[----:B------:R-:W-:Y:S01]  /*2350*/  BSSY.RECONVERGENT B3, `(.L_x_104) ;  /* 0x0000078000037945 */ /* 0x000fe20003800200 */
[C---:B------:R-:W-:Y:S02]  /*2360*/  LOP3.LUT R2, R0.reuse, 0x1400, RZ, 0xfc, !PT ;  /* 0x0000140000027812 */ /* 0x040fe400078efcff */
[----:B------:R-:W-:Y:S01]  /*2370*/  IADD3 R5, PT, PT, R0, UR4, RZ ;  /* 0x0000000400057c10 */ /* 0x000fe2000fffe0ff */
[----:B------:R-:W-:-:S07]  /*2380*/  IMAD.MOV R42, RZ, RZ, -R42 ;  /* 0x000000ffff2a7224 */ /* 0x000fce00078e0a2a */
.L_x_105:
[C---:B------:R-:W-:Y:S01]  /*2390*/  IMAD.WIDE.U32 R38, R5.reuse, 0x8, R6 ;  /* 0x0000000805267825 */ /* 0x040fe200078e0006 */
[----:B------:R-:W-:-:S05]  /*23a0*/  IADD3 R37, PT, PT, R5, 0x280, RZ ;  /* 0x0000028005257810 */ /* 0x000fca0007ffe0ff */
[----:B------:R-:W2:Y:S01]  /*23b0*/  LDG.E.64 R38, desc[UR6][R38.64] ;  /* 0x0000000626267981 */ /* 0x000ea2000c1e1b00 */
[----:B------:R-:W-:Y:S01]  /*23c0*/  IMAD.WIDE.U32 R36, R37, 0x8, R6 ;  /* 0x0000000825247825 */ /* 0x000fe200078e0006 */
[----:B------:R-:W-:-:S05]  /*23d0*/  IADD3 R35, PT, PT, R5, 0x500, RZ ;  /* 0x0000050005237810 */ /* 0x000fca0007ffe0ff */
[----:B------:R-:W3:Y:S01]  /*23e0*/  LDG.E.64 R36, desc[UR6][R36.64] ;  /* 0x0000000624247981 */ /* 0x000ee2000c1e1b00 */
[----:B------:R-:W-:-:S04]  /*23f0*/  IMAD.WIDE.U32 R34, R35, 0x8, R6 ;  /* 0x0000000823227825 */ /* 0x000fc800078e0006 */
[C---:B------:R-:W-:Y:S02]  /*2400*/  VIADD R33, R5.reuse, 0x780 ;  /* 0x0000078005217836 */ /* 0x040fe40000000000 */
        /* <DEDUP_REMOVED lines=8> */
[C---:B------:R-:W-:Y:S02]  /*2490*/  VIADD R27, R5.reuse, 0xf00 ;  /* 0x00000f00051b7836 */ /* 0x040fe40000000000 */
[----:B------:R-:W5:Y:S01]  /*24a0*/  LDG.E.64 R28, desc[UR6][R28.64] ;  /* 0x000000061c1c7981 */ /* 0x000f62000c1e1b00 */
[----:B------:R-:W-:Y:S01]  /*24b0*/  IADD3 R25, PT, PT, R5, 0x1180, RZ ;  /* 0x0000118005197810 */ /* 0x000fe20007ffe0ff */
[----:B------:R-:W-:-:S04]  /*24c0*/  IMAD.WIDE.U32 R26, R27, 0x8, R6 ;  /* 0x000000081b1a7825 */ /* 0x000fc800078e0006 */
[----:B------:R-:W-:Y:S02]  /*24d0*/  IMAD.WIDE.U32 R24, R25, 0x8, R6 ;  /* 0x0000000819187825 */ /* 0x000fe400078e0006 */
[----:B------:R-:W5:Y:S01]  /*24e0*/  LDG.E.64 R26, desc[UR6][R26.64] ;  /* 0x000000061a1a7981 */ /* 0x000f62000c1e1b00 */
[----:B------:R-:W-:-:S03]  /*24f0*/  IADD3 R21, PT, PT, R5, 0x1400, RZ ;  /* 0x0000140005157810 */ /* 0x000fc60007ffe0ff */
[----:B------:R-:W5:Y:S01]  /*2500*/  LDG.E.64 R24, desc[UR6][R24.64] ;  /* 0x0000000618187981 */ /* 0x000f62000c1e1b00 */
        /* <DEDUP_REMOVED lines=19> */
[----:B------:R-:W-:-:S04]  /*2640*/  IMAD.WIDE.U32 R8, R9, 0x8, R6 ;  /* 0x0000000809087825 */ /* 0x000fc800078e0006 */
[----:B------:R-:W-:Y:S02]  /*2650*/  IMAD.WIDE.U32 R40, R41, 0x8, R6 ;  /* 0x0000000829287825 */ /* 0x000fe400078e0006 */
[----:B------:R-:W5:Y:S04]  /*2660*/  LDG.E.64 R8, desc[UR6][R8.64] ;  /* 0x0000000608087981 */ /* 0x000f68000c1e1b00 */
[----:B------:R-:W5:Y:S01]  /*2670*/  LDG.E.64 R40, desc[UR6][R40.64] ;  /* 0x0000000628287981 */ /* 0x000f62000c1e1b00 */
[----:B------:R-:W-:Y:S01]  /*2680*/  IADD3 R42, PT, PT, R42, 0x10, RZ ;  /* 0x000000102a2a7810 */ /* 0x000fe20007ffe0ff */
[----:B------:R-:W-:Y:S01]  /*2690*/  VIADD R5, R5, 0x2800 ;  /* 0x0000280005057836 */ /* 0x000fe20000000000 */
[----:B------:R-:W-:Y:S02]  /*26a0*/  IADD3 R2, PT, PT, R2, 0x2800, RZ ;  /* 0x0000280002027810 */ /* 0x000fe40007ffe0ff */
[----:B------:R-:W-:Y:S01]  /*26b0*/  ISETP.NE.AND P0, PT, R42, RZ, PT ;  /* 0x000000ff2a00720c */ /* 0x000fe20003f05270 */
        /* <DEDUP_REMOVED lines=8> */
[----:B-----5:R-:W-:Y:S01]  /*2740*/  FMUL R33, R33, R33 ;  /* 0x0000002121217220 */ /* 0x020fe20000400000 */
[----:B0-----:R-:W-:-:S05]  /*2750*/  DADD R38, R38, R22 ;  /* 0x0000000026267229 */ /* 0x001fca0000000016 */
[----:B------:R-:W0:Y:S01]  /*2760*/  F2F.F64.F32 R22, R35 ;  /* 0x0000002300167310 */ /* 0x000e220000201800 */
[----:B------:R-:W-:Y:S01]  /*2770*/  FFMA R34, R32, R32, R33 ;  /* 0x0000002020227223 */ /* 0x000fe20000000021 */
[----:B------:R-:W-:Y:S01]  /*2780*/  FMUL R31, R31, R31 ;  /* 0x0000001f1f1f7220 */ /* 0x000fe20000400000 */
[----:B------:R-:W-:Y:S01]  /*2790*/  FMUL R29, R29, R29 ;  /* 0x0000001d1d1d7220 */ /* 0x000fe20000400000 */
[----:B-1----:R-:W-:Y:S02]  /*27a0*/  DADD R36, R38, R36 ;  /* 0x0000000026247229 */ /* 0x002fe40000000024 */
[----:B------:R-:W-:Y:S02]  /*27b0*/  FFMA R31, R30, R30, R31 ;  /* 0x0000001e1e1f7223 */ /* 0x000fe4000000001f */
[----:B------:R-:W1:Y:S01]  /*27c0*/  F2F.F64.F32 R32, R34 ;  /* 0x0000002200207310 */ /* 0x000e620000201800 */
[----:B------:R-:W-:Y:S01]  /*27d0*/  FFMA R30, R28, R28, R29 ;  /* 0x0000001c1c1e7223 */ /* 0x000fe2000000001d */
[----:B------:R-:W-:-:S02]  /*27e0*/  FMUL R27, R27, R27 ;  /* 0x0000001b1b1b7220 */ /* 0x000fc40000400000 */
[----:B0-----:R-:W-:-:S04]  /*27f0*/  DADD R36, R36, R22 ;  /* 0x0000000024247229 */ /* 0x001fc80000000016 */
[----:B------:R-:W-:Y:S01]  /*2800*/  F2F.F64.F32 R28, R30 ;  /* 0x0000001e001c7310 */ /* 0x000fe20000201800 */
[----:B------:R-:W-:Y:S01]  /*2810*/  FFMA R27, R26, R26, R27 ;  /* 0x0000001a1a1b7223 */ /* 0x000fe2000000001b */
[----:B------:R-:W-:-:S04]  /*2820*/  FMUL R25, R25, R25 ;  /* 0x0000001919197220 */ /* 0x000fc80000400000 */
[----:B------:R-:W-:Y:S01]  /*2830*/  FFMA R25, R24, R24, R25 ;  /* 0x0000001818197223 */ /* 0x000fe20000000019 */
[----:B-1----:R-:W-:Y:S01]  /*2840*/  DADD R32, R36, R32 ;  /* 0x0000000024207229 */ /* 0x002fe20000000020 */
[----:B------:R-:W0:Y:S01]  /*2850*/  F2F.F64.F32 R22, R31 ;  /* 0x0000001f00167310 */ /* 0x000e220000201800 */
[----:B------:R-:W-:-:S04]  /*2860*/  FMUL R21, R21, R21 ;  /* 0x0000001515157220 */ /* 0x000fc80000400000 */
[----:B------:R-:W-:Y:S01]  /*2870*/  FFMA R26, R20, R20, R21 ;  /* 0x00000014141a7223 */ /* 0x000fe20000000015 */
[----:B------:R-:W-:Y:S02]  /*2880*/  FMUL R19, R19, R19 ;  /* 0x0000001313137220 */ /* 0x000fe40000400000 */
[----:B------:R-:W-:Y:S01]  /*2890*/  F2F.F64.F32 R24, R25 ;  /* 0x0000001900187310 */ /* 0x000fe20000201800 */
[----:B------:R-:W-:Y:S01]  /*28a0*/  FMUL R17, R17, R17 ;  /* 0x0000001111117220 */ /* 0x000fe20000400000 */
[----:B0-----:R-:W-:-:S06]  /*28b0*/  DADD R32, R32, R22 ;  /* 0x0000000020207229 */ /* 0x001fcc0000000016 */
[----:B------:R-:W-:Y:S01]  /*28c0*/  F2F.F64.F32 R20, R26 ;  /* 0x0000001a00147310 */ /* 0x000fe20000201800 */
[----:B------:R-:W-:Y:S01]  /*28d0*/  FMUL R15, R15, R15 ;  /* 0x0000000f0f0f7220 */ /* 0x000fe20000400000 */
[----:B------:R-:W-:-:S06]  /*28e0*/  DADD R28, R32, R28 ;  /* 0x00000000201c7229 */ /* 0x000fcc000000001c */
[----:B------:R-:W0:Y:S01]  /*28f0*/  F2F.F64.F32 R22, R27 ;  /* 0x0000001b00167310 */ /* 0x000e220000201800 */
[----:B------:R-:W-:Y:S01]  /*2900*/  FMUL R13, R13, R13 ;  /* 0x0000000d0d0d7220 */ /* 0x000fe20000400000 */
[----:B------:R-:W-:Y:S01]  /*2910*/  FMUL R11, R11, R11 ;  /* 0x0000000b0b0b7220 */ /* 0x000fe20000400000 */
[----:B------:R-:W-:Y:S01]  /*2920*/  FMUL R9, R9, R9 ;  /* 0x0000000909097220 */ /* 0x000fe20000400000 */
[----:B0-----:R-:W-:Y:S01]  /*2930*/  DADD R22, R28, R22 ;  /* 0x000000001c167229 */ /* 0x001fe20000000016 */
[----:B------:R-:W-:Y:S01]  /*2940*/  FMUL R41, R41, R41 ;  /* 0x0000002929297220 */ /* 0x000fe20000400000 */
[----:B------:R-:W-:-:S03]  /*2950*/  FFMA R28, R18, R18, R19 ;  /* 0x00000012121c7223 */ /* 0x000fc60000000013 */
[----:B------:R-:W-:Y:S01]  /*2960*/  FFMA R41, R40, R40, R41 ;  /* 0x0000002828297223 */ /* 0x000fe20000000029 */
[----:B------:R-:W0:Y:S02]  /*2970*/  F2F.F64.F32 R18, R28 ;  /* 0x0000001c00127310 */ /* 0x000e240000201800 */
[----:B------:R-:W-:Y:S01]  /*2980*/  DADD R22, R22, R24 ;  /* 0x0000000016167229 */ /* 0x000fe20000000018 */
[----:B------:R-:W-:-:S05]  /*2990*/  FFMA R24, R16, R16, R17 ;  /* 0x0000001010187223 */ /* 0x000fca0000000011 */
[----:B------:R-:W1:Y:S02]  /*29a0*/  F2F.F64.F32 R16, R24 ;  /* 0x0000001800107310 */ /* 0x000e640000201800 */
[----:B------:R-:W-:Y:S01]  /*29b0*/  DADD R20, R22, R20 ;  /* 0x0000000016147229 */ /* 0x000fe20000000014 */
[----:B------:R-:W-:-:S05]  /*29c0*/  FFMA R22, R14, R14, R15 ;  /* 0x0000000e0e167223 */ /* 0x000fca000000000f */
[----:B------:R-:W2:Y:S02]  /*29d0*/  F2F.F64.F32 R14, R22 ;  /* 0x00000016000e7310 */ /* 0x000ea40000201800 */
[----:B0-----:R-:W-:Y:S01]  /*29e0*/  DADD R18, R20, R18 ;  /* 0x0000000014127229 */ /* 0x001fe20000000012 */
[----:B------:R-:W-:-:S05]  /*29f0*/  FFMA R20, R12, R12, R13 ;  /* 0x0000000c0c147223 */ /* 0x000fca000000000d */
[----:B------:R-:W0:Y:S02]  /*2a00*/  F2F.F64.F32 R12, R20 ;  /* 0x00000014000c7310 */ /* 0x000e240000201800 */
[----:B-1----:R-:W-:Y:S01]  /*2a10*/  DADD R16, R18, R16 ;  /* 0x0000000012107229 */ /* 0x002fe20000000010 */
[----:B------:R-:W-:-:S05]  /*2a20*/  FFMA R18, R10, R10, R11 ;  /* 0x0000000a0a127223 */ /* 0x000fca000000000b */
[----:B------:R-:W1:Y:S02]  /*2a30*/  F2F.F64.F32 R10, R18 ;  /* 0x00000012000a7310 */ /* 0x000e640000201800 */
[----:B--2---:R-:W-:Y:S01]  /*2a40*/  DADD R14, R16, R14 ;  /* 0x00000000100e7229 */ /* 0x004fe2000000000e */
[----:B------:R-:W-:-:S05]  /*2a50*/  FFMA R16, R8, R8, R9 ;  /* 0x0000000808107223 */ /* 0x000fca0000000009 */
[----:B------:R-:W2:Y:S02]  /*2a60*/  F2F.F64.F32 R8, R16 ;  /* 0x0000001000087310 */ /* 0x000ea40000201800 */
[----:B0-----:R-:W-:-:S06]  /*2a70*/  DADD R12, R14, R12 ;  /* 0x000000000e0c7229 */ /* 0x001fcc000000000c */
[----:B------:R-:W0:Y:S02]  /*2a80*/  F2F.F64.F32 R22, R41 ;  /* 0x0000002900167310 */ /* 0x000e240000201800 */
[----:B-1----:R-:W-:-:S08]  /*2a90*/  DADD R10, R12, R10 ;  /* 0x000000000c0a7229 */ /* 0x002fd0000000000a */
[----:B--2---:R-:W-:-:S08]  /*2aa0*/  DADD R8, R10, R8 ;  /* 0x000000000a087229 */ /* 0x004fd00000000008 */
[----:B0-----:R-:W-:Y:S01]  /*2ab0*/  DADD R22, R8, R22 ;  /* 0x0000000008167229 */ /* 0x001fe20000000016 */
[----:B------:R-:W-:Y:S10]  /*2ac0*/  @P0 BRA `(.L_x_105) ;  /* 0xfffffff800300947 */ /* 0x000ff4000383ffff */
[----:B------:R-:W-:Y:S05]  /*2ad0*/  BSYNC.RECONVERGENT B3 ;  /* 0x0000000000037941 */ /* 0x000fea0003800200 */
.L_x_104:
[----:B------:R-:W-:-:S07]  /*2ae0*/  IADD3 R2, PT, PT, R2, -0x1400, RZ ;  /* 0xffffec0002027810 */ /* 0x000fce0007ffe0ff */
.L_x_103:
[----:B------:R-:W-:Y:S05]  /*2af0*/  BSYNC.RECONVERGENT B2 ;  /* 0x0000000000027941 */ /* 0x000fea0003800200 */
.L_x_102:
[----:B------:R-:W-:-:S13]  /*2b00*/  ISETP.NE.AND P0, PT, R4, RZ, PT ;  /* 0x000000ff0400720c */ /* 0x000fda0003f05270 */
[----:B------:R-:W-:Y:S05]  /*2b10*/  @!P0 BRA `(.L_x_101) ;  /* 0x0000000400c08947 */ /* 0x000fea0003800000 */
[----:B------:R-:W-:Y:S01]  /*2b20*/  ISETP.GE.U32.AND P0, PT, R4, 0x8, PT ;  /* 0x000000080400780c */ /* 0x000fe20003f06070 */
[----:B------:R-:W-:Y:S01]  /*2b30*/  BSSY.RECONVERGENT B2, `(.L_x_106) ;  /* 0x000003d000027945 */ /* 0x000fe20003800200 */
[----:B------:R-:W-:-:S04]  /*2b40*/  LOP3.LUT R24, R3, 0x7, RZ, 0xc0, !PT ;  /* 0x0000000703187812 */ /* 0x000fc800078ec0ff */
[----:B------:R-:W-:-:S07]  /*2b50*/  ISETP.NE.AND P1, PT, R24, RZ, PT ;  /* 0x000000ff1800720c */ /* 0x000fce0003f25270 */
[----:B------:R-:W-:Y:S06]  /*2b60*/  @!P0 BRA `(.L_x_107) ;  /* 0x0000000000e48947 */ /* 0x000fec0003800000 */
[----:B------:R-:W-:-:S05]  /*2b70*/  IADD3 R5, PT, PT, R2, UR4, RZ ;  /* 0x0000000402057c10 */ /* 0x000fca000fffe0ff */
[----:B------:R-:W-:-:S04]  /*2b80*/  IMAD.WIDE.U32 R20, R5, 0x8, R6 ;  /* 0x0000000805147825 */ /* 0x000fc800078e0006 */
[C---:B------:R-:W-:Y:S02]  /*2b90*/  VIADD R19, R5.reuse, 0x280 ;  /* 0x0000028005137836 */ /* 0x040fe40000000000 */
[----:B------:R-:W2:Y:S01]  /*2ba0*/  LDG.E.64 R20, desc[UR6][R20.64] ;  /* 0x0000000614147981 */ /* 0x000ea2000c1e1b00 */
[----:B------:R-:W-:Y:S01]  /*2bb0*/  IADD3 R17, PT, PT, R5, 0x500, RZ ;  /* 0x0000050005117810 */ /* 0x000fe20007ffe0ff */
[----:B------:R-:W-:Y:S01]  /*2bc0*/  IMAD.WIDE.U32 R18, R19, 0x8, R6 ;  /* 0x0000000813127825 */ /* 0x000fe200078e0006 */
[----:B------:R-:W-:-:S03]  /*2bd0*/  IADD3 R15, PT, PT, R5, 0x780, RZ ;  /* 0x00000780050f7810 */ /* 0x000fc60007ffe0ff */
[--C-:B------:R-:W-:Y:S02]  /*2be0*/  IMAD.WIDE.U32 R16, R17, 0x8, R6.reuse ;  /* 0x0000000811107825 */ /* 0x100fe400078e0006 */
[----:B------:R-:W3:Y:S02]  /*2bf0*/  LDG.E.64 R18, desc[UR6][R18.64] ;  /* 0x0000000612127981 */ /* 0x000ee4000c1e1b00 */
[--C-:B------:R-:W-:Y:S02]  /*2c00*/  IMAD.WIDE.U32 R14, R15, 0x8, R6.reuse ;  /* 0x000000080f0e7825 */ /* 0x100fe400078e0006 */
[----:B------:R-:W4:Y:S02]  /*2c10*/  LDG.E.64 R16, desc[UR6][R16.64] ;  /* 0x0000000610107981 */ /* 0x000f24000c1e1b00 */
[C---:B------:R-:W-:Y:S02]  /*2c20*/  VIADD R13, R5.reuse, 0xa00 ;  /* 0x00000a00050d7836 */ /* 0x040fe40000000000 */
[----:B------:R-:W5:Y:S01]  /*2c30*/  LDG.E.64 R14, desc[UR6][R14.64] ;  /* 0x000000060e0e7981 */ /* 0x000f62000c1e1b00 */
        /* <DEDUP_REMOVED lines=9> */
[----:B------:R-:W-:-:S06]  /*2cd0*/  IMAD.WIDE.U32 R4, R5, 0x8, R6 ;  /* 0x0000000805047825 */ /* 0x000fcc00078e0006 */
        /* <DEDUP_REMOVED lines=8> */
[----:B-----5:R-:W-:-:S05]  /*2d60*/  FMUL R15, R15, R15 ;  /* 0x0000000f0f0f7220 */ /* 0x020fca0000400000 */
[----:B------:R-:W1:Y:S01]  /*2d70*/  F2F.F64.F32 R18, R26 ;  /* 0x0000001a00127310 */ /* 0x000e620000201800 */
[----:B------:R-:W-:Y:S01]  /*2d80*/  FFMA R27, R16, R16, R17 ;  /* 0x00000010101b7223 */ /* 0x000fe20000000011 */
[----:B0-----:R-:W-:-:S06]  /*2d90*/  DADD R20, R22, R20 ;  /* 0x0000000016147229 */ /* 0x001fcc0000000014 */
[----:B------:R-:W0:Y:S01]  /*2da0*/  F2F.F64.F32 R16, R27 ;  /* 0x0000001b00107310 */ /* 0x000e220000201800 */
[----:B------:R-:W-:Y:S01]  /*2db0*/  FFMA R22, R14, R14, R15 ;  /* 0x0000000e0e167223 */ /* 0x000fe2000000000f */
[----:B------:R-:W-:Y:S01]  /*2dc0*/  FMUL R13, R13, R13 ;  /* 0x0000000d0d0d7220 */ /* 0x000fe20000400000 */
[----:B------:R-:W-:Y:S01]  /*2dd0*/  FMUL R11, R11, R11 ;  /* 0x0000000b0b0b7220 */ /* 0x000fe20000400000 */
[----:B-1----:R-:W-:-:S04]  /*2de0*/  DADD R18, R20, R18 ;  /* 0x0000000014127229 */ /* 0x002fc80000000012 */
[----:B------:R-:W1:Y:S01]  /*2df0*/  F2F.F64.F32 R14, R22 ;  /* 0x00000016000e7310 */ /* 0x000e620000201800 */
[----:B------:R-:W-:Y:S01]  /*2e00*/  FFMA R20, R12, R12, R13 ;  /* 0x0000000c0c147223 */ /* 0x000fe2000000000d */
[----:B------:R-:W-:Y:S02]  /*2e10*/  FMUL R9, R9, R9 ;  /* 0x0000000909097220 */ /* 0x000fe40000400000 */
[----:B0-----:R-:W-:-:S04]  /*2e20*/  DADD R16, R18, R16 ;  /* 0x0000000012107229 */ /* 0x001fc80000000010 */
[----:B------:R-:W0:Y:S01]  /*2e30*/  F2F.F64.F32 R12, R20 ;  /* 0x00000014000c7310 */ /* 0x000e220000201800 */
[----:B------:R-:W-:Y:S01]  /*2e40*/  FFMA R18, R10, R10, R11 ;  /* 0x0000000a0a127223 */ /* 0x000fe2000000000b */
[----:B------:R-:W-:-:S04]  /*2e50*/  FMUL R5, R5, R5 ;  /* 0x0000000505057220 */ /* 0x000fc80000400000 */
[----:B------:R-:W-:Y:S01]  /*2e60*/  FFMA R5, R4, R4, R5 ;  /* 0x0000000404057223 */ /* 0x000fe20000000005 */
        /* <DEDUP_REMOVED lines=9> */
.L_x_107:
[----:B------:R-:W-:Y:S05]  /*2f00*/  BSYNC.RECONVERGENT B2 ;  /* 0x0000000000027941 */ /* 0x000fea0003800200 */
.L_x_106:
        /* <DEDUP_REMOVED lines=15> */
[----:B------:R-:W-:Y:S02]  /*3000*/  IMAD.WIDE.U32 R12, R13, 0x8, R6 ;  /* 0x000000080d0c7825 */ /* 0x000fe400078e0006 */
[----:B------:R-:W4:Y:S04]  /*3010*/  LDG.E.64 R10, desc[UR6][R10.64] ;  /* 0x000000060a0a7981 */ /* 0x000f28000c1e1b00 */
[----:B------:R-:W5:Y:S01]  /*3020*/  LDG.E.64 R12, desc[UR6][R12.64] ;  /* 0x000000060c0c7981 */ /* 0x000f62000c1e1b00 */
[----:B------:R-:W-:-:S02]  /*3030*/  VIADD R2, R2, 0xa00 ;  /* 0x00000a0002027836 */ /* 0x000fc40000000000 */
[----:B--2---:R-:W-:-:S04]  /*3040*/  FMUL R15, R5, R5 ;  /* 0x00000005050f7220 */ /* 0x004fc80000400000 */
[----:B------:R-:W-:-:S04]  /*3050*/  FFMA R15, R4, R4, R15 ;  /* 0x00000004040f7223 */ /* 0x000fc8000000000f */
[----:B------:R-:W0:Y:S01]  /*3060*/  F2F.F64.F32 R4, R15 ;  /* 0x0000000f00047310 */ /* 0x000e220000201800 */
[----:B---3--:R-:W-:Y:S01]  /*3070*/  FMUL R17, R9, R9 ;  /* 0x0000000909117220 */ /* 0x008fe20000400000 */
[----:B----4-:R-:W-:-:S03]  /*3080*/  FMUL R19, R11, R11 ;  /* 0x0000000b0b137220 */ /* 0x010fc60000400000 */
[----:B------:R-:W-:Y:S01]  /*3090*/  FFMA R17, R8, R8, R17 ;  /* 0x0000000808117223 */ /* 0x000fe20000000011 */
[----:B------:R-:W-:-:S03]  /*30a0*/  FFMA R19, R10, R10, R19 ;  /* 0x0000000a0a137223 */ /* 0x000fc60000000013 */
        /* <DEDUP_REMOVED lines=9> */
.L_x_109:
[----:B------:R-:W-:Y:S05]  /*3140*/  BSYNC.RECONVERGENT B2 ;  /* 0x0000000000027941 */ /* 0x000fea0003800200 */
.L_x_108:
[----:B------:R-:W-:Y:S05]  /*3150*/  @!P1 BRA `(.L_x_101) ;  /* 0x0000000000309947 */ /* 0x000fea0003800000 */
[----:B------:R-:W-:Y:S02]  /*3160*/  IADD3 R9, PT, PT, R2, UR4, RZ ;  /* 0x0000000402097c10 */ /* 0x000fe4000fffe0ff */
[----:B------:R-:W-:-:S07]  /*3170*/  IADD3 R8, PT, PT, -R3, RZ, RZ ;  /* 0x000000ff03087210 */ /* 0x000fce0007ffe1ff */
.L_x_110:
        /* <DEDUP_REMOVED lines=10> */
.L_x_101:
[----:B------:R-:W-:Y:S05]  /*3220*/  BSYNC.RECONVERGENT B1 ;  /* 0x0000000000017941 */ /* 0x000fea0003800200 */
.L_x_99:
        /* <DEDUP_REMOVED lines=25> */
[----:B------:R-:W0:Y:S01]  /*33c0*/  SHFL.DOWN PT, R3, R9, 0x8, 0x1f ;  /* 0x09001f0009037f89 */ /* 0x000e2200000e0000 */
[----:B-1----:R-:W-:-:S02]  /*33d0*/  @!P1 LEA R7, R12, R7, 0x18 ;  /* 0x000000070c079211 */ /* 0x002fc400078ec0ff */
[----:B------:R-:W-:-:S04]  /*33e0*/  @!P1 LOP3.LUT R6, R6, 0xf8, RZ, 0xc0, !PT ;  /* 0x000000f806069812 */ /* 0x000fc800078ec0ff */
        /* <DEDUP_REMOVED lines=18> */
[----:B------:R-:W1:Y:S04]  /*3510*/  LDS.128 R16, [UR4+0x30] ;  /* 0x00003004ff107984 */ /* 0x000e680008000c00 */
[----:B--2---:R-:W2:Y:S01]  /*3520*/  LDS.128 R4, [UR4+0x40] ;  /* 0x00004004ff047984 */ /* 0x004ea20008000c00 */
[----:B0-----:R-:W-:-:S03]  /*3530*/  DADD R12, R8, R12 ;  /* 0x00000000080c7229 */ /* 0x001fc6000000000c */
[----:B------:R-:W0:Y:S05]  /*3540*/  LDS.128 R8, [UR4+0x50] ;  /* 0x00005004ff087984 */ /* 0x000e2a0008000c00 */
[----:B------:R-:W-:-:S08]  /*3550*/  DADD R12, R12, R14 ;  /* 0x000000000c0c7229 */ /* 0x000fd0000000000e */
[----:B-1----:R-:W-:-:S08]  /*3560*/  DADD R12, R12, R16 ;  /* 0x000000000c0c7229 */ /* 0x002fd00000000010 */
[----:B------:R-:W-:Y:S02]  /*3570*/  DADD R18, R12, R18 ;  /* 0x000000000c127229 */ /* 0x000fe40000000012 */
[----:B------:R-:W1:Y:S06]  /*3580*/  LDS.128 R12, [UR4+0x60] ;  /* 0x00006004ff0c7984 */ /* 0x000e6c0008000c00 */
        /* <DEDUP_REMOVED lines=20> */
.L_x_97:
[----:B------:R-:W-:Y:S05]  /*36d0*/  BSYNC.RECONVERGENT B0 ;  /* 0x0000000000007941 */ /* 0x000fea0003800200 */
.L_x_82:
[----:B------:R-:W-:Y:S05]  /*36e0*/  @P0 EXIT ;  /* 0x000000000000094d */ /* 0x000fea0003800000 */
[----:B------:R-:W0:Y:S01]  /*36f0*/  LDCU.64 UR4, c[0x0][0x398] ;  /* 0x00007300ff0477ac */ /* 0x000e220008000a00 */
[----:B--2---:R-:W2:Y:S01]  /*3700*/  LDC.64 R2, c[0x0][0x388] ;  /* 0x0000e200ff027b82 */ /* 0x004ea20000000a00 */
[----:B0-----:R-:W-:-:S07]  /*3710*/  DADD R8, R8, UR4 ;  /* 0x0000000408087e29 */ /* 0x001fce0008000000 */
[----:B--2---:R-:W-:Y:S01]  /*3720*/  STG.E.64 desc[UR6][R2.64], R8 ;  /* 0x0000000802007986 */ /* 0x004fe2000c101b06 */
[----:B------:R-:W-:Y:S05]  /*3730*/  EXIT ;  /* 0x000000000000794d */ /* 0x000fea0003800000 */
.L_x_111:
        /* <DEDUP_REMOVED lines=12> */
.L_x_1070:


//--------------------- .text._ZN3cub18CUB_300001_SM_10006detail6reduce28DeviceReduceSingleTileKernelINS2_10policy_hubIdyN4cuda3std3__44plusIdEEE10Policy1000EPdSC_iS9_ddNS7_10__identityEEEvT0_T1_T2_T3_T4_T6_ --------------------------
	.section	.text._ZN3cub18CUB_300001_SM_10006detail6reduce28DeviceReduceSingleTileKernelINS2_10policy_hubIdyN4cuda3std3__44plusIdEEE10Policy1000EPdSC_iS9_ddNS7_10__identityEEEvT0_T1_T2_T3_T4_T6_,"ax",@progbits
	.align	128
        .global         _ZN3cub18CUB_300001_SM_10006detail6reduce28DeviceReduceSingleTileKernelINS2_10policy_hubIdyN4cuda3std3__44plusIdEEE10Policy1000EPdSC_iS9_ddNS7_10__identityEEEvT0_T1_T2_T3_T4_T6_
        .type           _ZN3cub18CUB_300001_SM_10006detail6reduce28DeviceReduceSingleTileKernelINS2_10policy_hubIdyN4cuda3std3__44plusIdEEE10Policy1000EPdSC_iS9_ddNS7_10__identityEEEvT0_T1_T2_T3_T4_T6_,@function
        .size           _ZN3cub18CUB_300001_SM_10006detail6reduce28DeviceReduceSingleTileKernelINS2_10policy_hubIdyN4cuda3std3__44plusIdEEE10Policy1000EPdSC_iS9_ddNS7_10__identityEEEvT0_T1_T2_T3_T4_T6_,(.L_x_1071 - _ZN3cub18CUB_300001_SM_10006detail6reduce28DeviceReduceSingleTileKernelINS2_10policy_hubIdyN4cuda3std3__44plusIdEEE10Policy1000EPdSC_iS9_ddNS7_10__identityEEEvT0_T1_T2_T3_T4_T6_)
        .other          _ZN3cub18CUB_300001_SM_10006detail6reduce28DeviceReduceSingleTileKernelINS2_10policy_hubIdyN4cuda3std3__44plusIdEEE10Policy1000EPdSC_iS9_ddNS7_10__identityEEEvT0_T1_T2_T3_T4_T6_,@"STO_CUDA_ENTRY STV_DEFAULT"
_ZN3cub18CUB_300001_SM_10006detail6reduce28DeviceReduceSingleTileKernelINS2_10policy_hubIdyN4cuda3std3__44plusIdEEE10Policy1000EPdSC_iS9_ddNS7_10__identityEEEvT0_T1_T2_T3_T4_T6_:
.text._ZN3cub18CUB_300001_SM_10006detail6reduce28DeviceReduceSingleTileKernelINS2_10policy_hubIdyN4cuda3std3__44plusIdEEE10Policy1000EPdSC_iS9_ddNS7_10__identityEEEvT0_T1_T2_T3_T4_T6_:
[----:B------:R-:W-:Y:S01]  /*0000*/  LDC R1, c[0x0][0x37c] ;  /* 0x0000df00ff017b82 */ /* 0x000fe20000000800 */
[----:B------:R-:W0:Y:S01]  /*0010*/  LDCU UR4, c[0x0][0x390] ;  /* 0x00007200ff0477ac */ /* 0x000e220008000800 */
[----:B------:R-:W1:Y:S01]  /*0020*/  LDCU.64 UR6, c[0x0][0x358] ;  /* 0x00006b00ff0677ac */ /* 0x000e620008000a00 */
[----:B0-----:R-:W-:-:S05]  /*0030*/  IMAD.U32 R4, RZ, RZ, UR4 ;  /* 0x00000004ff047e24 */ /* 0x001fca000f8e00ff */
        /* <DEDUP_REMOVED lines=9> */
.L_x_112:
[----:B------:R-:W-:Y:S01]  /*00d0*/  ISETP.GT.AND P0, PT, R4, 0xdff, PT ;  /* 0x00000dff0400780c */ /* 0x000fe20003f04270 */
[----:B------:R-:W-:-:S12]  /*00e0*/  BSSY.RECONVERGENT B0, `(.L_x_113) ;  /* 0x0000242000007945 */ /* 0x000fd80003800200 */
[----:B------:R-:W-:Y:S05]  /*00f0*/  @P0 BRA `(.L_x_114) ;  /* 0x0000001400180947 */ /* 0x000fea0003800000 */
[----:B------:R-:W0:Y:S01]  /*0100*/  S2R R5, SR_TID.X ;  /* 0x0000000000057919 */ /* 0x000e220000002100 */
[----:B------:R-:W-:Y:S01]  /*0110*/  BSSY.RECONVERGENT B1, `(.L_x_115) ;  /* 0x0000009000017945 */ /* 0x000fe20003800200 */
[----:B------:R-:W-:Y:S02]  /*0120*/  CS2R R2, SRZ ;  /* 0x0000000000027805 */ /* 0x000fe4000001ff00 */
[----:B0-----:R-:W-:Y:S01]  /*0130*/  ISETP.GE.AND P0, PT, R5, R4, PT ;  /* 0x000000040500720c */ /* 0x001fe20003f06270 */
[----:B------:R-:W-:-:S12]  /*0140*/  IMAD.MOV.U32 R7, RZ, RZ, R5 ;  /* 0x000000ffff077224 */ /* 0x000fd800078e0005 */
[----:B------:R-:W-:Y:S05]  /*0150*/  @P0 BRA `(.L_x_116) ;  /* 0x0000000000100947 */ /* 0x000fea0003800000 */
[----:B------:R-:W0:Y:S02]  /*0160*/  LDC.64 R2, c[0x0][0x380] ;  /* 0x0000e000ff027b82 */ /* 0x000e240000000a00 */
[----:B0-----:R-:W-:-:S06]  /*0170*/  IMAD.WIDE.U32 R2, R5, 0x8, R2 ;  /* 0x0000000805027825 */ /* 0x001fcc00078e0002 */
[----:B------:R-:W5:Y:S01]  /*0180*/  LDG.E.64.CONSTANT R2, desc[UR6][R2.64] ;  /* 0x0000000602027981 */ /* 0x000f62000c1e9b00 */
[----:B------:R-:W-:-:S07]  /*0190*/  VIADD R7, R5, 0x200 ;  /* 0x0000020005077836 */ /* 0x000fce0000000000 */
.L_x_116:
[----:B------:R-:W-:Y:S05]  /*01a0*/  BSYNC.RECONVERGENT B1 ;  /* 0x0000000000017941 */ /* 0x000fea0003800200 */
.L_x_115:
[----:B------:R-:W-:Y:S01]  /*01b0*/  ISETP.GE.AND P0, PT, R7, R4, PT ;  /* 0x000000040700720c */ /* 0x000fe20003f06270 */
[----:B------:R-:W-:-:S12]  /*01c0*/  BSSY.RECONVERGENT B1, `(.L_x_117) ;  /* 0x0000076000017945 */ /* 0x000fd80003800200 */
[----:B------:R-:W-:Y:S05]  /*01d0*/  @P0 BRA `(.L_x_118) ;  /* 0x0000000400d00947 */ /* 0x000fea0003800000 */
[----:B------:R-:W-:Y:S01]  /*01e0*/  LOP3.LUT R9, RZ, R7, RZ, 0x33, !PT ;  /* 0x00000007ff097212 */ /* 0x000fe200078e33ff */
[----:B------:R-:W-:Y:S04]  /*01f0*/  BSSY.RECONVERGENT B2, `(.L_x_119) ;  /* 0x0000017000027945 */ /* 0x000fe80003800200 */
[----:B------:R-:W-:-:S05]  /*0200*/  IMAD.IADD R0, R9, 0x1, R4 ;  /* 0x0000000109007824 */ /* 0x000fca00078e0204 */
[C---:B------:R-:W-:Y:S02]  /*0210*/  LOP3.LUT R6, R0.reuse, 0x600, RZ, 0xc0, !PT ;  /* 0x0000060000067812 */ /* 0x040fe400078ec0ff */
[----:B------:R-:W-:Y:S02]  /*0220*/  ISETP.GE.U32.AND P0, PT, R0, 0x600, PT ;  /* 0x000006000000780c */ /* 0x000fe40003f06070 */
[----:B------:R-:W-:-:S13]  /*0230*/  ISETP.NE.AND P1, PT, R6, 0x600, PT ;  /* 0x000006000600780c */ /* 0x000fda0003f25270 */
[----:B------:R-:W-:Y:S05]  /*0240*/  @!P1 BRA `(.L_x_120) ;  /* 0x0000000000449947 */ /* 0x000fea0003800000 */
[----:B------:R-:W0:Y:S01]  /*0250*/  LDC.64 R8, c[0x0][0x380] ;  /* 0x0000e000ff087b82 */ /* 0x000e220000000a00 */
[----:B------:R-:W-:-:S04]  /*0260*/  LEA.HI R0, R0, 0x1, RZ, 0x17 ;  /* 0x0000000100007811 */ /* 0x000fc800078fb8ff */
[----:B------:R-:W-:-:S05]  /*0270*/  LOP3.LUT R0, R0, 0x3, RZ, 0xc0, !PT ;  /* 0x0000000300007812 */ /* 0x000fca00078ec0ff */
[----:B------:R-:W-:Y:S02]  /*0280*/  IMAD.MOV R0, RZ, RZ, -R0 ;  /* 0x000000ffff007224 */ /* 0x000fe400078e0a00 */
[----:B0-----:R-:W-:-:S04]  /*0290*/  IMAD.WIDE.U32 R8, R7, 0x8, R8 ;  /* 0x0000000807087825 */ /* 0x001fc800078e0008 */
[----:B------:R-:W-:Y:S02]  /*02a0*/  IMAD.MOV.U32 R6, RZ, RZ, R8 ;  /* 0x000000ffff067224 */ /* 0x000fe400078e0008 */
[----:B------:R-:W-:-:S07]  /*02b0*/  IMAD.MOV.U32 R11, RZ, RZ, R9 ;  /* 0x000000ffff0b7224 */ /* 0x000fce00078e0009 */
.L_x_121:
[----:B------:R-:W-:Y:S02]  /*02c0*/  IMAD.MOV.U32 R8, RZ, RZ, R6 ;  /* 0x000000ffff087224 */ /* 0x000fe400078e0006 */
[----:B------:R-:W-:-:S06]  /*02d0*/  IMAD.MOV.U32 R9, RZ, RZ, R11 ;  /* 0x000000ffff097224 */ /* 0x000fcc00078e000b */
[----:B------:R-:W2:Y:S01]  /*02e0*/  LDG.E.64.CONSTANT R8, desc[UR6][R8.64] ;  /* 0x0000000608087981 */ /* 0x000ea2000c1e9b00 */
[----:B------:R-:W-:Y:S01]  /*02f0*/  VIADD R0, R0, 0x1 ;  /* 0x0000000100007836 */ /* 0x000fe20000000000 */
[----:B------:R-:W-:Y:S01]  /*0300*/  IADD3 R6, P2, PT, R6, 0x1000, RZ ;  /* 0x0000100006067810 */ /* 0x000fe20007f5e0ff */
[----:B------:R-:W-:-:S03]  /*0310*/  VIADD R7, R7, 0x200 ;  /* 0x0000020007077836 */ /* 0x000fc60000000000 */
[----:B------:R-:W-:Y:S01]  /*0320*/  ISETP.NE.AND P1, PT, R0, RZ, PT ;  /* 0x000000ff0000720c */ /* 0x000fe20003f25270 */
[----:B------:R-:W-:Y:S01]  /*0330*/  IMAD.X R11, RZ, RZ, R11, P2 ;  /* 0x000000ffff0b7224 */ /* 0x000fe200010e060b */
[----:B--2--5:R-:W-:-:S11]  /*0340*/  DADD R2, R8, R2 ;  /* 0x0000000008027229 */ /* 0x024fd60000000002 */
[----:B------:R-:W-:Y:S05]  /*0350*/  @P1 BRA `(.L_x_121) ;  /* 0xfffffffc00d81947 */ /* 0x000fea000383ffff */
.L_x_120:
[----:B------:R-:W-:Y:S05]  /*0360*/  BSYNC.RECONVERGENT B2 ;  /* 0x0000000000027941 */ /* 0x000fea0003800200 */
.L_x_119:
[----:B------:R-:W-:Y:S05]  /*0370*/  @!P0 BRA `(.L_x_118) ;  /* 0x0000000400688947 */ /* 0x000fea0003800000 */
[----:B------:R-:W-:Y:S01]  /*0380*/  IMAD.IADD R0, R4, 0x1, -R7 ;  /* 0x0000000104007824 */ /* 0x000fe200078e0a07 */
[----:B------:R-:W-:Y:S01]  /*0390*/  BSSY.RECONVERGENT B2, `(.L_x_122) ;  /* 0x0000031000027945 */ /* 0x000fe20003800200 */
[----:B------:R-:W-:-:S03]  /*03a0*/  PLOP3.LUT P0, PT, PT, PT, PT, 0x80, 0x8 ;  /* 0x000000000008781c */ /* 0x000fc60003f0f070 */
[----:B------:R-:W-:-:S13]  /*03b0*/  ISETP.GT.AND P1, PT, R0, 0x1800, PT ;  /* 0x000018000000780c */ /* 0x000fda0003f24270 */
[----:B------:R-:W-:Y:S05]  /*03c0*/  @!P1 BRA `(.L_x_123) ;  /* 0x0000000000b49947 */ /* 0x000fea0003800000 */
[----:B------:R-:W-:Y:S01]  /*03d0*/  PLOP3.LUT P0, PT, PT, PT, PT, 0x8, 0x80 ;  /* 0x000000000080781c */ /* 0x000fe20003f0e170 */
[----:B------:R-:W-:-:S12]  /*03e0*/  VIADD R0, R4, 0xffffe800 ;  /* 0xffffe80004007836 */ /* 0x000fd80000000000 */
.L_x_124:
[----:B------:R-:W0:Y:S02]  /*03f0*/  LDC.64 R32, c[0x0][0x380] ;  /* 0x0000e000ff207b82 */ /* 0x000e240000000a00 */
[----:B0-----:R-:W-:-:S05]  /*0400*/  IMAD.WIDE R14, R7, 0x8, R32 ;  /* 0x00000008070e7825 */ /* 0x001fca00078e0220 */
[----:B------:R-:W2:Y:S04]  /*0410*/  LDG.E.64.CONSTANT R8, desc[UR6][R14.64] ;  /* 0x000000060e087981 */ /* 0x000ea8000c1e9b00 */
[----:B------:R-:W3:Y:S04]  /*0420*/  LDG.E.64.CONSTANT R10, desc[UR6][R14.64+0x1000] ;  /* 0x001000060e0a7981 */ /* 0x000ee8000c1e9b00 */
[----:B------:R-:W4:Y:S01]  /*0430*/  LDG.E.64.CONSTANT R12, desc[UR6][R14.64+0x2000] ;  /* 0x002000060e0c7981 */ /* 0x000f22000c1e9b00 */
[----:B------:R-:W-:-:S03]  /*0440*/  VIADD R41, R7, 0x800 ;  /* 0x0000080007297836 */ /* 0x000fc60000000000 */
[----:B------:R-:W4:Y:S01]  /*0450*/  LDG.E.64.CONSTANT R30, desc[UR6][R14.64+0x3000] ;  /* 0x003000060e1e7981 */ /* 0x000f22000c1e9b00 */
[----:B------:R-:W-:-:S05]  /*0460*/  IMAD.WIDE R40, R41, 0x8, R32 ;  /* 0x0000000829287825 */ /* 0x000fca00078e0220 */
[----:B------:R-:W4:Y:S04]  /*0470*/  LDG.E.64.CONSTANT R28, desc[UR6][R40.64] ;  /* 0x00000006281c7981 */ /* 0x000f28000c1e9b00 */
[----:B------:R-:W4:Y:S04]  /*0480*/  LDG.E.64.CONSTANT R26, desc[UR6][R40.64+0x1000] ;  /* 0x00100006281a7981 */ /* 0x000f28000c1e9b00 */
        /* <DEDUP_REMOVED lines=12> */
[----:B------:R-:W4:Y:S04]  /*0550*/  LDG.E.64.CONSTANT R34, desc[UR6][R44.64+0x2000] ;  /* 0x002000062c227981 */ /* 0x000f28000c1e9b00 */
[----:B------:R-:W4:Y:S01]  /*0560*/  LDG.E.64.CONSTANT R32, desc[UR6][R44.64+0x3000] ;  /* 0x003000062c207981 */ /* 0x000f22000c1e9b00 */
[----:B------:R-:W-:-:S05]  /*0570*/  VIADD R7, R7, 0x2000 ;  /* 0x0000200007077836 */ /* 0x000fca0000000000 */
[----:B------:R-:W-:Y:S01]  /*0580*/  ISETP.GE.AND P1, PT, R7, R0, PT ;  /* 0x000000000700720c */ /* 0x000fe20003f26270 */
[----:B--2--5:R-:W-:-:S08]  /*0590*/  DADD R8, R8, R2 ;  /* 0x0000000008087229 */ /* 0x024fd00000000002 */
[----:B---3--:R-:W-:-:S08]  /*05a0*/  DADD R8, R8, R10 ;  /* 0x0000000008087229 */ /* 0x008fd0000000000a */
[----:B----4-:R-:W-:-:S08]  /*05b0*/  DADD R8, R8, R12 ;  /* 0x0000000008087229 */ /* 0x010fd0000000000c */
[----:B------:R-:W-:-:S08]  /*05c0*/  DADD R8, R8, R30 ;  /* 0x0000000008087229 */ /* 0x000fd0000000001e */
        /* <DEDUP_REMOVED lines=11> */
[----:B------:R-:W-:Y:S01]  /*0680*/  DADD R2, R8, R32 ;  /* 0x0000000008027229 */ /* 0x000fe20000000020 */
[----:B------:R-:W-:Y:S10]  /*0690*/  @!P1 BRA `(.L_x_124) ;  /* 0xfffffffc00549947 */ /* 0x000ff4000383ffff */
.L_x_123:
[----:B------:R-:W-:Y:S05]  /*06a0*/  BSYNC.RECONVERGENT B2 ;  /* 0x0000000000027941 */ /* 0x000fea0003800200 */
.L_x_122:
[----:B------:R-:W-:Y:S01]  /*06b0*/  IMAD.IADD R0, R4, 0x1, -R7 ;  /* 0x0000000104007824 */ /* 0x000fe200078e0a07 */
[----:B------:R-:W-:Y:S04]  /*06c0*/  BSSY.RECONVERGENT B2, `(.L_x_125) ;  /* 0x0000019000027945 */ /* 0x000fe80003800200 */
[----:B------:R-:W-:-:S13]  /*06d0*/  ISETP.GT.AND P1, PT, R0, 0x800, PT ;  /* 0x000008000000780c */ /* 0x000fda0003f24270 */
[----:B------:R-:W-:Y:S05]  /*06e0*/  @!P1 BRA `(.L_x_126) ;  /* 0x0000000000589947 */ /* 0x000fea0003800000 */
        /* <DEDUP_REMOVED lines=12> */
[----:B------:R-:W-:Y:S01]  /*07b0*/  PLOP3.LUT P0, PT, PT, PT, PT, 0x8, 0x80 ;  /* 0x000000000080781c */ /* 0x000fe20003f0e170 */
[----:B------:R-:W-:Y:S01]  /*07c0*/  VIADD R7, R7, 0x1000 ;  /* 0x0000100007077836 */ /* 0x000fe20000000000 */
[----:B--2--5:R-:W-:-:S08]  /*07d0*/  DADD R10, R2, R10 ;  /* 0x00000000020a7229 */ /* 0x024fd0000000000a */
[----:B---3--:R-:W-:-:S08]  /*07e0*/  DADD R10, R10, R12 ;  /* 0x000000000a0a7229 */ /* 0x008fd0000000000c */
[----:B----4-:R-:W-:-:S08]  /*07f0*/  DADD R10, R10, R14 ;  /* 0x000000000a0a7229 */ /* 0x010fd0000000000e */
[----:B------:R-:W-:-:S08]  /*0800*/  DADD R10, R10, R16 ;  /* 0x000000000a0a7229 */ /* 0x000fd00000000010 */
[----:B------:R-:W-:-:S08]  /*0810*/  DADD R10, R10, R20 ;  /* 0x000000000a0a7229 */ /* 0x000fd00000000014 */
[----:B------:R-:W-:-:S08]  /*0820*/  DADD R10, R10, R22 ;  /* 0x000000000a0a7229 */ /* 0x000fd00000000016 */
[----:B------:R-:W-:-:S08]  /*0830*/  DADD R10, R10, R24 ;  /* 0x000000000a0a7229 */ /* 0x000fd00000000018 */
[----:B------:R-:W-:-:S11]  /*0840*/  DADD R2, R10, R26 ;  /* 0x000000000a027229 */ /* 0x000fd6000000001a */
.L_x_126:
[----:B------:R-:W-:Y:S05]  /*0850*/  BSYNC.RECONVERGENT B2 ;  /* 0x0000000000027941 */ /* 0x000fea0003800200 */
.L_x_125:
[----:B------:R-:W-:-:S13]  /*0860*/  ISETP.LT.OR P0, PT, R7, R4, P0 ;  /* 0x000000040700720c */ /* 0x000fda0000701670 */
[----:B------:R-:W-:Y:S05]  /*0870*/  @!P0 BRA `(.L_x_118) ;  /* 0x0000000000288947 */ /* 0x000fea0003800000 */
[----:B------:R-:W0:Y:S02]  /*0880*/  LDC.64 R8, c[0x0][0x380] ;  /* 0x0000e000ff087b82 */ /* 0x000e240000000a00 */
[----:B0-----:R-:W-:-:S05]  /*0890*/  IMAD.WIDE R6, R7, 0x8, R8 ;  /* 0x0000000807067825 */ /* 0x001fca00078e0208 */
[----:B------:R-:W2:Y:S04]  /*08a0*/  LDG.E.64.CONSTANT R8, desc[UR6][R6.64] ;  /* 0x0000000606087981 */ /* 0x000ea8000c1e9b00 */
[----:B------:R-:W3:Y:S04]  /*08b0*/  LDG.E.64.CONSTANT R10, desc[UR6][R6.64+0x1000] ;  /* 0x00100006060a7981 */ /* 0x000ee8000c1e9b00 */
[----:B------:R-:W4:Y:S04]  /*08c0*/  LDG.E.64.CONSTANT R12, desc[UR6][R6.64+0x2000] ;  /* 0x00200006060c7981 */ /* 0x000f28000c1e9b00 */
[----:B------:R-:W4:Y:S01]  /*08d0*/  LDG.E.64.CONSTANT R14, desc[UR6][R6.64+0x3000] ;  /* 0x00300006060e7981 */ /* 0x000f22000c1e9b00 */
[----:B--2--5:R-:W-:-:S08]  /*08e0*/  DADD R8, R2, R8 ;  /* 0x0000000002087229 */ /* 0x024fd00000000008 */
[----:B---3--:R-:W-:-:S08]  /*08f0*/  DADD R8, R8, R10 ;  /* 0x0000000008087229 */ /* 0x008fd0000000000a */
[----:B----4-:R-:W-:-:S08]  /*0900*/  DADD R8, R8, R12 ;  /* 0x0000000008087229 */ /* 0x010fd0000000000c */
[----:B------:R-:W-:-:S11]  /*0910*/  DADD R2, R8, R14 ;  /* 0x0000000008027229 */ /* 0x000fd6000000000e */
.L_x_118:
[----:B------:R-:W-:Y:S05]  /*0920*/  BSYNC.RECONVERGENT B1 ;  /* 0x0000000000017941 */ /* 0x000fea0003800200 */
.L_x_117:
[----:B------:R-:W-:-:S13]  /*0930*/  ISETP.GE.AND P0, PT, R4, 0x200, PT ;  /* 0x000002000400780c */ /* 0x000fda0003f06270 */
[----:B------:R-:W-:Y:S05]  /*0940*/  @!P0 BRA `(.L_x_127) ;  /* 0x0000000400148947 */ /* 0x000fea0003800000 */
[----:B------:R-:W0:Y:S01]  /*0950*/  S2R R12, SR_LANEID ;  /* 0x00000000000c7919 */ /* 0x000e220000000000 */
[----:B-----5:R-:W-:Y:S04]  /*0960*/  SHFL.DOWN PT, R6, R2, 0x1, 0x1f ;  /* 0x08201f0002067f89 */ /* 0x020fe800000e0000 */
        /* <DEDUP_REMOVED lines=12> */
[----:B0-----:R-:W-:-:S10]  /*0a30*/  DADD R6, R6, R8 ;  /* 0x0000000006067229 */ /* 0x001fd40000000008 */
        /* <DEDUP_REMOVED lines=17> */
[----:B------:R-:W-:-:S03]  /*0b50*/  ISETP.NE.AND P0, PT, R5, RZ, PT ;  /* 0x000000ff0500720c */ /* 0x000fc60003f05270 */
[----:B------:R-:W0:Y:S01]  /*0b60*/  SHFL.DOWN PT, R3, R7, 0x10, 0x1f ;  /* 0x0a001f0007037f89 */ /* 0x000e2200000e0000 */
        /* <DEDUP_REMOVED lines=11> */
[----:B------:R-:W0:Y:S04]  /*0c20*/  LDS.64 R4, [UR4+0x18] ;  /* 0x00001804ff047984 */ /* 0x000e280008000a00 */
[----:B-1----:R-:W1:Y:S04]  /*0c30*/  LDS.128 R8, [UR4+0x20] ;  /* 0x00002004ff087984 */ /* 0x002e680008000c00 */
        /* <DEDUP_REMOVED lines=22> */
.L_x_127:
[----:B------:R-:W-:Y:S01]  /*0da0*/  LOP3.LUT R0, R5, 0x3e0, RZ, 0xc0, !PT ;  /* 0x000003e005007812 */ /* 0x000fe200078ec0ff */
[----:B------:R-:W0:Y:S03]  /*0db0*/  S2R R10, SR_LANEID ;  /* 0x00000000000a7919 */ /* 0x000e260000000000 */
[----:B------:R-:W-:Y:S01]  /*0dc0*/  LOP3.LUT R9, RZ, R0, RZ, 0x33, !PT ;  /* 0x00000000ff097212 */ /* 0x000fe200078e33ff */
[----:B------:R-:W-:-:S04]  /*0dd0*/  VIADD R7, R0, 0x20 ;  /* 0x0000002000077836 */ /* 0x000fc80000000000 */
[----:B------:R-:W-:Y:S01]  /*0de0*/  IMAD.IADD R9, R9, 0x1, R4 ;  /* 0x0000000109097824 */ /* 0x000fe200078e0204 */
[----:B------:R-:W-:-:S04]  /*0df0*/  ISETP.GT.AND P0, PT, R7, R4, PT ;  /* 0x000000040700720c */ /* 0x000fc80003f04270 */
[----:B------:R-:W-:-:S05]  /*0e00*/  SEL R11, R9, 0x1f, P0 ;  /* 0x0000001f090b7807 */ /* 0x000fca0000000000 */
[----:B-----5:R-:W-:Y:S04]  /*0e10*/  SHFL.DOWN PT, R6, R2, 0x1, R11 ;  /* 0x0820000002067989 */ /* 0x020fe800000e000b */
[----:B------:R-:W1:Y:S01]  /*0e20*/  SHFL.DOWN PT, R7, R3, 0x1, R11 ;  /* 0x0820000003077989 */ /* 0x000e6200000e000b */
[C---:B0-----:R-:W-:Y:S01]  /*0e30*/  ISETP.GE.AND P0, PT, R10.reuse, R11, PT ;  /* 0x0000000b0a00720c */ /* 0x041fe20003f06270 */
[C---:B------:R-:W-:Y:S01]  /*0e40*/  VIADD R0, R10.reuse, 0x2 ;  /* 0x000000020a007836 */ /* 0x040fe20000000000 */
[----:B------:R-:W-:Y:S01]  /*0e50*/  ISETP.NE.AND P1, PT, R10, RZ, PT ;  /* 0x000000ff0a00720c */ /* 0x000fe20003f25270 */
[----:B-1----:R-:W-:-:S12]  /*0e60*/  DADD R6, R6, R2 ;  /* 0x0000000006067229 */ /* 0x002fd80000000002 */
[----:B------:R-:W0:Y:S01]  /*0e70*/  @!P1 S2R R12, SR_CgaCtaId ;  /* 0x00000000000c9919 */ /* 0x000e220000008800 */
[----:B------:R-:W-:Y:S02]  /*0e80*/  FSEL R8, R6, R2, !P0 ;  /* 0x0000000206087208 */ /* 0x000fe40004000000 */
[----:B------:R-:W-:Y:S02]  /*0e90*/  FSEL R9, R7, R3, !P0 ;  /* 0x0000000307097208 */ /* 0x000fe40004000000 */
[----:B------:R-:W-:Y:S01]  /*0ea0*/  ISETP.GT.AND P0, PT, R0, R11, PT ;  /* 0x0000000b0000720c */ /* 0x000fe20003f04270 */
[----:B------:R-:W-:Y:S01]  /*0eb0*/  SHFL.DOWN PT, R6, R8, 0x2, R11 ;  /* 0x0840000008067989 */ /* 0x000fe200000e000b */
[----:B------:R-:W-:-:S03]  /*0ec0*/  VIADD R0, R10, 0x4 ;  /* 0x000000040a007836 */ /* 0x000fc60000000000 */
[----:B------:R-:W1:Y:S02]  /*0ed0*/  SHFL.DOWN PT, R7, R9, 0x2, R11 ;  /* 0x0840000009077989 */ /* 0x000e6400000e000b */
[----:B-1----:R-:W-:-:S10]  /*0ee0*/  DADD R6, R6, R8 ;  /* 0x0000000006067229 */ /* 0x002fd40000000008 */
[----:B------:R-:W-:Y:S02]  /*0ef0*/  FSEL R6, R8, R6, P0 ;  /* 0x0000000608067208 */ /* 0x000fe40000000000 */
[----:B------:R-:W-:Y:S02]  /*0f00*/  FSEL R7, R9, R7, P0 ;  /* 0x0000000709077208 */ /* 0x000fe40000000000 */
        /* <DEDUP_REMOVED lines=16> */
[----:B------:R-:W-:Y:S02]  /*1010*/  @!P1 MOV R9, 0x400 ;  /* 0x0000040000099802 */ /* 0x000fe40000000f00 */
        /* <DEDUP_REMOVED lines=17> */
[----:B------:R-:W2:Y:S04]  /*1130*/  LDS.128 R12, [UR4+0x20] ;  /* 0x00002004ff0c7984 */ /* 0x000ea80008000c00 */
[----:B0-----:R-:W0:Y:S01]  /*1140*/  LDS.128 R8, [UR4+0x30] ;  /* 0x00003004ff087984 */ /* 0x001e220008000c00 */
[----:B-1----:R-:W-:-:S10]  /*1150*/  DADD R6, R2, R6 ;  /* 0x0000000002067229 */ /* 0x002fd40000000006 */
[----:B------:R-:W-:Y:S02]  /*1160*/  FSEL R2, R6, R2, P1 ;  /* 0x0000000206027208 */ /* 0x000fe40000800000 */
[----:B------:R-:W-:Y:S02]  /*1170*/  FSEL R3, R7, R3, P1 ;  /* 0x0000000307037208 */ /* 0x000fe40000800000 */
[----:B------:R-:W-:-:S04]  /*1180*/  ISETP.GT.AND P1, PT, R4, 0x40, PT ;  /* 0x000000400400780c */ /* 0x000fc80003f24270 */
        /* <DEDUP_REMOVED lines=61> */
.L_x_114:
[----:B------:R-:W0:Y:S01]  /*1560*/  S2R R41, SR_TID.X ;  /* 0x0000000000297919 */ /* 0x000e220000002100 */
[----:B------:R-:W1:Y:S02]  /*1570*/  LDCU.64 UR4, c[0x0][0x380] ;  /* 0x00007000ff0477ac */ /* 0x000e640008000a00 */
[----:B-1----:R-:W-:Y:S02]  /*1580*/  IMAD.U32 R2, RZ, RZ, UR4 ;  /* 0x00000004ff027e24 */ /* 0x002fe4000f8e00ff */
[----:B------:R-:W-:Y:S02]  /*1590*/  IMAD.U32 R3, RZ, RZ, UR5 ;  /* 0x00000005ff037e24 */ /* 0x000fe4000f8e00ff */
[----:B0-----:R-:W-:-:S05]  /*15a0*/  IMAD.WIDE.U32 R18, R41, 0x8, R2 ;  /* 0x0000000829127825 */ /* 0x001fca00078e0002 */
[----:B------:R-:W2:Y:S04]  /*15b0*/  LDG.E.64.CONSTANT R20, desc[UR6][R18.64] ;  /* 0x0000000612147981 */ /* 0x000ea8000c1e9b00 */
[----:B------:R-:W2:Y:S04]  /*15c0*/  LDG.E.64.CONSTANT R6, desc[UR6][R18.64+0x1000] ;  /* 0x0010000612067981 */ /* 0x000ea8000c1e9b00 */
[----:B------:R-:W3:Y:S04]  /*15d0*/  LDG.E.64.CONSTANT R8, desc[UR6][R18.64+0x2000] ;  /* 0x0020000612087981 */ /* 0x000ee8000c1e9b00 */
[----:B------:R-:W4:Y:S04]  /*15e0*/  LDG.E.64.CONSTANT R10, desc[UR6][R18.64+0x3000] ;  /* 0x00300006120a7981 */ /* 0x000f28000c1e9b00 */
[----:B------:R-:W5:Y:S04]  /*15f0*/  LDG.E.64.CONSTANT R12, desc[UR6][R18.64+0x4000] ;  /* 0x00400006120c7981 */ /* 0x000f68000c1e9b00 */
[----:B------:R-:W5:Y:S04]  /*1600*/  LDG.E.64.CONSTANT R14, desc[UR6][R18.64+0x5000] ;  /* 0x00500006120e7981 */ /* 0x000f68000c1e9b00 */
[----:B------:R-:W5:Y:S01]  /*1610*/  LDG.E.64.CONSTANT R16, desc[UR6][R18.64+0x6000] ;  /* 0x0060000612107981 */ /* 0x000f62000c1e9b00 */
[----:B------:R-:W-:Y:S01]  /*1620*/  ISETP.GE.U32.AND P0, PT, R4, 0x1c00, PT ;  /* 0x00001c000400780c */ /* 0x000fe20003f06070 */
[----:B------:R-:W-:Y:S01]  /*1630*/  UMOV UR4, 0xe00 ;  /* 0x00000e0000047882 */ /* 0x000fe20000000000 */
[----:B--2---:R-:W-:-:S08]  /*1640*/  DADD R6, R20, R6 ;  /* 0x0000000014067229 */ /* 0x004fd00000000006 */
[----:B---3--:R-:W-:-:S08]  /*1650*/  DADD R6, R8, R6 ;  /* 0x0000000008067229 */ /* 0x008fd00000000006 */
[----:B----4-:R-:W-:-:S08]  /*1660*/  DADD R6, R10, R6 ;  /* 0x000000000a067229 */ /* 0x010fd00000000006 */
[----:B-----5:R-:W-:-:S08]  /*1670*/  DADD R6, R12, R6 ;  /* 0x000000000c067229 */ /* 0x020fd00000000006 */
[----:B------:R-:W-:-:S08]  /*1680*/  DADD R6, R14, R6 ;  /* 0x000000000e067229 */ /* 0x000fd00000000006 */
[----:B------:R-:W-:Y:S01]  /*1690*/  DADD R6, R16, R6 ;  /* 0x0000000010067229 */ /* 0x000fe20000000006 */
[----:B------:R-:W-:Y:S10]  /*16a0*/  @!P0 BRA `(.L_x_129) ;  /* 0x00000000006c8947 */ /* 0x000ff40003800000 */
[----:B------:R-:W0:Y:S01]  /*16b0*/  LDC R22, c[0x0][0x390] ;  /* 0x0000e400ff167b82 */ /* 0x000e220000000800 */
[----:B------:R-:W-:Y:S01]  /*16c0*/  VIADD R23, R4, 0xfffff200 ;  /* 0xfffff20004177836 */ /* 0x000fe20000000000 */
[----:B------:R-:W-:-:S06]  /*16d0*/  UMOV UR4, 0xe00 ;  /* 0x00000e0000047882 */ /* 0x000fcc0000000000 */
[----:B------:R-:W1:Y:S02]  /*16e0*/  LDC.64 R2, c[0x0][0x380] ;  /* 0x0000e000ff027b82 */ /* 0x000e640000000a00 */
.L_x_131:
[----:B------:R-:W-:-:S04]  /*16f0*/  VIADD R9, R41, UR4 ;  /* 0x0000000429097c36 */ /* 0x000fc80008000000 */
[----:B-1----:R-:W-:-:S05]  /*1700*/  IMAD.WIDE.U32 R8, R9, 0x8, R2 ;  /* 0x0000000809087825 */ /* 0x002fca00078e0002 */
[----:B------:R-:W2:Y:S04]  /*1710*/  LDG.E.64.CONSTANT R4, desc[UR6][R8.64] ;  /* 0x0000000608047981 */ /* 0x000ea8000c1e9b00 */
[----:B------:R-:W3:Y:S04]  /*1720*/  LDG.E.64.CONSTANT R10, desc[UR6][R8.64+0x1000] ;  /* 0x00100006080a7981 */ /* 0x000ee8000c1e9b00 */
[----:B------:R-:W4:Y:S04]  /*1730*/  LDG.E.64.CONSTANT R12, desc[UR6][R8.64+0x2000] ;  /* 0x00200006080c7981 */ /* 0x000f28000c1e9b00 */
[----:B------:R-:W5:Y:S04]  /*1740*/  LDG.E.64.CONSTANT R14, desc[UR6][R8.64+0x3000] ;  /* 0x00300006080e7981 */ /* 0x000f68000c1e9b00 */
[----:B------:R-:W5:Y:S04]  /*1750*/  LDG.E.64.CONSTANT R16, desc[UR6][R8.64+0x4000] ;  /* 0x0040000608107981 */ /* 0x000f68000c1e9b00 */
[----:B------:R-:W5:Y:S04]  /*1760*/  LDG.E.64.CONSTANT R18, desc[UR6][R8.64+0x5000] ;  /* 0x0050000608127981 */ /* 0x000f68000c1e9b00 */
[----:B------:R-:W5:Y:S01]  /*1770*/  LDG.E.64.CONSTANT R20, desc[UR6][R8.64+0x6000] ;  /* 0x0060000608147981 */ /* 0x000f62000c1e9b00 */
[----:B--2---:R-:W-:-:S08]  /*1780*/  DADD R4, R4, R6 ;  /* 0x0000000004047229 */ /* 0x004fd00000000006 */
[----:B---3--:R-:W-:-:S08]  /*1790*/  DADD R4, R10, R4 ;  /* 0x000000000a047229 */ /* 0x008fd00000000004 */
[----:B----4-:R-:W-:-:S08]  /*17a0*/  DADD R4, R12, R4 ;  /* 0x000000000c047229 */ /* 0x010fd00000000004 */
[----:B-----5:R-:W-:-:S08]  /*17b0*/  DADD R4, R14, R4 ;  /* 0x000000000e047229 */ /* 0x020fd00000000004 */
[----:B------:R-:W-:Y:S01]  /*17c0*/  DADD R16, R16, R4 ;  /* 0x0000000010107229 */ /* 0x000fe20000000004 */
[----:B0-----:R-:W-:-:S04]  /*17d0*/  IMAD.MOV.U32 R4, RZ, RZ, R22 ;  /* 0x000000ffff047224 */ /* 0x001fc800078e0016 */
[----:B------:R-:W-:-:S03]  /*17e0*/  VIADD R0, R4, -UR4 ;  /* 0x8000000404007c36 */ /* 0x000fc60008000000 */
[----:B------:R-:W-:Y:S02]  /*17f0*/  DADD R16, R18, R16 ;  /* 0x0000000012107229 */ /* 0x000fe40000000010 */
[----:B------:R-:W-:-:S06]  /*1800*/  ISETP.GE.AND P0, PT, R0, 0xe00, PT ;  /* 0x00000e000000780c */ /* 0x000fcc0003f06270 */
[----:B------:R-:W-:-:S07]  /*1810*/  DADD R6, R20, R16 ;  /* 0x0000000014067229 */ /* 0x000fce0000000010 */
[----:B------:R-:W-:Y:S05]  /*1820*/  @!P0 BRA `(.L_x_130) ;  /* 0x00000008001c8947 */ /* 0x000fea0003800000 */
[----:B------:R-:W-:-:S06]  /*1830*/  UIADD3 UR4, UPT, UPT, UR4, 0xe00, URZ ;  /* 0x00000e0004047890 */ /* 0x000fcc000fffe0ff */
[----:B------:R-:W-:-:S13]  /*1840*/  ISETP.LT.AND P0, PT, R23, UR4, PT ;  /* 0x0000000417007c0c */ /* 0x000fda000bf01270 */
[----:B------:R-:W-:Y:S05]  /*1850*/  @!P0 BRA `(.L_x_131) ;  /* 0xfffffffc00a48947 */ /* 0x000fea000383ffff */
.L_x_129:
[----:B------:R-:W-:-:S13]  /*1860*/  ISETP.LE.AND P0, PT, R4, UR4, PT ;  /* 0x0000000404007c0c */ /* 0x000fda000bf03270 */
[----:B------:R-:W-:Y:S05]  /*1870*/  @P0 BRA `(.L_x_130) ;  /* 0x0000000800080947 */ /* 0x000fea0003800000 */
[----:B------:R-:W-:Y:S01]  /*1880*/  VIADD R0, R4, -UR4 ;  /* 0x8000000404007c36 */ /* 0x000fe20008000000 */
[----:B------:R-:W-:Y:S04]  /*1890*/  BSSY.RECONVERGENT B1, `(.L_x_130) ;  /* 0x0000080000017945 */ /* 0x000fe80003800200 */
[----:B------:R-:W-:-:S13]  /*18a0*/  ISETP.GE.AND P0, PT, R41, R0, PT ;  /* 0x000000002900720c */ /* 0x000fda0003f06270 */
[----:B------:R-:W-:Y:S05]  /*18b0*/  @P0 BRA `(.L_x_132) ;  /* 0x0000000400f40947 */ /* 0x000fea0003800000 */
[----:B------:R-:W-:Y:S01]  /*18c0*/  LOP3.LUT R5, RZ, R41, RZ, 0x33, !PT ;  /* 0x00000029ff057212 */ /* 0x000fe200078e33ff */
[----:B------:R-:W-:Y:S01]  /*18d0*/  BSSY.RECONVERGENT B2, `(.L_x_133) ;  /* 0x0000014000027945 */ /* 0x000fe20003800200 */
[----:B------:R-:W-:Y:S02]  /*18e0*/  IMAD.MOV.U32 R45, RZ, RZ, R41 ;  /* 0x000000ffff2d7224 */ /* 0x000fe400078e0029 */
[----:B------:R-:W-:-:S04]  /*18f0*/  IADD3 R4, PT, PT, R4, -UR4, R5 ;  /* 0x8000000404047c10 */ /* 0x000fc8000fffe005 */
[C---:B------:R-:W-:Y:S02]  /*1900*/  LOP3.LUT R5, R4.reuse, 0x600, RZ, 0xc0, !PT ;  /* 0x0000060004057812 */ /* 0x040fe400078ec0ff */
[----:B------:R-:W-:Y:S02]  /*1910*/  ISETP.GE.U32.AND P1, PT, R4, 0x600, PT ;  /* 0x000006000400780c */ /* 0x000fe40003f26070 */
[----:B------:R-:W-:-:S13]  /*1920*/  ISETP.NE.AND P0, PT, R5, 0x600, PT ;  /* 0x000006000500780c */ /* 0x000fda0003f05270 */
[----:B------:R-:W-:Y:S05]  /*1930*/  @!P0 BRA `(.L_x_134) ;  /* 0x0000000000348947 */ /* 0x000fea0003800000 */
[----:B------:R-:W-:Y:S01]  /*1940*/  LEA.HI R4, R4, 0x1, RZ, 0x17 ;  /* 0x0000000104047811 */ /* 0x000fe200078fb8ff */
[----:B------:R-:W-:Y:S02]  /*1950*/  VIADD R9, R41, UR4 ;  /* 0x0000000429097c36 */ /* 0x000fe40008000000 */
[----:B------:R-:W-:Y:S01]  /*1960*/  IMAD.MOV.U32 R45, RZ, RZ, R41 ;  /* 0x000000ffff2d7224 */ /* 0x000fe200078e0029 */
[----:B------:R-:W-:-:S05]  /*1970*/  LOP3.LUT R4, R4, 0x3, RZ, 0xc0, !PT ;  /* 0x0000000304047812 */ /* 0x000fca00078ec0ff */
[----:B------:R-:W-:-:S07]  /*1980*/  IMAD.MOV R8, RZ, RZ, -R4 ;  /* 0x000000ffff087224 */ /* 0x000fce00078e0a04 */
.L_x_135:
[----:B------:R-:W-:-:S06]  /*1990*/  IMAD.WIDE.U32 R4, R9, 0x8, R2 ;  /* 0x0000000809047825 */ /* 0x000fcc00078e0002 */
[----:B------:R-:W2:Y:S01]  /*19a0*/  LDG.E.64.CONSTANT R4, desc[UR6][R4.64] ;  /* 0x0000000604047981 */ /* 0x000ea2000c1e9b00 */
[----:B------:R-:W-:Y:S02]  /*19b0*/  VIADD R8, R8, 0x1 ;  /* 0x0000000108087836 */ /* 0x000fe40000000000 */
[----:B------:R-:W-:Y:S02]  /*19c0*/  VIADD R45, R45, 0x200 ;  /* 0x000002002d2d7836 */ /* 0x000fe40000000000 */
[----:B------:R-:W-:Y:S01]  /*19d0*/  VIADD R9, R9, 0x200 ;  /* 0x0000020009097836 */ /* 0x000fe20000000000 */
[----:B------:R-:W-:Y:S01]  /*19e0*/  ISETP.NE.AND P0, PT, R8, RZ, PT ;  /* 0x000000ff0800720c */ /* 0x000fe20003f05270 */
[----:B--2---:R-:W-:-:S12]  /*19f0*/  DADD R6, R4, R6 ;  /* 0x0000000004067229 */ /* 0x004fd80000000006 */
[----:B------:R-:W-:Y:S05]  /*1a00*/  @P0 BRA `(.L_x_135) ;  /* 0xfffffffc00e00947 */ /* 0x000fea000383ffff */
.L_x_134:
[----:B------:R-:W-:Y:S05]  /*1a10*/  BSYNC.RECONVERGENT B2 ;  /* 0x0000000000027941 */ /* 0x000fea0003800200 */
.L_x_133:
[----:B------:R-:W-:Y:S05]  /*1a20*/  @!P1 BRA `(.L_x_132) ;  /* 0x0000000400989947 */ /* 0x000fea0003800000 */
[----:B------:R-:W0:Y:S01]  /*1a30*/  LDCU.64 UR8, c[0x0][0x380] ;  /* 0x00007000ff0877ac */ /* 0x000e220008000a00 */
[----:B------:R-:W-:Y:S01]  /*1a40*/  IMAD.IADD R9, R0, 0x1, -R45 ;  /* 0x0000000100097824 */ /* 0x000fe200078e0a2d */
[C---:B------:R-:W-:Y:S01]  /*1a50*/  IADD3 R5, P0, PT, R45.reuse, UR4, RZ ;  /* 0x000000042d057c10 */ /* 0x040fe2000ff1e0ff */
[----:B------:R-:W-:Y:S01]  /*1a60*/  BSSY.RECONVERGENT B2, `(.L_x_136) ;  /* 0x0000039000027945 */ /* 0x000fe20003800200 */
[----:B------:R-:W-:Y:S02]  /*1a70*/  VIADD R43, R45, UR4 ;  /* 0x000000042d2b7c36 */ /* 0x000fe40008000000 */
[----:B------:R-:W-:Y:S01]  /*1a80*/  ISETP.GT.AND P1, PT, R9, 0x1800, PT ;  /* 0x000018000900780c */ /* 0x000fe20003f24270 */
[----:B------:R-:W-:Y:S01]  /*1a90*/  IMAD.X R8, RZ, RZ, RZ, P0 ;  /* 0x000000ffff087224 */ /* 0x000fe200000e06ff */
[----:B0-----:R-:W-:-:S04]  /*1aa0*/  LEA R4, P0, R5, UR8, 0x3 ;  /* 0x0000000805047c11 */ /* 0x001fc8000f8018ff */
[----:B------:R-:W-:Y:S02]  /*1ab0*/  LEA.HI.X R5, R5, UR9, R8, 0x3, P0 ;  /* 0x0000000905057c11 */ /* 0x000fe400080f1c08 */
[----:B------:R-:W-:-:S05]  /*1ac0*/  IADD3 R4, P0, PT, R4, 0x2000, RZ ;  /* 0x0000200004047810 */ /* 0x000fca0007f1e0ff */
[----:B------:R-:W-:Y:S01]  /*1ad0*/  IMAD.X R5, RZ, RZ, R5, P0 ;  /* 0x000000ffff057224 */ /* 0x000fe200000e0605 */
[----:B------:R-:W-:Y:S01]  /*1ae0*/  PLOP3.LUT P0, PT, PT, PT, PT, 0x80, 0x8 ;  /* 0x000000000008781c */ /* 0x000fe20003f0f070 */
[----:B------:R-:W-:-:S12]  /*1af0*/  @!P1 BRA `(.L_x_137) ;  /* 0x0000000000bc9947 */ /* 0x000fd80003800000 */
[----:B------:R-:W-:Y:S01]  /*1b00*/  PLOP3.LUT P0, PT, PT, PT, PT, 0x8, 0x80 ;  /* 0x000000000080781c */ /* 0x000fe20003f0e170 */
[----:B------:R-:W-:-:S12]  /*1b10*/  VIADD R40, R0, 0xffffe800 ;  /* 0xffffe80000287836 */ /* 0x000fd80000000000 */
.L_x_138:
[C---:B------:R-:W-:Y:S01]  /*1b20*/  IMAD.WIDE.U32 R38, R43.reuse, 0x8, R2 ;  /* 0x000000082b267825 */ /* 0x040fe200078e0002 */
[----:B------:R-:W2:Y:S04]  /*1b30*/  LDG.E.64.CONSTANT R8, desc[UR6][R4.64+-0x1000] ;  /* 0xfff0000604087981 */ /* 0x000ea8000c1e9b00 */
[----:B------:R-:W3:Y:S04]  /*1b40*/  LDG.E.64.CONSTANT R10, desc[UR6][R4.64] ;  /* 0x00000006040a7981 */ /* 0x000ee8000c1e9b00 */
[----:B------:R-:W4:Y:S01]  /*1b50*/  LDG.E.64.CONSTANT R38, desc[UR6][R38.64] ;  /* 0x0000000626267981 */ /* 0x000f22000c1e9b00 */
[----:B------:R-:W-:-:S03]  /*1b60*/  VIADD R15, R43, 0x800 ;  /* 0x000008002b0f7836 */ /* 0x000fc60000000000 */
[----:B------:R-:W5:Y:S01]  /*1b70*/  LDG.E.64.CONSTANT R12, desc[UR6][R4.64+0x1000] ;  /* 0x00100006040c7981 */ /* 0x000f62000c1e9b00 */
[----:B------:R-:W-:-:S03]  /*1b80*/  IMAD.WIDE.U32 R14, R15, 0x8, R2 ;  /* 0x000000080f0e7825 */ /* 0x000fc600078e0002 */
[----:B------:R-:W5:Y:S04]  /*1b90*/  LDG.E.64.CONSTANT R16, desc[UR6][R4.64+0x3000] ;  /* 0x0030000604107981 */ /* 0x000f68000c1e9b00 */
[----:B------:R-:W5:Y:S04]  /*1ba0*/  LDG.E.64.CONSTANT R14, desc[UR6][R14.64] ;  /* 0x000000060e0e7981 */ /* 0x000f68000c1e9b00 */
[----:B------:R-:W5:Y:S01]  /*1bb0*/  LDG.E.64.CONSTANT R18, desc[UR6][R4.64+0x4000] ;  /* 0x0040000604127981 */ /* 0x000f62000c1e9b00 */
        /* <DEDUP_REMOVED lines=11> */
[----:B------:R-:W5:Y:S04]  /*1c70*/  LDG.E.64.CONSTANT R34, desc[UR6][R4.64+0xc000] ;  /* 0x00c0000604227981 */ /* 0x000f68000c1e9b00 */
[----:B------:R0:W5:Y:S01]  /*1c80*/  LDG.E.64.CONSTANT R36, desc[UR6][R4.64+0xd000] ;  /* 0x00d0000604247981 */ /* 0x000162000c1e9b00 */
[----:B------:R-:W-:-:S05]  /*1c90*/  VIADD R45, R45, 0x2000 ;  /* 0x000020002d2d7836 */ /* 0x000fca0000000000 */
[----:B------:R-:W-:Y:S02]  /*1ca0*/  ISETP.GE.AND P1, PT, R45, R40, PT ;  /* 0x000000282d00720c */ /* 0x000fe40003f26270 */
[----:B0-----:R-:W-:Y:S01]  /*1cb0*/  IADD3 R4, P2, PT, R4, 0x10000, RZ ;  /* 0x0001000004047810 */ /* 0x001fe20007f5e0ff */
[----:B------:R-:W-:-:S04]  /*1cc0*/  VIADD R43, R43, 0x2000 ;  /* 0x000020002b2b7836 */ /* 0x000fc80000000000 */
[----:B------:R-:W-:Y:S01]  /*1cd0*/  IMAD.X R5, RZ, RZ, R5, P2 ;  /* 0x000000ffff057224 */ /* 0x000fe200010e0605 */
[----:B----4-:R-:W-:-:S08]  /*1ce0*/  DADD R38, R38, R6 ;  /* 0x0000000026267229 */ /* 0x010fd00000000006 */
[----:B--2---:R-:W-:-:S08]  /*1cf0*/  DADD R8, R38, R8 ;  /* 0x0000000026087229 */ /* 0x004fd00000000008 */
[----:B---3--:R-:W-:-:S08]  /*1d00*/  DADD R8, R8, R10 ;  /* 0x0000000008087229 */ /* 0x008fd0000000000a */
[----:B-----5:R-:W-:-:S08]  /*1d10*/  DADD R8, R8, R12 ;  /* 0x0000000008087229 */ /* 0x020fd0000000000c */
        /* <DEDUP_REMOVED lines=13> */
.L_x_137:
[----:B------:R-:W-:Y:S05]  /*1df0*/  BSYNC.RECONVERGENT B2 ;  /* 0x0000000000027941 */ /* 0x000fea0003800200 */
.L_x_136:
[----:B------:R-:W-:Y:S01]  /*1e00*/  IMAD.IADD R8, R0, 0x1, -R45 ;  /* 0x0000000100087824 */ /* 0x000fe200078e0a2d */
[----:B------:R-:W-:Y:S04]  /*1e10*/  BSSY.RECONVERGENT B2, `(.L_x_139) ;  /* 0x000001c000027945 */ /* 0x000fe80003800200 */
[----:B------:R-:W-:-:S13]  /*1e20*/  ISETP.GT.AND P1, PT, R8, 0x800, PT ;  /* 0x000008000800780c */ /* 0x000fda0003f24270 */
[----:B------:R-:W-:Y:S05]  /*1e30*/  @!P1 BRA `(.L_x_140) ;  /* 0x0000000000649947 */ /* 0x000fea0003800000 */
        /* <DEDUP_REMOVED lines=9> */
[----:B------:R-:W5:Y:S04]  /*1ed0*/  LDG.E.64.CONSTANT R22, desc[UR6][R4.64+0x4000] ;  /* 0x0040000604167981 */ /* 0x000f68000c1e9b00 */
[----:B------:R0:W5:Y:S01]  /*1ee0*/  LDG.E.64.CONSTANT R8, desc[UR6][R4.64+0x5000] ;  /* 0x0050000604087981 */ /* 0x000162000c1e9b00 */
[----:B------:R-:W-:Y:S01]  /*1ef0*/  PLOP3.LUT P0, PT, PT, PT, PT, 0x8, 0x80 ;  /* 0x000000000080781c */ /* 0x000fe20003f0e170 */
[----:B------:R-:W-:-:S02]  /*1f00*/  VIADD R45, R45, 0x1000 ;  /* 0x000010002d2d7836 */ /* 0x000fc40000000000 */
[----:B------:R-:W-:Y:S01]  /*1f10*/  VIADD R43, R43, 0x1000 ;  /* 0x000010002b2b7836 */ /* 0x000fe20000000000 */
[----:B----4-:R-:W-:-:S08]  /*1f20*/  DADD R6, R6, R10 ;  /* 0x0000000006067229 */ /* 0x010fd0000000000a */
[----:B--2---:R-:W-:-:S08]  /*1f30*/  DADD R6, R6, R12 ;  /* 0x0000000006067229 */ /* 0x004fd0000000000c */
[----:B---3--:R-:W-:-:S08]  /*1f40*/  DADD R6, R6, R14 ;  /* 0x0000000006067229 */ /* 0x008fd0000000000e */
[----:B-----5:R-:W-:-:S08]  /*1f50*/  DADD R6, R6, R16 ;  /* 0x0000000006067229 */ /* 0x020fd00000000010 */
[----:B------:R-:W-:-:S08]  /*1f60*/  DADD R6, R6, R18 ;  /* 0x0000000006067229 */ /* 0x000fd00000000012 */
[----:B------:R-:W-:Y:S01]  /*1f70*/  DADD R6, R6, R20 ;  /* 0x0000000006067229 */ /* 0x000fe20000000014 */
[----:B------:R-:W-:-:S07]  /*1f80*/  IADD3 R10, P1, PT, R4, 0x8000, RZ ;  /* 0x00008000040a7810 */ /* 0x000fce0007f3e0ff */
[----:B------:R-:W-:Y:S01]  /*1f90*/  DADD R6, R6, R22 ;  /* 0x0000000006067229 */ /* 0x000fe20000000016 */
[----:B0-----:R-:W-:Y:S02]  /*1fa0*/  IMAD.X R5, RZ, RZ, R5, P1 ;  /* 0x000000ffff057224 */ /* 0x001fe400008e0605 */
[----:B------:R-:W-:-:S05]  /*1fb0*/  IMAD.MOV.U32 R4, RZ, RZ, R10 ;  /* 0x000000ffff047224 */ /* 0x000fca00078e000a */
[----:B------:R-:W-:-:S11]  /*1fc0*/  DADD R6, R6, R8 ;  /* 0x0000000006067229 */ /* 0x000fd60000000008 */
.L_x_140:
[----:B------:R-:W-:Y:S05]  /*1fd0*/  BSYNC.RECONVERGENT B2 ;  /* 0x0000000000027941 */ /* 0x000fea0003800200 */
.L_x_139:
[----:B------:R-:W-:-:S13]  /*1fe0*/  ISETP.LT.OR P0, PT, R45, R0, P0 ;  /* 0x000000002d00720c */ /* 0x000fda0000701670 */
[----:B------:R-:W-:Y:S05]  /*1ff0*/  @!P0 BRA `(.L_x_132) ;  /* 0x0000000000248947 */ /* 0x000fea0003800000 */
[----:B------:R-:W-:Y:S01]  /*2000*/  IMAD.WIDE.U32 R2, R43, 0x8, R2 ;  /* 0x000000082b027825 */ /* 0x000fe200078e0002 */
[----:B------:R-:W2:Y:S04]  /*2010*/  LDG.E.64.CONSTANT R8, desc[UR6][R4.64+-0x1000] ;  /* 0xfff0000604087981 */ /* 0x000ea8000c1e9b00 */
[----:B------:R-:W3:Y:S04]  /*2020*/  LDG.E.64.CONSTANT R10, desc[UR6][R4.64] ;  /* 0x00000006040a7981 */ /* 0x000ee8000c1e9b00 */
[----:B------:R-:W4:Y:S04]  /*2030*/  LDG.E.64.CONSTANT R2, desc[UR6][R2.64] ;  /* 0x0000000602027981 */ /* 0x000f28000c1e9b00 */
[----:B------:R-:W5:Y:S01]  /*2040*/  LDG.E.64.CONSTANT R12, desc[UR6][R4.64+0x1000] ;  /* 0x00100006040c7981 */ /* 0x000f62000c1e9b00 */
[----:B----4-:R-:W-:-:S08]  /*2050*/  DADD R6, R6, R2 ;  /* 0x0000000006067229 */ /* 0x010fd00000000002 */
[----:B--2---:R-:W-:-:S08]  /*2060*/  DADD R6, R6, R8 ;  /* 0x0000000006067229 */ /* 0x004fd00000000008 */
[----:B---3--:R-:W-:-:S08]  /*2070*/  DADD R6, R6, R10 ;  /* 0x0000000006067229 */ /* 0x008fd0000000000a */
[----:B-----5:R-:W-:-:S11]  /*2080*/  DADD R6, R6, R12 ;  /* 0x0000000006067229 */ /* 0x020fd6000000000c */
.L_x_132:
[----:B------:R-:W-:Y:S05]  /*2090*/  BSYNC.RECONVERGENT B1 ;  /* 0x0000000000017941 */ /* 0x000fea0003800200 */
.L_x_130:
        /* <DEDUP_REMOVED lines=25> */
[----:B-1----:R-:W-:Y:S01]  /*2230*/  @!P1 LEA R11, R11, R8, 0x18 ;  /* 0x000000080b0b9211 */ /* 0x002fe200078ec0ff */
[----:B0-----:R-:W-:-:S10]  /*2240*/  DADD R2, R2, R6 ;  /* 0x0000000002027229 */ /* 0x001fd40000000006 */
[----:B------:R-:W-:Y:S02]  /*2250*/  FSEL R4, R6, R2, P0 ;  /* 0x0000000206047208 */ /* 0x000fe40000000000 */
[----:B------:R-:W-:Y:S02]  /*2260*/  FSEL R5, R7, R3, P0 ;  /* 0x0000000307057208 */ /* 0x000fe40000000000 */
[----:B------:R-:W-:Y:S01]  /*2270*/  @!P1 SHF.R.U32.HI R6, RZ, 0x2, R41 ;  /* 0x00000002ff069819 */ /* 0x000fe20000011629 */
[----:B------:R-:W-:Y:S01]  /*2280*/  SHFL.DOWN PT, R2, R4, 0x10, 0x1f ;  /* 0x0a001f0004027f89 */ /* 0x000fe200000e0000 */
[----:B------:R-:W-:Y:S02]  /*2290*/  ISETP.NE.AND P0, PT, R41, RZ, PT ;  /* 0x000000ff2900720c */ /* 0x000fe40003f05270 */
[----:B------:R-:W-:Y:S01]  /*22a0*/  @!P1 LOP3.LUT R6, R6, 0xf8, RZ, 0xc0, !PT ;  /* 0x000000f806069812 */ /* 0x000fe200078ec0ff */
[----:B------:R-:W0:Y:S04]  /*22b0*/  SHFL.DOWN PT, R3, R5, 0x10, 0x1f ;  /* 0x0a001f0005037f89 */ /* 0x000e2800000e0000 */
[----:B------:R-:W-:Y:S01]  /*22c0*/  @!P1 IMAD.IADD R11, R6, 0x1, R11 ;  /* 0x00000001060b9824 */ /* 0x000fe200078e020b */
[----:B0-----:R-:W-:-:S07]  /*22d0*/  DADD R2, R2, R4 ;  /* 0x0000000002027229 */ /* 0x001fce0000000004 */
[----:B------:R0:W-:Y:S01]  /*22e0*/  @!P1 STS.64 [R11+0x10], R2 ;  /* 0x000010020b009388 */ /* 0x0001e20000000a00 */
[----:B------:R-:W-:Y:S01]  /*22f0*/  BAR.SYNC.DEFER_BLOCKING 0x0 ;  /* 0x0000000000007b1d */ /* 0x000fe20000010000 */
[----:B------:R-:W-:-:S04]  /*2300*/  ISETP.GT.AND P1, PT, R0, 0xf, PT ;  /* 0x0000000f0000780c */ /* 0x000fc80003f24270 */
[----:B------:R-:W-:Y:S02]  /*2310*/  FSEL R0, R4, R2, P1 ;  /* 0x0000000204007208 */ /* 0x000fe40000800000 */
[----:B------:R-:W-:-:S03]  /*2320*/  FSEL R5, R5, R3, P1 ;  /* 0x0000000305057208 */ /* 0x000fc60000800000 */
[----:B0-----:R-:W-:Y:S02]  /*2330*/  IMAD.MOV.U32 R2, RZ, RZ, R0 ;  /* 0x000000ffff027224 */ /* 0x001fe400078e0000 */
[----:B------:R-:W-:Y:S01]  /*2340*/  IMAD.MOV.U32 R3, RZ, RZ, R5 ;  /* 0x000000ffff037224 */ /* 0x000fe200078e0005 */
[----:B------:R-:W-:Y:S06]  /*2350*/  @P0 BRA `(.L_x_128) ;  /* 0x0000000000680947 */ /* 0x000fec0003800000 */
        /* <DEDUP_REMOVED lines=26> */
.L_x_128:
[----:B------:R-:W-:Y:S05]  /*2500*/  BSYNC.RECONVERGENT B0 ;  /* 0x0000000000007941 */ /* 0x000fea0003800200 */
.L_x_113:
[----:B------:R-:W-:Y:S05]  /*2510*/  @P0 EXIT ;  /* 0x000000000000094d */ /* 0x000fea0003800000 */
[----:B------:R-:W0:Y:S01]  /*2520*/  LDCU.64 UR4, c[0x0][0x398] ;  /* 0x00007300ff0477ac */ /* 0x000e220008000a00 */
[----:B------:R-:W2:Y:S01]  /*2530*/  LDC.64 R4, c[0x0][0x388] ;  /* 0x0000e200ff047b82 */ /* 0x000ea20000000a00 */
[----:B0-----:R-:W-:-:S07]  /*2540*/  DADD R2, R2, UR4 ;  /* 0x0000000402027e29 */ /* 0x001fce0008000000 */
[----:B--2---:R-:W-:Y:S01]  /*2550*/  STG.E.64 desc[UR6][R4.64], R2 ;  /* 0x0000000204007986 */ /* 0x004fe2000c101b06 */
[----:B------:R-:W-:Y:S05]  /*2560*/  EXIT ;  /* 0x000000000000794d */ /* 0x000fea0003800000 */
.L_x_141:
        /* <DEDUP_REMOVED lines=9> */
.L_x_1071:


//--------------------- .text._ZN3cub18CUB_300001_SM_10006detail6reduce18DeviceReduceKernelINS2_10policy_hubIdyN4cuda3std3__44plusIdEEE10Policy1000EN6thrust24THRUST_300001_SM_1000_NS10device_ptrIdEEyS9_d14square_functorEEvT0_PT3_T1_NS0_13GridEvenShareISK_EET2_T4_ --------------------------
	.section	.text._ZN3cub18CUB_300001_SM_10006detail6reduce18DeviceReduceKernelINS2_10policy_hubIdyN4cuda3std3__44plusIdEEE10Policy1000EN6thrust24THRUST_300001_SM_1000_NS10device_ptrIdEEyS9_d14square_functorEEvT0_PT3_T1_NS0_13GridEvenShareISK_EET2_T4_,"ax",@progbits
	.align	128
        .global         _ZN3cub18CUB_300001_SM_10006detail6reduce18DeviceReduceKernelINS2_10policy_hubIdyN4cuda3std3__44plusIdEEE10Policy1000EN6thrust24THRUST_300001_SM_1000_NS10device_ptrIdEEyS9_d14square_functorEEvT0_PT3_T1_NS0_13GridEvenShareISK_EET2_T4_
        .type           _ZN3cub18CUB_300001_SM_10006detail6reduce18DeviceReduceKernelINS2_10policy_hubIdyN4cuda3std3__44plusIdEEE10Policy1000EN6thrust24THRUST_300001_SM_1000_NS10device_ptrIdEEyS9_d14square_functorEEvT0_PT3_T1_NS0_13GridEvenShareISK_EET2_T4_,@function
        .size           _ZN3cub18CUB_300001_SM_10006detail6reduce18DeviceReduceKernelINS2_10policy_hubIdyN4cuda3std3__44plusIdEEE10Policy1000EN6thrust24THRUST_300001_SM_1000_NS10device_ptrIdEEyS9_d14square_functorEEvT0_PT3_T1_NS0_13GridEvenShareISK_EET2_T4_,(.L_x_1072 - _ZN3cub18CUB_300001_SM_10006detail6reduce18DeviceReduceKernelINS2_10policy_hubIdyN4cuda3std3__44plusIdEEE10Policy1000EN6thrust24THRUST_300001_SM_1000_NS10device_ptrIdEEyS9_d14square_functorEEvT0_PT3_T1_NS0_13GridEvenShareISK_EET2_T4_)
        .other          _ZN3cub18CUB_300001_SM_10006detail6reduce18DeviceReduceKernelINS2_10policy_hubIdyN4cuda3std3__44plusIdEEE10Policy1000EN6thrust24THRUST_300001_SM_1000_NS10device_ptrIdEEyS9_d14square_functorEEvT0_PT3_T1_NS0_13GridEvenShareISK_EET2_T4_,@"STO_CUDA_ENTRY STV_DEFAULT"
_ZN3cub18CUB_300001_SM_10006detail6reduce18DeviceReduceKernelINS2_10policy_hubIdyN4cuda3std3__44plusIdEEE10Policy1000EN6thrust24THRUST_300001_SM_1000_NS10device_ptrIdEEyS9_d14square_functorEEvT0_PT3_T1_NS0_13GridEvenShareISK_EET2_T4_:
.text._ZN3cub18CUB_300001_SM_10006detail6reduce18DeviceReduceKernelINS2_10policy_hubIdyN4cuda3std3__44plusIdEEE10Policy1000EN6thrust24THRUST_300001_SM_1000_NS10device_ptrIdEEyS9_d14square_functorEEvT0_PT3_T1_NS0_13GridEvenShareISK_EET2_T4_:
        /* <DEDUP_REMOVED lines=27> */
[----:B------:R-:W-:Y:S01]  /*01b0*/  VIADD R2, R0, 0x200 ;  /* 0x0000020000027836 */ /* 0x000fe20000000000 */
[----:B--2---:R-:W-:-:S11]  /*01c0*/  DMUL R8, R6, R6 ;  /* 0x0000000606087228 */ /* 0x004fd60000000000 */
.L_x_145:
[----:B------:R-:W-:Y:S05]  /*01d0*/  BSYNC.RECONVERGENT B1 ;  /* 0x0000000000017941 */ /* 0x000fea0003800200 */
.L_x_144:
[----:B------:R-:W-:Y:S01]  /*01e0*/  ISETP.GE.AND P0, PT, R2, R3, PT ;  /* 0x000000030200720c */ /* 0x000fe20003f06270 */
[----:B------:R-:W-:-:S12]  /*01f0*/  BSSY.RECONVERGENT B1, `(.L_x_146) ;  /* 0x0000078000017945 */ /* 0x000fd80003800200 */
[----:B------:R-:W-:Y:S05]  /*0200*/  @P0 BRA `(.L_x_147) ;  /* 0x0000000400d80947 */ /* 0x000fea0003800000 */
[----:B------:R-:W-:Y:S01]  /*0210*/  LOP3.LUT R5, RZ, R2, RZ, 0x33, !PT ;  /* 0x00000002ff057212 */ /* 0x000fe200078e33ff */
        /* <DEDUP_REMOVED lines=16> */
.L_x_150:
        /* <DEDUP_REMOVED lines=8> */
[----:B--2---:R-:W-:-:S03]  /*03a0*/  DFMA R10, R10, R10, R8 ;  /* 0x0000000a0a0a722b */ /* 0x004fc60000000008 */
[----:B------:R-:W2:Y:S05]  /*03b0*/  LDG.E.64 R8, desc[UR14][R6.64] ;  /* 0x0000000e06087981 */ /* 0x000eaa000c1e1b00 */
[----:B---3--:R-:W-:Y:S02]  /*03c0*/  DFMA R12, R12, R12, R10 ;  /* 0x0000000c0c0c722b */ /* 0x008fe4000000000a */
[----:B------:R-:W3:Y:S06]  /*03d0*/  LDG.E.64 R10, desc[UR14][R6.64+0x1000] ;  /* 0x0010000e060a7981 */ /* 0x000eec000c1e1b00 */
[----:B----4-:R-:W-:-:S02]  /*03e0*/  DFMA R14, R14, R14, R12 ;  /* 0x0000000e0e0e722b */ /* 0x010fc4000000000c */
[----:B------:R-:W4:Y:S06]  /*03f0*/  LDG.E.64 R12, desc[UR14][R6.64+0x2000] ;  /* 0x0020000e060c7981 */ /* 0x000f2c000c1e1b00 */
[----:B-----5:R-:W-:Y:S02]  /*0400*/  DFMA R16, R16, R16, R14 ;  /* 0x000000101010722b */ /* 0x020fe4000000000e */
[----:B------:R-:W5:Y:S06]  /*0410*/  LDG.E.64 R14, desc[UR14][R6.64+0x3000] ;  /* 0x0030000e060e7981 */ /* 0x000f6c000c1e1b00 */
[----:B------:R-:W-:-:S02]  /*0420*/  DFMA R18, R18, R18, R16 ;  /* 0x000000121212722b */ /* 0x000fc40000000010 */
[----:B------:R-:W5:Y:S06]  /*0430*/  LDG.E.64 R16, desc[UR14][R6.64+0x4000] ;  /* 0x0040000e06107981 */ /* 0x000f6c000c1e1b00 */
[----:B------:R-:W-:Y:S02]  /*0440*/  DFMA R20, R20, R20, R18 ;  /* 0x000000141414722b */ /* 0x000fe40000000012 */
[----:B------:R-:W5:Y:S06]  /*0450*/  LDG.E.64 R18, desc[UR14][R6.64+0x5000] ;  /* 0x0050000e06127981 */ /* 0x000f6c000c1e1b00 */
[----:B------:R-:W-:-:S02]  /*0460*/  DFMA R24, R24, R24, R20 ;  /* 0x000000181818722b */ /* 0x000fc40000000014 */
[----:B------:R-:W5:Y:S06]  /*0470*/  LDG.E.64 R20, desc[UR14][R6.64+0x6000] ;  /* 0x0060000e06147981 */ /* 0x000f6c000c1e1b00 */
[----:B------:R-:W-:Y:S02]  /*0480*/  DFMA R22, R22, R22, R24 ;  /* 0x000000161616722b */ /* 0x000fe40000000018 */
[----:B------:R0:W5:Y:S01]  /*0490*/  LDG.E.64 R24, desc[UR14][R6.64+0x7000] ;  /* 0x0070000e06187981 */ /* 0x000162000c1e1b00 */
[----:B------:R-:W-:Y:S02]  /*04a0*/  VIADD R26, R26, 0x10 ;  /* 0x000000101a1a7836 */ /* 0x000fe40000000000 */
[----:B------:R-:W-:-:S03]  /*04b0*/  VIADD R2, R2, 0x2000 ;  /* 0x0000200002027836 */ /* 0x000fc60000000000 */
[----:B------:R-:W-:Y:S02]  /*04c0*/  ISETP.NE.AND P1, PT, R26, RZ, PT ;  /* 0x000000ff1a00720c */ /* 0x000fe40003f25270 */
[----:B0-----:R-:W-:-:S05]  /*04d0*/  IADD3 R6, P2, PT, R6, 0x10000, RZ ;  /* 0x0001000006067810 */ /* 0x001fca0007f5e0ff */
[----:B------:R-:W-:Y:S01]  /*04e0*/  IMAD.X R7, RZ, RZ, R7, P2 ;  /* 0x000000ffff077224 */ /* 0x000fe200010e0607 */
[----:B--2---:R-:W-:-:S08]  /*04f0*/  DFMA R22, R8, R8, R22 ;  /* 0x000000080816722b */ /* 0x004fd00000000016 */
[----:B---3--:R-:W-:-:S08]  /*0500*/  DFMA R22, R10, R10, R22 ;  /* 0x0000000a0a16722b */ /* 0x008fd00000000016 */
[----:B----4-:R-:W-:-:S08]  /*0510*/  DFMA R22, R12, R12, R22 ;  /* 0x0000000c0c16722b */ /* 0x010fd00000000016 */
[----:B-----5:R-:W-:-:S08]  /*0520*/  DFMA R22, R14, R14, R22 ;  /* 0x0000000e0e16722b */ /* 0x020fd00000000016 */
[----:B------:R-:W-:-:S08]  /*0530*/  DFMA R22, R16, R16, R22 ;  /* 0x000000101016722b */ /* 0x000fd00000000016 */
[----:B------:R-:W-:-:S08]  /*0540*/  DFMA R22, R18, R18, R22 ;  /* 0x000000121216722b */ /* 0x000fd00000000016 */
[----:B------:R-:W-:-:S08]  /*0550*/  DFMA R22, R20, R20, R22 ;  /* 0x000000141416722b */ /* 0x000fd00000000016 */
[----:B------:R-:W-:Y:S01]  /*0560*/  DFMA R8, R24, R24, R22 ;  /* 0x000000181808722b */ /* 0x000fe20000000016 */
[----:B------:R-:W-:Y:S10]  /*0570*/  @P1 BRA `(.L_x_150) ;  /* 0xfffffffc00681947 */ /* 0x000ff4000383ffff */
.L_x_149:
[----:B------:R-:W-:Y:S05]  /*0580*/  BSYNC.RECONVERGENT B2 ;  /* 0x0000000000027941 */ /* 0x000fea0003800200 */
.L_x_148:
[----:B------:R-:W-:Y:S05]  /*0590*/  @!P0 BRA `(.L_x_147) ;  /* 0x0000000000f48947 */ /* 0x000fea0003800000 */
[----:B------:R-:W-:Y:S01]  /*05a0*/  ISETP.GE.U32.AND P1, PT, R5, 0x8, PT ;  /* 0x000000080500780c */ /* 0x000fe20003f26070 */
[----:B------:R-:W-:Y:S01]  /*05b0*/  BSSY.RECONVERGENT B2, `(.L_x_151) ;  /* 0x000001a000027945 */ /* 0x000fe20003800200 */
[----:B------:R-:W-:-:S04]  /*05c0*/  LOP3.LUT R26, R4, 0x7, RZ, 0xc0, !PT ;  /* 0x00000007041a7812 */ /* 0x000fc800078ec0ff */
[----:B------:R-:W-:-:S07]  /*05d0*/  ISETP.NE.AND P0, PT, R26, RZ, PT ;  /* 0x000000ff1a00720c */ /* 0x000fce0003f05270 */
[----:B------:R-:W-:Y:S06]  /*05e0*/  @!P1 BRA `(.L_x_152) ;  /* 0x0000000000589947 */ /* 0x000fec0003800000 */
        /* <DEDUP_REMOVED lines=13> */
[----:B------:R-:W-:Y:S01]  /*06c0*/  VIADD R2, R2, 0x1000 ;  /* 0x0000100002027836 */ /* 0x000fe20000000000 */
[----:B--2---:R-:W-:-:S08]  /*06d0*/  DFMA R8, R20, R20, R8 ;  /* 0x000000141408722b */ /* 0x004fd00000000008 */
[----:B---3--:R-:W-:-:S08]  /*06e0*/  DFMA R8, R18, R18, R8 ;  /* 0x000000121208722b */ /* 0x008fd00000000008 */
[----:B----4-:R-:W-:-:S08]  /*06f0*/  DFMA R8, R16, R16, R8 ;  /* 0x000000101008722b */ /* 0x010fd00000000008 */
[----:B-----5:R-:W-:-:S08]  /*0700*/  DFMA R8, R14, R14, R8 ;  /* 0x0000000e0e08722b */ /* 0x020fd00000000008 */
[----:B------:R-:W-:-:S08]  /*0710*/  DFMA R8, R12, R12, R8 ;  /* 0x0000000c0c08722b */ /* 0x000fd00000000008 */
[----:B------:R-:W-:-:S08]  /*0720*/  DFMA R8, R10, R10, R8 ;  /* 0x0000000a0a08722b */ /* 0x000fd00000000008 */
[----:B------:R-:W-:-:S08]  /*0730*/  DFMA R8, R6, R6, R8 ;  /* 0x000000060608722b */ /* 0x000fd00000000008 */
[----:B------:R-:W-:-:S11]  /*0740*/  DFMA R8, R22, R22, R8 ;  /* 0x000000161608722b */ /* 0x000fd60000000008 */
.L_x_152:
[----:B------:R-:W-:Y:S05]  /*0750*/  BSYNC.RECONVERGENT B2 ;  /* 0x0000000000027941 */ /* 0x000fea0003800200 */
.L_x_151:
        /* <DEDUP_REMOVED lines=15> */
[----:B------:R-:W-:Y:S01]  /*0850*/  VIADD R2, R2, 0x800 ;  /* 0x0000080002027836 */ /* 0x000fe20000000000 */
[----:B--2---:R-:W-:-:S08]  /*0860*/  DFMA R6, R6, R6, R8 ;  /* 0x000000060606722b */ /* 0x004fd00000000008 */
[----:B---3--:R-:W-:-:S08]  /*0870*/  DFMA R6, R10, R10, R6 ;  /* 0x0000000a0a06722b */ /* 0x008fd00000000006 */
[----:B----4-:R-:W-:-:S08]  /*0880*/  DFMA R6, R12, R12, R6 ;  /* 0x0000000c0c06722b */ /* 0x010fd00000000006 */
[----:B-----5:R-:W-:-:S11]  /*0890*/  DFMA R8, R14, R14, R6 ;  /* 0x0000000e0e08722b */ /* 0x020fd60000000006 */
.L_x_154:
[----:B------:R-:W-:Y:S05]  /*08a0*/  BSYNC.RECONVERGENT B2 ;  /* 0x0000000000027941 */ /* 0x000fea0003800200 */
.L_x_153:
[----:B------:R-:W-:Y:S05]  /*08b0*/  @!P0 BRA `(.L_x_147) ;  /* 0x00000000002c8947 */ /* 0x000fea0003800000 */
[----:B------:R-:W0:Y:S01]  /*08c0*/  LDC.64 R4, c[0x0][0x380] ;  /* 0x0000e000ff047b82 */ /* 0x000e220000000a00 */
[----:B------:R-:W-:Y:S02]  /*08d0*/  IMAD.U32 R7, RZ, RZ, UR11 ;  /* 0x0000000bff077e24 */ /* 0x000fe4000f8e00ff */
[----:B------:R-:W-:Y:S02]  /*08e0*/  IMAD.MOV R10, RZ, RZ, -R16 ;  /* 0x000000ffff0a7224 */ /* 0x000fe400078e0a10 */
[----:B0-----:R-:W-:-:S07]  /*08f0*/  IMAD.WIDE.U32 R4, R7, 0x7000, R4 ;  /* 0x0000700007047825 */ /* 0x001fce00078e0004 */
.L_x_155:
[----:B------:R-:W-:-:S06]  /*0900*/  IMAD.WIDE R6, R2, 0x8, R4 ;  /* 0x0000000802067825 */ /* 0x000fcc00078e0204 */
[----:B------:R-:W2:Y:S01]  /*0910*/  LDG.E.64 R6, desc[UR14][R6.64] ;  /* 0x0000000e06067981 */ /* 0x000ea2000c1e1b00 */
[----:B------:R-:W-:Y:S02]  /*0920*/  VIADD R10, R10, 0x1 ;  /* 0x000000010a0a7836 */ /* 0x000fe40000000000 */
[----:B------:R-:W-:-:S03]  /*0930*/  VIADD R2, R2, 0x200 ;  /* 0x0000020002027836 */ /* 0x000fc60000000000 */
[----:B------:R-:W-:Y:S01]  /*0940*/  ISETP.NE.AND P0, PT, R10, RZ, PT ;  /* 0x000000ff0a00720c */ /* 0x000fe20003f05270 */
[----:B--2---:R-:W-:-:S12]  /*0950*/  DFMA R8, R6, R6, R8 ;  /* 0x000000060608722b */ /* 0x004fd80000000008 */
[----:B------:R-:W-:Y:S05]  /*0960*/  @P0 BRA `(.L_x_155) ;  /* 0xfffffffc00e40947 */ /* 0x000fea000383ffff */
.L_x_147:
[----:B------:R-:W-:Y:S05]  /*0970*/  BSYNC.RECONVERGENT B1 ;  /* 0x0000000000017941 */ /* 0x000fea0003800200 */
.L_x_146:
[----:B------:R-:W-:-:S13]  /*0980*/  ISETP.GE.AND P0, PT, R3, 0x200, PT ;  /* 0x000002000300780c */ /* 0x000fda0003f06270 */
[----:B------:R-:W-:Y:S05]  /*0990*/  @!P0 BRA `(.L_x_156) ;  /* 0x0000000400148947 */ /* 0x000fea0003800000 */
        /* <DEDUP_REMOVED lines=69> */
.L_x_156:
[----:B------:R-:W-:-:S05]  /*0df0*/  LOP3.LUT R2, R0, 0x3e0, RZ, 0xc0, !PT ;  /* 0x000003e000027812 */ /* 0x000fca00078ec0ff */
[----:B------:R-:W-:Y:S01]  /*0e00*/  VIADD R4, R2, 0x20 ;  /* 0x0000002002047836 */ /* 0x000fe20000000000 */
[----:B------:R-:W-:-:S04]  /*0e10*/  LOP3.LUT R2, RZ, R2, RZ, 0x33, !PT ;  /* 0x00000002ff027212 */ /* 0x000fc800078e33ff */
[----:B------:R-:W-:Y:S01]  /*0e20*/  ISETP.GT.AND P0, PT, R4, R3, PT ;  /* 0x000000030400720c */ /* 0x000fe20003f04270 */
[----:B------:R-:W-:-:S05]  /*0e30*/  IMAD.IADD R2, R3, 0x1, R2 ;  /* 0x0000000103027824 */ /* 0x000fca00078e0202 */
[----:B------:R-:W-:Y:S02]  /*0e40*/  SEL R5, R2, 0x1f, P0 ;  /* 0x0000001f02057807 */ /* 0x000fe40000000000 */
[----:B------:R-:W0:Y:S03]  /*0e50*/  S2R R2, SR_LANEID ;  /* 0x0000000000027919 */ /* 0x000e260000000000 */
[----:B------:R-:W-:Y:S04]  /*0e60*/  SHFL.DOWN PT, R6, R8, 0x1, R5 ;  /* 0x0820000008067989 */ /* 0x000fe800000e0005 */
        /* <DEDUP_REMOVED lines=44> */
[----:B------:R-:W0:Y:S01]  /*1130*/  S2UR UR5, SR_CgaCtaId ;  /* 0x00000000000579c3 */ /* 0x000e220000008800 */
[----:B------:R-:W-:Y:S01]  /*1140*/  UMOV UR4, 0x400 ;  /* 0x0000040000047882 */ /* 0x000fe20000000000 */
[----:B------:R-:W-:Y:S01]  /*1150*/  ISETP.GT.AND P1, PT, R3, 0x20, PT ;  /* 0x000000200300780c */ /* 0x000fe20003f24270 */
[----:B0-----:R-:W-:-:S09]  /*1160*/  ULEA UR4, UR5, UR4, 0x18 ;  /* 0x0000000405047291 */ /* 0x001fd2000f8ec0ff */
[----:B------:R-:W0:Y:S04]  /*1170*/  LDS.64 R10, [UR4+0x18] ;  /* 0x00001804ff0a7984 */ /* 0x000e280008000a00 */
[----:B------:R-:W2:Y:S01]  /*1180*/  LDS.128 R4, [UR4+0x20] ;  /* 0x00002004ff047984 */ /* 0x000ea20008000c00 */
[----:B0-----:R-:W-:-:S10]  /*1190*/  DADD R10, R8, R10 ;  /* 0x00000000080a7229 */ /* 0x001fd4000000000a */
[----:B------:R-:W-:Y:S02]  /*11a0*/  FSEL R12, R10, R8, P1 ;  /* 0x000000080a0c7208 */ /* 0x000fe40000800000 */
[----:B-1----:R-:W-:Y:S02]  /*11b0*/  FSEL R13, R11, R9, P1 ;  /* 0x000000090b0d7208 */ /* 0x002fe40000800000 */
        /* <DEDUP_REMOVED lines=63> */
.L_x_143:
        /* <DEDUP_REMOVED lines=10> */
[----:B------:R-:W5:Y:S01]  /*1650*/  LDG.E.64 R8, desc[UR14][R20.64+0x6000] ;  /* 0x0060000e14087981 */ /* 0x000f62000c1e1b00 */
[----:B------:R-:W-:-:S04]  /*1660*/  ISETP.GE.U32.AND P0, PT, R19, UR5, PT ;  /* 0x0000000513007c0c */ /* 0x000fc8000bf06070 */
[----:B------:R-:W-:Y:S01]  /*1670*/  ISETP.GE.U32.AND.EX P0, PT, R18, UR16, PT, P0 ;  /* 0x0000001012007c0c */ /* 0x000fe2000bf06100 */
[----:B--2---:R-:W-:-:S08]  /*1680*/  DMUL R16, R16, R16 ;  /* 0x0000001010107228 */ /* 0x004fd00000000000 */
[----:B---3--:R-:W-:-:S08]  /*1690*/  DFMA R16, R14, R14, R16 ;  /* 0x0000000e0e10722b */ /* 0x008fd00000000010 */
[----:B----4-:R-:W-:-:S08]  /*16a0*/  DFMA R16, R12, R12, R16 ;  /* 0x0000000c0c10722b */ /* 0x010fd00000000010 */
[----:B-----5:R-:W-:-:S08]  /*16b0*/  DFMA R16, R10, R10, R16 ;  /* 0x0000000a0a10722b */ /* 0x020fd00000000010 */
[----:B------:R-:W-:-:S08]  /*16c0*/  DFMA R16, R6, R6, R16 ;  /* 0x000000060610722b */ /* 0x000fd00000000010 */
[----:B------:R-:W-:-:S08]  /*16d0*/  DFMA R16, R2, R2, R16 ;  /* 0x000000020210722b */ /* 0x000fd00000000010 */
[----:B------:R-:W-:Y:S01]  /*16e0*/  DFMA R8, R8, R8, R16 ;  /* 0x000000080808722b */ /* 0x000fe20000000010 */
[----:B------:R-:W-:Y:S10]  /*16f0*/  @!P0 BRA `(.L_x_158) ;  /* 0x0000000c00048947 */ /* 0x000ff40003800000 */
[----:B------:R-:W-:Y:S01]  /*1700*/  UIADD3 UR8, UP0, UPT, UR5, UR6, URZ ;  /* 0x0000000605087290 */ /* 0x000fe2000ff1e0ff */
[----:B------:R-:W-:Y:S01]  /*1710*/  IADD3 R26, P1, PT, R4, -0xe00, RZ ;  /* 0xfffff200041a7810 */ /* 0x000fe20007f3e0ff */
[----:B------:R-:W0:Y:S01]  /*1720*/  LDCU.64 UR12, c[0x0][0x380] ;  /* 0x00007000ff0c77ac */ /* 0x000e220008000a00 */
[----:B------:R-:W-:Y:S02]  /*1730*/  LOP3.LUT R3, RZ, R0, RZ, 0x33, !PT ;  /* 0x00000000ff037212 */ /* 0x000fe400078e33ff */
[----:B------:R-:W-:Y:S01]  /*1740*/  IADD3.X R2, PT, PT, R5, -0x1, RZ, P1, !PT ;  /* 0xffffffff05027810 */ /* 0x000fe20000ffe4ff */
[----:B------:R-:W-:Y:S01]  /*1750*/  UIADD3.X UR9, UPT, UPT, URZ, UR16, URZ, UP0, !UPT ;  /* 0x00000010ff097290 */ /* 0x000fe200087fe4ff */
[----:B------:R-:W-:Y:S01]  /*1760*/  ISETP.LT.U32.AND P0, PT, R26, UR8, PT ;  /* 0x000000081a007c0c */ /* 0x000fe2000bf01070 */
[----:B------:R-:W-:Y:S01]  /*1770*/  UMOV UR4, URZ ;  /* 0x000000ff00047c82 */ /* 0x000fe20008000000 */
[----:B------:R-:W-:Y:S01]  /*1780*/  IADD3 R7, P2, PT, R0, UR8, RZ ;  /* 0x0000000800077c10 */ /* 0x000fe2000ff5e0ff */
[----:B------:R-:W-:Y:S01]  /*1790*/  UMOV UR10, UR8 ;  /* 0x00000008000a7c82 */ /* 0x000fe20008000000 */
[----:B------:R-:W-:Y:S01]  /*17a0*/  IADD3 R3, PT, PT, R4, -UR5, R3 ;  /* 0x8000000504037c10 */ /* 0x000fe2000fffe003 */
[----:B------:R-:W-:Y:S01]  /*17b0*/  IMAD.U32 R11, RZ, RZ, UR9 ;  /* 0x00000009ff0b7e24 */ /* 0x000fe2000f8e00ff */
[----:B------:R-:W-:Y:S01]  /*17c0*/  UMOV UR7, UR9 ;  /* 0x0000000900077c82 */ /* 0x000fe20008000000 */
[----:B------:R-:W-:-:S02]  /*17d0*/  IMAD.X R10, RZ, RZ, UR9, P2 ;  /* 0x00000009ff0a7e24 */ /* 0x000fc400090e06ff */
[----:B------:R-:W-:Y:S01]  /*17e0*/  VIADD R3, R3, -UR6 ;  /* 0x8000000603037c36 */ /* 0x000fe20008000000 */
[----:B------:R-:W-:Y:S02]  /*17f0*/  ISETP.GT.U32.AND.EX P0, PT, R11, R2, PT, P0 ;  /* 0x000000020b00720c */ /* 0x000fe40003f04100 */
[----:B0-----:R-:W-:-:S04]  /*1800*/  LEA R6, P1, R7, UR12, 0x3 ;  /* 0x0000000c07067c11 */ /* 0x001fc8000f8218ff */
[----:B------:R-:W-:Y:S02]  /*1810*/  IADD3 R6, P2, PT, R6, 0x8000, RZ ;  /* 0x0000800006067810 */ /* 0x000fe40007f5e0ff */
[----:B------:R-:W-:-:S05]  /*1820*/  LEA.HI.X R7, R7, UR13, R10, 0x3, P1 ;  /* 0x0000000d07077c11 */ /* 0x000fca00088f1c0a */
[----:B------:R-:W-:Y:S01]  /*1830*/  IMAD.X R7, RZ, RZ, R7, P2 ;  /* 0x000000ffff077224 */ /* 0x000fe200010e0607 */
[----:B------:R-:W-:Y:S06]  /*1840*/  @P0 BRA `(.L_x_159) ;  /* 0x0000000000a80947 */ /* 0x000fec0003800000 */
[----:B------:R-:W0:Y:S01]  /*1850*/  LDC.64 R4, c[0x0][0x3b8] ;  /* 0x0000ee00ff047b82 */ /* 0x000e220000000a00 */
[----:B------:R-:W1:Y:S01]  /*1860*/  LDCU.64 UR12, c[0x0][0x380] ;  /* 0x00007000ff0c77ac */ /* 0x000e620008000a00 */
[----:B------:R-:W-:Y:S01]  /*1870*/  NOP ;  /* 0x0000000000007918 */ /* 0x000fe20000000000 */
.L_x_160:
        /* <DEDUP_REMOVED lines=11> */
[----:B------:R-:W-:-:S04]  /*1930*/  UIADD3 UR6, UP0, UPT, UR5, UR10, URZ ;  /* 0x0000000a05067290 */ /* 0x000fc8000ff1e0ff */
[----:B------:R-:W-:Y:S01]  /*1940*/  UIADD3.X UR7, UPT, UPT, UR16, UR7, URZ, UP0, !UPT ;  /* 0x0000000710077290 */ /* 0x000fe200087fe4ff */
[----:B--2---:R-:W-:Y:S01]  /*1950*/  DFMA R8, R12, R12, R8 ;  /* 0x0000000c0c08722b */ /* 0x004fe20000000008 */
[----:B0-----:R-:W-:-:S04]  /*1960*/  IADD3 R12, P1, PT, R4, -UR8, RZ ;  /* 0x80000008040c7c10 */ /* 0x001fc8000ff3e0ff */
[----:B------:R-:W-:-:S03]  /*1970*/  ISETP.GE.U32.AND P0, PT, R12, UR5, PT ;  /* 0x000000050c007c0c */ /* 0x000fc6000bf06070 */
[----:B---3--:R-:W-:-:S08]  /*1980*/  DFMA R8, R14, R14, R8 ;  /* 0x0000000e0e08722b */ /* 0x008fd00000000008 */
[----:B----4-:R-:W-:-:S08]  /*1990*/  DFMA R8, R16, R16, R8 ;  /* 0x000000101008722b */ /* 0x010fd00000000008 */
[----:B-----5:R-:W-:-:S08]  /*19a0*/  DFMA R8, R18, R18, R8 ;  /* 0x000000121208722b */ /* 0x020fd00000000008 */
[----:B------:R-:W-:-:S08]  /*19b0*/  DFMA R8, R20, R20, R8 ;  /* 0x000000141408722b */ /* 0x000fd00000000008 */
[----:B------:R-:W-:Y:S01]  /*19c0*/  DFMA R8, R10, R10, R8 ;  /* 0x0000000a0a08722b */ /* 0x000fe20000000008 */
[----:B------:R-:W-:Y:S01]  /*19d0*/  IADD3.X R10, PT, PT, R5, ~UR9, RZ, P1, !PT ;  /* 0x80000009050a7c10 */ /* 0x000fe20008ffe4ff */
[----:B------:R-:W-:-:S03]  /*19e0*/  IMAD.U32 R11, RZ, RZ, UR5 ;  /* 0x00000005ff0b7e24 */ /* 0x000fc6000f8e00ff */
[----:B------:R-:W-:Y:S01]  /*19f0*/  ISETP.GE.U32.AND.EX P0, PT, R10, UR16, PT, P0 ;  /* 0x000000100a007c0c */ /* 0x000fe2000bf06100 */
[----:B------:R-:W-:Y:S01]  /*1a00*/  IMAD.U32 R10, RZ, RZ, UR5 ;  /* 0x00000005ff0a7e24 */ /* 0x000fe2000f8e00ff */
[----:B------:R-:W-:Y:S01]  /*1a10*/  LEA R6, P1, R11, R6, 0x3 ;  /* 0x000000060b067211 */ /* 0x000fe200078218ff */
[----:B------:R-:W-:Y:S01]  /*1a20*/  IMAD.U32 R11, RZ, RZ, UR16 ;  /* 0x00000010ff0b7e24 */ /* 0x000fe2000f8e00ff */
[----:B------:R-:W-:-:S04]  /*1a30*/  DFMA R8, R22, R22, R8 ;  /* 0x000000161608722b */ /* 0x000fc80000000008 */
[----:B------:R-:W-:-:S05]  /*1a40*/  LEA.HI.X R7, R10, R7, R11, 0x3, P1 ;  /* 0x000000070a077211 */ /* 0x000fca00008f1c0b */
[----:B------:R-:W-:Y:S05]  /*1a50*/  @!P0 BRA `(.L_x_158) ;  /* 0x00000008002c8947 */ /* 0x000fea0003800000 */
[----:B------:R-:W-:Y:S02]  /*1a60*/  UIADD3 UR8, UP0, UPT, UR5, UR8, URZ ;  /* 0x0000000805087290 */ /* 0x000fe4000ff1e0ff */
[----:B------:R-:W-:Y:S01]  /*1a70*/  VIADD R3, R3, -UR5 ;  /* 0x8000000503037c36 */ /* 0x000fe20008000000 */
[----:B------:R-:W-:Y:S02]  /*1a80*/  UIADD3 UR4, UPT, UPT, UR4, 0x1, URZ ;  /* 0x0000000104047890 */ /* 0x000fe4000fffe0ff */
[----:B------:R-:W-:Y:S01]  /*1a90*/  UIADD3.X UR9, UPT, UPT, UR16, UR9, URZ, UP0, !UPT ;  /* 0x0000000910097290 */ /* 0x000fe200087fe4ff */
[----:B------:R-:W-:Y:S01]  /*1aa0*/  ISETP.LT.U32.AND P0, PT, R26, UR8, PT ;  /* 0x000000081a007c0c */ /* 0x000fe2000bf01070 */
[----:B------:R-:W-:-:S04]  /*1ab0*/  UMOV UR10, UR6 ;  /* 0x00000006000a7c82 */ /* 0x000fc80008000000 */
[----:B------:R-:W-:-:S05]  /*1ac0*/  IMAD.U32 R11, RZ, RZ, UR9 ;  /* 0x00000009ff0b7e24 */ /* 0x000fca000f8e00ff */
[----:B------:R-:W-:-:S13]  /*1ad0*/  ISETP.GT.U32.AND.EX P0, PT, R11, R2, PT, P0 ;  /* 0x000000020b00720c */ /* 0x000fda0003f04100 */
[----:B------:R-:W-:Y:S05]  /*1ae0*/  @!P0 BRA `(.L_x_160) ;  /* 0xfffffffc00648947 */ /* 0x000fea000383ffff */
.L_x_159:
        /* <DEDUP_REMOVED lines=14> */
[----:B------:R-:W-:-:S05]  /*1bd0*/  IMAD R4, R5, -0xe00, R4 ;  /* 0xfffff20005047824 */ /* 0x000fca00078e0204 */
[C---:B------:R-:W-:Y:S02]  /*1be0*/  ISETP.GE.U32.AND P1, PT, R4.reuse, 0x1e00, PT ;  /* 0x00001e000400780c */ /* 0x040fe40003f26070 */
[----:B------:R-:W-:Y:S01]  /*1bf0*/  LEA.HI R5, R4, 0x1, RZ, 0x17 ;  /* 0x0000000104057811 */ /* 0x000fe200078fb8ff */
[----:B------:R-:W-:-:S03]  /*1c00*/  IMAD.MOV.U32 R4, RZ, RZ, R0 ;  /* 0x000000ffff047224 */ /* 0x000fc600078e0000 */
[----:B------:R-:W-:-:S04]  /*1c10*/  LOP3.LUT R26, R5, 0xf, RZ, 0xc0, !PT ;  /* 0x0000000f051a7812 */ /* 0x000fc800078ec0ff */
[----:B------:R-:W-:-:S03]  /*1c20*/  ISETP.NE.AND P0, PT, R26, RZ, PT ;  /* 0x000000ff1a00720c */ /* 0x000fc60003f05270 */
[----:B------:R-:W-:Y:S10]  /*1c30*/  @!P1 BRA `(.L_x_163) ;  /* 0x0000000000a89947 */ /* 0x000ff40003800000 */
[----:B------:R-:W-:Y:S01]  /*1c40*/  LEA.HI R2, R3, 0x1, RZ, 0x17 ;  /* 0x0000000103027811 */ /* 0x000fe200078fb8ff */
[----:B------:R-:W-:-:S03]  /*1c50*/  IMAD.MOV.U32 R4, RZ, RZ, R0 ;  /* 0x000000ffff047224 */ /* 0x000fc600078e0000 */
[----:B------:R-:W-:-:S05]  /*1c60*/  LOP3.LUT R2, R2, 0xfffff0, RZ, 0xc0, !PT ;  /* 0x00fffff002027812 */ /* 0x000fca00078ec0ff */
[----:B------:R-:W-:-:S07]  /*1c70*/  IMAD.MOV R2, RZ, RZ, -R2 ;  /* 0x000000ffff027224 */ /* 0x000fce00078e0a02 */
.L_x_164:
        /* <DEDUP_REMOVED lines=38> */
.L_x_163:
[----:B------:R-:W-:Y:S05]  /*1ee0*/  BSYNC.RECONVERGENT B2 ;  /* 0x0000000000027941 */ /* 0x000fea0003800200 */
.L_x_162:
[----:B------:R-:W-:Y:S05]  /*1ef0*/  @!P0 BRA `(.L_x_161) ;  /* 0x0000000400008947 */ /* 0x000fea0003800000 */
[----:B------:R-:W-:Y:S01]  /*1f00*/  ISETP.GE.U32.AND P1, PT, R26, 0x8, PT ;  /* 0x000000081a00780c */ /* 0x000fe20003f26070 */
[----:B------:R-:W-:Y:S01]  /*1f10*/  BSSY.RECONVERGENT B2, `(.L_x_165) ;  /* 0x0000019000027945 */ /* 0x000fe20003800200 */
[----:B------:R-:W-:-:S04]  /*1f20*/  LOP3.LUT R2, R5, 0x7, RZ, 0xc0, !PT ;  /* 0x0000000705027812 */ /* 0x000fc800078ec0ff */
[----:B------:R-:W-:-:S07]  /*1f30*/  ISETP.NE.AND P0, PT, R2, RZ, PT ;  /* 0x000000ff0200720c */ /* 0x000fce0003f05270 */
[----:B------:R-:W-:Y:S06]  /*1f40*/  @!P1 BRA `(.L_x_166) ;  /* 0x0000000000549947 */ /* 0x000fec0003800000 */
[----:B------:R-:W-:-:S05]  /*1f50*/  IADD3 R6, P1, PT, R4, UR8, RZ ;  /* 0x0000000804067c10 */ /* 0x000fca000ff3e0ff */
[----:B------:R-:W-:Y:S01]  /*1f60*/  IMAD.X R7, RZ, RZ, UR9, P1 ;  /* 0x00000009ff077e24 */ /* 0x000fe200088e06ff */
[----:B------:R-:W-:-:S04]  /*1f70*/  LEA R24, P1, R6, UR12, 0x3 ;  /* 0x0000000c06187c11 */ /* 0x000fc8000f8218ff */
        /* <DEDUP_REMOVED lines=18> */
.L_x_166:
[----:B------:R-:W-:Y:S05]  /*20a0*/  BSYNC.RECONVERGENT B2 ;  /* 0x0000000000027941 */ /* 0x000fea0003800200 */
.L_x_165:
[----:B------:R-:W-:Y:S05]  /*20b0*/  @!P0 BRA `(.L_x_161) ;  /* 0x0000000000908947 */ /* 0x000fea0003800000 */
[----:B------:R-:W-:Y:S01]  /*20c0*/  ISETP.GE.U32.AND P1, PT, R2, 0x4, PT ;  /* 0x000000040200780c */ /* 0x000fe20003f26070 */
[----:B------:R-:W-:Y:S01]  /*20d0*/  BSSY.RECONVERGENT B2, `(.L_x_167) ;  /* 0x0000010000027945 */ /* 0x000fe20003800200 */
[----:B------:R-:W-:-:S11]  /*20e0*/  LOP3.LUT P0, RZ, R5, 0x3, RZ, 0xc0, !PT ;  /* 0x0000000305ff7812 */ /* 0x000fd6000780c0ff */
        /* <DEDUP_REMOVED lines=14> */
.L_x_168:
[----:B------:R-:W-:Y:S05]  /*21d0*/  BSYNC.RECONVERGENT B2 ;  /* 0x0000000000027941 */ /* 0x000fea0003800200 */
.L_x_167:
[----:B------:R-:W-:Y:S05]  /*21e0*/  @!P0 BRA `(.L_x_161) ;  /* 0x0000000000448947 */ /* 0x000fea0003800000 */
[----:B------:R-:W-:Y:S02]  /*21f0*/  LOP3.LUT R2, R3, 0xffff, RZ, 0xc0, !PT ;  /* 0x0000ffff03027812 */ /* 0x000fe400078ec0ff */
[----:B------:R-:W-:Y:S02]  /*2200*/  IADD3 R6, P0, PT, R4, UR10, RZ ;  /* 0x0000000a04067c10 */ /* 0x000fe4000ff1e0ff */
[----:B------:R-:W-:Y:S02]  /*2210*/  LEA.HI R2, R2, 0x1, RZ, 0x17 ;  /* 0x0000000102027811 */ /* 0x000fe400078fb8ff */
[----:B------:R-:W-:Y:S01]  /*2220*/  LEA R5, P1, R6, UR12, 0x3 ;  /* 0x0000000c06057c11 */ /* 0x000fe2000f8218ff */
[----:B------:R-:W-:Y:S01]  /*2230*/  IMAD.X R3, RZ, RZ, UR7, P0 ;  /* 0x00000007ff037e24 */ /* 0x000fe200080e06ff */
[----:B------:R-:W-:-:S04]  /*2240*/  LOP3.LUT R2, R2, 0x3, RZ, 0xc0, !PT ;  /* 0x0000000302027812 */ /* 0x000fc800078ec0ff */
[----:B------:R-:W-:Y:S01]  /*2250*/  LEA.HI.X R6, R6, UR13, R3, 0x3, P1 ;  /* 0x0000000d06067c11 */ /* 0x000fe200088f1c03 */
[----:B------:R-:W-:-:S07]  /*2260*/  IMAD.MOV R4, RZ, RZ, -R2 ;  /* 0x000000ffff047224 */ /* 0x000fce00078e0a02 */
.L_x_169:
[----:B------:R-:W-:Y:S02]  /*2270*/  IMAD.MOV.U32 R2, RZ, RZ, R5 ;  /* 0x000000ffff027224 */ /* 0x000fe400078e0005 */
[----:B------:R-:W-:-:S06]  /*2280*/  IMAD.MOV.U32 R3, RZ, RZ, R6 ;  /* 0x000000ffff037224 */ /* 0x000fcc00078e0006 */
[----:B------:R-:W2:Y:S01]  /*2290*/  LDG.E.64 R2, desc[UR14][R2.64] ;  /* 0x0000000e02027981 */ /* 0x000ea2000c1e1b00 */
[----:B------:R-:W-:Y:S01]  /*22a0*/  VIADD R4, R4, 0x1 ;  /* 0x0000000104047836 */ /* 0x000fe20000000000 */
[----:B------:R-:W-:-:S04]  /*22b0*/  IADD3 R5, P1, PT, R5, 0x1000, RZ ;  /* 0x0000100005057810 */ /* 0x000fc80007f3e0ff */
[----:B------:R-:W-:Y:S01]  /*22c0*/  ISETP.NE.AND P0, PT, R4, RZ, PT ;  /* 0x000000ff0400720c */ /* 0x000fe20003f05270 */
[----:B------:R-:W-:Y:S01]  /*22d0*/  IMAD.X R6, RZ, RZ, R6, P1 ;  /* 0x000000ffff067224 */ /* 0x000fe200008e0606 */
[----:B--2---:R-:W-:-:S11]  /*22e0*/  DFMA R8, R2, R2, R8 ;  /* 0x000000020208722b */ /* 0x004fd60000000008 */
[----:B------:R-:W-:Y:S05]  /*22f0*/  @P0 BRA `(.L_x_169) ;  /* 0xfffffffc00dc0947 */ /* 0x000fea000383ffff */
.L_x_161:
[----:B------:R-:W-:Y:S05]  /*2300*/  BSYNC.RECONVERGENT B1 ;  /* 0x0000000000017941 */ /* 0x000fea0003800200 */
.L_x_158:
        /* <DEDUP_REMOVED lines=45> */
[----:B0-----:R-:W0:Y:S04]  /*25e0*/  LDS.64 R2, [UR4+0x18] ;  /* 0x00001804ff027984 */ /* 0x001e280008000a00 */
        /* <DEDUP_REMOVED lines=22> */
.L_x_157:
[----:B------:R-:W-:Y:S05]  /*2750*/  BSYNC.RECONVERGENT B0 ;  /* 0x0000000000007941 */ /* 0x000fea0003800200 */
.L_x_142:
[----:B------:R-:W-:Y:S05]  /*2760*/  @P0 EXIT ;  /* 0x000000000000094d */ /* 0x000fea0003800000 */
[----:B------:R-:W3:Y:S02]  /*2770*/  LDCU.64 UR4, c[0x0][0x388] ;  /* 0x00007100ff0477ac */ /* 0x000ee40008000a00 */
[----:B---3--:R-:W-:-:S06]  /*2780*/  UIMAD.WIDE.U32 UR4, UR11, 0x8, UR4 ;  /* 0x000000080b0478a5 */ /* 0x008fcc000f8e0004 */
[----:B------:R-:W-:Y:S02]  /*2790*/  IMAD.U32 R2, RZ, RZ, UR4 ;  /* 0x00000004ff027e24 */ /* 0x000fe4000f8e00ff */
[----:B0-2---:R-:W-:-:S05]  /*27a0*/  IMAD.U32 R3, RZ, RZ, UR5 ;  /* 0x00000005ff037e24 */ /* 0x005fca000f8e00ff */
[----:B------:R-:W-:Y:S01]  /*27b0*/  STG.E.64 desc[UR14][R2.64], R8 ;  /* 0x0000000802007986 */ /* 0x000fe2000c101b0e */
[----:B------:R-:W-:Y:S05]  /*27c0*/  EXIT ;  /* 0x000000000000794d */ /* 0x000fea0003800000 */
.L_x_170:
        /* <DEDUP_REMOVED lines=11> */
.L_x_1072:


//--------------------- .text._ZN3cub18CUB_300001_SM_10006detail6reduce28DeviceReduceSingleTileKernelINS2_10policy_hubIdyN4cuda3std3__44plusIdEEE10Policy1000EN6thrust24THRUST_300001_SM_1000_NS10device_ptrIdEEPdyS9_dd14square_functorEEvT0_T1_T2_T3_T4_T6_ --------------------------
	.section	.text._ZN3cub18CUB_300001_SM_10006detail6reduce28DeviceReduceSingleTileKernelINS2_10policy_hubIdyN4cuda3std3__44plusIdEEE10Policy1000EN6thrust24THRUST_300001_SM_1000_NS10device_ptrIdEEPdyS9_dd14square_functorEEvT0_T1_T2_T3_T4_T6_,"ax",@progbits
	.align	128
        .global         _ZN3cub18CUB_300001_SM_10006detail6reduce28DeviceReduceSingleTileKernelINS2_10policy_hubIdyN4cuda3std3__44plusIdEEE10Policy1000EN6thrust24THRUST_300001_SM_1000_NS10device_ptrIdEEPdyS9_dd14square_functorEEvT0_T1_T2_T3_T4_T6_
        .type           _ZN3cub18CUB_300001_SM_10006detail6reduce28DeviceReduceSingleTileKernelINS2_10policy_hubIdyN4cuda3std3__44plusIdEEE10Policy1000EN6thrust24THRUST_300001_SM_1000_NS10device_ptrIdEEPdyS9_dd14square_functorEEvT0_T1_T2_T3_T4_T6_,@function
        .size           _ZN3cub18CUB_300001_SM_10006detail6reduce28DeviceReduceSingleTileKernelINS2_10policy_hubIdyN4cuda3std3__44plusIdEEE10Policy1000EN6thrust24THRUST_300001_SM_1000_NS10device_ptrIdEEPdyS9_dd14square_functorEEvT0_T1_T2_T3_T4_T6_,(.L_x_1073 - _ZN3cub18CUB_300001_SM_10006detail6reduce28DeviceReduceSingleTileKernelINS2_10policy_hubIdyN4cuda3std3__44plusIdEEE10Policy1000EN6thrust24THRUST_300001_SM_1000_NS10device_ptrIdEEPdyS9_dd14square_functorEEvT0_T1_T2_T3_T4_T6_)
        .other          _ZN3cub18CUB_300001_SM_10006detail6reduce28DeviceReduceSingleTileKernelINS2_10policy_hubIdyN4cuda3std3__44plusIdEEE10Policy1000EN6thrust24THRUST_300001_SM_1000_NS10device_ptrIdEEPdyS9_dd14square_functorEEvT0_T1_T2_T3_T4_T6_,@"STO_CUDA_ENTRY STV_DEFAULT"
_ZN3cub18CUB_300001_SM_10006detail6reduce28DeviceReduceSingleTileKernelINS2_10policy_hubIdyN4cuda3std3__44plusIdEEE10Policy1000EN6thrust24THRUST_300001_SM_1000_NS10device_ptrIdEEPdyS9_dd14square_functorEEvT0_T1_T2_T3_T4_T6_:
.text._ZN3cub18CUB_300001_SM_10006detail6reduce28DeviceReduceSingleTileKernelINS2_10policy_hubIdyN4cuda3std3__44plusIdEEE10Policy1000EN6thrust24THRUST_300001_SM_1000_NS10device_ptrIdEEPdyS9_dd14square_functorEEvT0_T1_T2_T3_T4_T6_:
        /* <DEDUP_REMOVED lines=15> */
.L_x_171:
        /* <DEDUP_REMOVED lines=12> */
[----:B------:R-:W2:Y:S01]  /*01b0*/  LDG.E.64 R6, desc[UR6][R6.64] ;  /* 0x0000000606067981 */ /* 0x000ea2000c1e1b00 */
[----:B------:R-:W-:Y:S01]  /*01c0*/  VIADD R2, R0, 0x200 ;  /* 0x0000020000027836 */ /* 0x000fe20000000000 */
[----:B--2---:R-:W-:-:S11]  /*01d0*/  DMUL R4, R6, R6 ;  /* 0x0000000606047228 */ /* 0x004fd60000000000 */
.L_x_175:
[----:B------:R-:W-:Y:S05]  /*01e0*/  BSYNC.RECONVERGENT B1 ;  /* 0x0000000000017941 */ /* 0x000fea0003800200 */
.L_x_174:
        /* <DEDUP_REMOVED lines=11> */
[----:B------:R-:W0:Y:S01]  /*02a0*/  LDC.64 R6, c[0x0][0x380] ;  /* 0x0000e000ff067b82 */ /* 0x000e220000000a00 */
[----:B------:R-:W-:-:S05]  /*02b0*/  LOP3.LUT R42, R3, 0xfffff0, RZ, 0xc0, !PT ;  /* 0x00fffff0032a7812 */ /* 0x000fca00078ec0ff */
[----:B------:R-:W-:Y:S02]  /*02c0*/  IMAD.MOV R42, RZ, RZ, -R42 ;  /* 0x000000ffff2a7224 */ /* 0x000fe400078e0a2a */
[----:B0-----:R-:W-:-:S03]  /*02d0*/  IMAD.WIDE.U32 R6, R2, 0x8, R6 ;  /* 0x0000000802067825 */ /* 0x001fc600078e0006 */
[----:B------:R-:W-:-:S05]  /*02e0*/  IADD3 R6, P1, PT, R6, 0x8000, RZ ;  /* 0x0000800006067810 */ /* 0x000fca0007f3e0ff */
[----:B------:R-:W-:-:S08]  /*02f0*/  IMAD.X R7, RZ, RZ, R7, P1 ;  /* 0x000000ffff077224 */ /* 0x000fd000008e0607 */
.L_x_180:
        /* <DEDUP_REMOVED lines=36> */
[----:B------:R-:W-:Y:S01]  /*0540*/  DFMA R4, R40, R40, R4 ;  /* 0x000000282804722b */ /* 0x000fe20000000004 */
[----:B------:R-:W-:Y:S10]  /*0550*/  @P1 BRA `(.L_x_180) ;  /* 0xfffffffc00681947 */ /* 0x000ff4000383ffff */
.L_x_179:
[----:B------:R-:W-:Y:S05]  /*0560*/  BSYNC.RECONVERGENT B2 ;  /* 0x0000000000027941 */ /* 0x000fea0003800200 */
.L_x_178:
[----:B------:R-:W-:Y:S05]  /*0570*/  @!P0 BRA `(.L_x_177) ;  /* 0x0000000000d48947 */ /* 0x000fea0003800000 */
[----:B------:R-:W-:Y:S01]  /*0580*/  ISETP.GE.U32.AND P0, PT, R43, 0x8, PT ;  /* 0x000000082b00780c */ /* 0x000fe20003f06070 */
[----:B------:R-:W-:Y:S01]  /*0590*/  BSSY.RECONVERGENT B2, `(.L_x_181) ;  /* 0x0000017000027945 */ /* 0x000fe20003800200 */
[----:B------:R-:W-:-:S04]  /*05a0*/  LOP3.LUT R26, R3, 0x7, RZ, 0xc0, !PT ;  /* 0x00000007031a7812 */ /* 0x000fc800078ec0ff */
[----:B------:R-:W-:-:S07]  /*05b0*/  ISETP.NE.AND P1, PT, R26, RZ, PT ;  /* 0x000000ff1a00720c */ /* 0x000fce0003f25270 */
[----:B------:R-:W-:Y:S06]  /*05c0*/  @!P0 BRA `(.L_x_182) ;  /* 0x00000000004c8947 */ /* 0x000fec0003800000 */
[----:B------:R-:W0:Y:S02]  /*05d0*/  LDC.64 R6, c[0x0][0x380] ;  /* 0x0000e000ff067b82 */ /* 0x000e240000000a00 */
[----:B0-----:R-:W-:-:S05]  /*05e0*/  IMAD.WIDE R6, R2, 0x8, R6 ;  /* 0x0000000802067825 */ /* 0x001fca00078e0206 */
        /* <DEDUP_REMOVED lines=17> */
.L_x_182:
[----:B------:R-:W-:Y:S05]  /*0700*/  BSYNC.RECONVERGENT B2 ;  /* 0x0000000000027941 */ /* 0x000fea0003800200 */
.L_x_181:
        /* <DEDUP_REMOVED lines=17> */
.L_x_184:
[----:B------:R-:W-:Y:S05]  /*0820*/  BSYNC.RECONVERGENT B2 ;  /* 0x0000000000027941 */ /* 0x000fea0003800200 */
.L_x_183:
[----:B------:R-:W-:Y:S05]  /*0830*/  @!P1 BRA `(.L_x_177) ;  /* 0x0000000000249947 */ /* 0x000fea0003800000 */
[----:B------:R-:W0:Y:S01]  /*0840*/  LDC.64 R10, c[0x0][0x380] ;  /* 0x0000e000ff0a7b82 */ /* 0x000e220000000a00 */
[----:B------:R-:W-:-:S07]  /*0850*/  IMAD.MOV R3, RZ, RZ, -R3 ;  /* 0x000000ffff037224 */ /* 0x000fce00078e0a03 */
.L_x_185:
[----:B0-----:R-:W-:-:S06]  /*0860*/  IMAD.WIDE R6, R2, 0x8, R10 ;  /* 0x0000000802067825 */ /* 0x001fcc00078e020a */
[----:B------:R-:W2:Y:S01]  /*0870*/  LDG.E.64 R6, desc[UR6][R6.64] ;  /* 0x0000000606067981 */ /* 0x000ea2000c1e1b00 */
[----:B------:R-:W-:Y:S02]  /*0880*/  VIADD R3, R3, 0x1 ;  /* 0x0000000103037836 */ /* 0x000fe40000000000 */
[----:B------:R-:W-:-:S03]  /*0890*/  VIADD R2, R2, 0x200 ;  /* 0x0000020002027836 */ /* 0x000fc60000000000 */
[----:B------:R-:W-:Y:S01]  /*08a0*/  ISETP.NE.AND P0, PT, R3, RZ, PT ;  /* 0x000000ff0300720c */ /* 0x000fe20003f05270 */
[----:B--2---:R-:W-:-:S12]  /*08b0*/  DFMA R4, R6, R6, R4 ;  /* 0x000000060604722b */ /* 0x004fd80000000004 */
[----:B------:R-:W-:Y:S05]  /*08c0*/  @P0 BRA `(.L_x_185) ;  /* 0xfffffffc00e40947 */ /* 0x000fea000383ffff */
.L_x_177:
[----:B------:R-:W-:Y:S05]  /*08d0*/  BSYNC.RECONVERGENT B1 ;  /* 0x0000000000017941 */ /* 0x000fea0003800200 */
.L_x_176:
[----:B------:R-:W-:-:S04]  /*08e0*/  ISETP.GE.U32.AND P0, PT, R8, 0x200, PT ;  /* 0x000002000800780c */ /* 0x000fc80003f06070 */
[----:B------:R-:W-:-:S13]  /*08f0*/  ISETP.GE.U32.AND.EX P0, PT, R9, RZ, PT, P0 ;  /* 0x000000ff0900720c */ /* 0x000fda0003f06100 */
        /* <DEDUP_REMOVED lines=32> */
[----:B------:R-:W-:Y:S02]  /*0b00*/  ISETP.GT.AND P0, PT, R10, 0xf, PT ;  /* 0x0000000f0a00780c */ /* 0x000fe40003f04270 */
[----:B------:R-:W-:Y:S01]  /*0b10*/  @!P1 LOP3.LUT R8, R4, 0xf8, RZ, 0xc0, !PT ;  /* 0x000000f804089812 */ /* 0x000fe200078ec0ff */
[----:B------:R-:W0:Y:S04]  /*0b20*/  SHFL.DOWN PT, R3, R7, 0x10, 0x1f ;  /* 0x0a001f0007037f89 */ /* 0x000e2800000e0000 */
        /* <DEDUP_REMOVED lines=35> */
.L_x_186:
[----:B------:R-:W-:Y:S01]  /*0d60*/  LOP3.LUT R2, R0, 0x3e0, RZ, 0xc0, !PT ;  /* 0x000003e000027812 */ /* 0x000fe200078ec0ff */
[----:B------:R-:W0:Y:S03]  /*0d70*/  S2R R12, SR_LANEID ;  /* 0x00000000000c7919 */ /* 0x000e260000000000 */
[----:B------:R-:W-:Y:S01]  /*0d80*/  LOP3.LUT R7, RZ, R2, RZ, 0x33, !PT ;  /* 0x00000002ff077212 */ /* 0x000fe200078e33ff */
[----:B------:R-:W-:-:S04]  /*0d90*/  VIADD R3, R2, 0x20 ;  /* 0x0000002002037836 */ /* 0x000fc80000000000 */
[----:B------:R-:W-:Y:S01]  /*0da0*/  IMAD.IADD R7, R7, 0x1, R8 ;  /* 0x0000000107077824 */ /* 0x000fe200078e0208 */
[----:B------:R-:W-:-:S04]  /*0db0*/  ISETP.GT.U32.AND P0, PT, R3, R8, PT ;  /* 0x000000080300720c */ /* 0x000fc80003f04070 */
[----:B------:R-:W-:-:S05]  /*0dc0*/  SEL R13, R7, 0x1f, P0 ;  /* 0x0000001f070d7807 */ /* 0x000fca0000000000 */
[----:B------:R-:W-:Y:S04]  /*0dd0*/  SHFL.DOWN PT, R2, R4, 0x1, R13 ;  /* 0x0820000004027989 */ /* 0x000fe800000e000d */
[----:B------:R-:W1:Y:S01]  /*0de0*/  SHFL.DOWN PT, R3, R5, 0x1, R13 ;  /* 0x0820000005037989 */ /* 0x000e6200000e000d */
[C---:B0-----:R-:W-:Y:S01]  /*0df0*/  ISETP.GE.AND P0, PT, R12.reuse, R13, PT ;  /* 0x0000000d0c00720c */ /* 0x041fe20003f06270 */
[C---:B------:R-:W-:Y:S01]  /*0e00*/  VIADD R10, R12.reuse, 0x2 ;  /* 0x000000020c0a7836 */ /* 0x040fe20000000000 */
[----:B------:R-:W-:Y:S01]  /*0e10*/  ISETP.NE.AND P1, PT, R12, RZ, PT ;  /* 0x000000ff0c00720c */ /* 0x000fe20003f25270 */
[----:B-1----:R-:W-:-:S10]  /*0e20*/  DADD R2, R2, R4 ;  /* 0x0000000002027229 */ /* 0x002fd40000000004 */
[----:B------:R-:W-:Y:S01]  /*0e30*/  FSEL R6, R2, R4, !P0 ;  /* 0x0000000402067208 */ /* 0x000fe20004000000 */
[----:B------:R-:W-:Y:S01]  /*0e40*/  VIADD R4, R12, 0x4 ;  /* 0x000000040c047836 */ /* 0x000fe20000000000 */
[----:B------:R-:W-:Y:S02]  /*0e50*/  FSEL R7, R3, R5, !P0 ;  /* 0x0000000503077208 */ /* 0x000fe40004000000 */
[----:B------:R-:W-:Y:S01]  /*0e60*/  ISETP.GT.AND P0, PT, R10, R13, PT ;  /* 0x0000000d0a00720c */ /* 0x000fe20003f04270 */
[----:B------:R-:W-:Y:S04]  /*0e70*/  SHFL.DOWN PT, R2, R6, 0x2, R13 ;  /* 0x0840000006027989 */ /* 0x000fe800000e000d */
[----:B------:R-:W0:Y:S02]  /*0e80*/  SHFL.DOWN PT, R3, R7, 0x2, R13 ;  /* 0x0840000007037989 */ /* 0x000e2400000e000d */
[----:B0-----:R-:W-:-:S10]  /*0e90*/  DADD R2, R2, R6 ;  /* 0x0000000002027229 */ /* 0x001fd40000000006 */
[----:B------:R-:W-:Y:S01]  /*0ea0*/  FSEL R10, R6, R2, P0 ;  /* 0x00000002060a7208 */ /* 0x000fe20000000000 */
[----:B------:R-:W-:Y:S01]  /*0eb0*/  VIADD R6, R12, 0x8 ;  /* 0x000000080c067836 */ /* 0x000fe20000000000 */
[----:B------:R-:W-:Y:S02]  /*0ec0*/  FSEL R11, R7, R3, P0 ;  /* 0x00000003070b7208 */ /* 0x000fe40000000000 */
[----:B------:R-:W-:Y:S01]  /*0ed0*/  ISETP.GT.AND P0, PT, R4, R13, PT ;  /* 0x0000000d0400720c */ /* 0x000fe20003f04270 */
[----:B------:R-:W-:Y:S04]  /*0ee0*/  SHFL.DOWN PT, R2, R10, 0x4, R13 ;  /* 0x088000000a027989 */ /* 0x000fe800000e000d */
[----:B------:R-:W0:Y:S02]  /*0ef0*/  SHFL.DOWN PT, R3, R11, 0x4, R13 ;  /* 0x088000000b037989 */ /* 0x000e2400000e000d */
[----:B0-----:R-:W-:-:S10]  /*0f00*/  DADD R2, R2, R10 ;  /* 0x0000000002027229 */ /* 0x001fd4000000000a */
[----:B------:R-:W-:Y:S02]  /*0f10*/  FSEL R4, R10, R2, P0 ;  /* 0x000000020a047208 */ /* 0x000fe40000000000 */
[----:B------:R-:W-:Y:S02]  /*0f20*/  FSEL R5, R11, R3, P0 ;  /* 0x000000030b057208 */ /* 0x000fe40000000000 */
[----:B------:R-:W-:Y:S01]  /*0f30*/  ISETP.GT.AND P0, PT, R6, R13, PT ;  /* 0x0000000d0600720c */ /* 0x000fe20003f04270 */
[----:B------:R-:W-:Y:S01]  /*0f40*/  SHFL.DOWN PT, R2, R4, 0x8, R13 ;  /* 0x0900000004027989 */ /* 0x000fe200000e000d */
[----:B------:R-:W-:-:S03]  /*0f50*/  @!P1 MOV R10, 0x400 ;  /* 0x00000400000a9802 */ /* 0x000fc60000000f00 */
[----:B------:R-:W0:Y:S01]  /*0f60*/  SHFL.DOWN PT, R3, R5, 0x8, R13 ;  /* 0x0900000005037989 */ /* 0x000e2200000e000d */
[----:B------:R-:W1:Y:S01]  /*0f70*/  @!P1 S2R R11, SR_CgaCtaId ;  /* 0x00000000000b9919 */ /* 0x000e620000008800 */
[----:B0-----:R-:W-:-:S10]  /*0f80*/  DADD R2, R2, R4 ;  /* 0x0000000002027229 */ /* 0x001fd40000000004 */
[----:B------:R-:W-:Y:S01]  /*0f90*/  FSEL R6, R4, R2, P0 ;  /* 0x0000000204067208 */ /* 0x000fe20000000000 */
[----:B------:R-:W-:Y:S01]  /*0fa0*/  VIADD R4, R12, 0x10 ;  /* 0x000000100c047836 */ /* 0x000fe20000000000 */
[----:B------:R-:W-:Y:S02]  /*0fb0*/  FSEL R7, R5, R3, P0 ;  /* 0x0000000305077208 */ /* 0x000fe40000000000 */
[----:B------:R-:W-:Y:S01]  /*0fc0*/  @!P1 SHF.R.U32.HI R5, RZ, 0x2, R0 ;  /* 0x00000002ff059819 */ /* 0x000fe20000011600 */
[----:B------:R-:W-:Y:S01]  /*0fd0*/  SHFL.DOWN PT, R2, R6, 0x10, R13 ;  /* 0x0a00000006027989 */ /* 0x000fe200000e000d */
[----:B-1----:R-:W-:Y:S02]  /*0fe0*/  @!P1 LEA R10, R11, R10, 0x18 ;  /* 0x0000000a0b0a9211 */ /* 0x002fe400078ec0ff */
[----:B------:R-:W-:Y:S01]  /*0ff0*/  @!P1 LOP3.LUT R5, R5, 0xf8, RZ, 0xc0, !PT ;  /* 0x000000f805059812 */ /* 0x000fe200078ec0ff */
[----:B------:R-:W0:Y:S01]  /*1000*/  SHFL.DOWN PT, R3, R7, 0x10, R13 ;  /* 0x0a00000007037989 */ /* 0x000e2200000e000d */
[----:B------:R-:W-:-:S03]  /*1010*/  ISETP.GT.AND P0, PT, R4, R13, PT ;  /* 0x0000000d0400720c */ /* 0x000fc60003f04270 */
        /* <DEDUP_REMOVED lines=95> */
.L_x_173:
        /* <DEDUP_REMOVED lines=10> */
[----:B--2---:R-:W-:-:S08]  /*16b0*/  DMUL R6, R6, R6 ;  /* 0x0000000606067228 */ /* 0x004fd00000000000 */
[----:B---3--:R-:W-:Y:S01]  /*16c0*/  DFMA R6, R2, R2, R6 ;  /* 0x000000020206722b */ /* 0x008fe20000000006 */
[----:B------:R-:W-:Y:S02]  /*16d0*/  IMAD.MOV.U32 R3, RZ, RZ, 0xe00 ;  /* 0x00000e00ff037424 */ /* 0x000fe400078e00ff */
[----:B------:R-:W-:-:S05]  /*16e0*/  IMAD.MOV.U32 R2, RZ, RZ, RZ ;  /* 0x000000ffff027224 */ /* 0x000fca00078e00ff */
[----:B----4-:R-:W-:-:S08]  /*16f0*/  DFMA R6, R10, R10, R6 ;  /* 0x0000000a0a06722b */ /* 0x010fd00000000006 */
[----:B-----5:R-:W-:Y:S01]  /*1700*/  DFMA R6, R12, R12, R6 ;  /* 0x0000000c0c06722b */ /* 0x020fe20000000006 */
[----:B------:R-:W-:-:S04]  /*1710*/  IADD3 R12, P1, PT, R8, -0xe00, RZ ;  /* 0xfffff200080c7810 */ /* 0x000fc80007f3e0ff */
[----:B------:R-:W-:Y:S02]  /*1720*/  ISETP.GE.U32.AND P0, PT, R12, 0xe00, PT ;  /* 0x00000e000c00780c */ /* 0x000fe40003f06070 */
[----:B------:R-:W-:Y:S01]  /*1730*/  IADD3.X R13, PT, PT, R9, -0x1, RZ, P1, !PT ;  /* 0xffffffff090d7810 */ /* 0x000fe20000ffe4ff */
[----:B------:R-:W-:-:S03]  /*1740*/  DFMA R6, R14, R14, R6 ;  /* 0x0000000e0e06722b */ /* 0x000fc60000000006 */
[----:B------:R-:W-:-:S05]  /*1750*/  ISETP.GE.U32.AND.EX P0, PT, R13, RZ, PT, P0 ;  /* 0x000000ff0d00720c */ /* 0x000fca0003f06100 */
[----:B------:R-:W-:-:S08]  /*1760*/  DFMA R6, R16, R16, R6 ;  /* 0x000000101006722b */ /* 0x000fd00000000006 */
[----:B------:R-:W-:Y:S01]  /*1770*/  DFMA R6, R18, R18, R6 ;  /* 0x000000121206722b */ /* 0x000fe20000000006 */
[----:B------:R-:W-:Y:S10]  /*1780*/  @!P0 BRA `(.L_x_188) ;  /* 0x0000000000748947 */ /* 0x000ff40003800000 */
[----:B------:R-:W0:Y:S01]  /*1790*/  LDC.64 R8, c[0x0][0x390] ;  /* 0x0000e400ff087b82 */ /* 0x000e220000000a00 */
[----:B------:R-:W-:Y:S02]  /*17a0*/  IMAD.MOV.U32 R3, RZ, RZ, 0xe00 ;  /* 0x00000e00ff037424 */ /* 0x000fe400078e00ff */
[----:B------:R-:W-:-:S07]  /*17b0*/  IMAD.MOV.U32 R2, RZ, RZ, RZ ;  /* 0x000000ffff027224 */ /* 0x000fce00078e00ff */
.L_x_190:
        /* <DEDUP_REMOVED lines=9> */
[----:B--2---:R-:W-:Y:S01]  /*1850*/  DFMA R6, R18, R18, R6 ;  /* 0x000000121206722b */ /* 0x004fe20000000006 */
[----:B0-----:R-:W-:-:S04]  /*1860*/  IADD3 R18, P1, PT, -R3, R8, RZ ;  /* 0x0000000803127210 */ /* 0x001fc80007f3e1ff */
[----:B------:R-:W-:-:S03]  /*1870*/  ISETP.GE.U32.AND P0, PT, R18, 0xe00, PT ;  /* 0x00000e001200780c */ /* 0x000fc60003f06070 */
[----:B---3--:R-:W-:-:S08]  /*1880*/  DFMA R6, R20, R20, R6 ;  /* 0x000000141406722b */ /* 0x008fd00000000006 */
[----:B----4-:R-:W-:-:S08]  /*1890*/  DFMA R6, R22, R22, R6 ;  /* 0x000000161606722b */ /* 0x010fd00000000006 */
[----:B-----5:R-:W-:-:S08]  /*18a0*/  DFMA R6, R24, R24, R6 ;  /* 0x000000181806722b */ /* 0x020fd00000000006 */
[----:B------:R-:W-:-:S08]  /*18b0*/  DFMA R6, R26, R26, R6 ;  /* 0x0000001a1a06722b */ /* 0x000fd00000000006 */
[----:B------:R-:W-:Y:S01]  /*18c0*/  DFMA R6, R10, R10, R6 ;  /* 0x0000000a0a06722b */ /* 0x000fe20000000006 */
[----:B------:R-:W-:-:S05]  /*18d0*/  IMAD.X R10, R9, 0x1, ~R2, P1 ;  /* 0x00000001090a7824 */ /* 0x000fca00008e0e02 */
[----:B------:R-:W-:Y:S02]  /*18e0*/  ISETP.GE.U32.AND.EX P0, PT, R10, RZ, PT, P0 ;  /* 0x000000ff0a00720c */ /* 0x000fe40003f06100 */
[----:B------:R-:W-:-:S11]  /*18f0*/  DFMA R6, R14, R14, R6 ;  /* 0x0000000e0e06722b */ /* 0x000fd60000000006 */
[----:B------:R-:W-:Y:S05]  /*1900*/  @!P0 BRA `(.L_x_189) ;  /* 0x0000000800208947 */ /* 0x000fea0003800000 */
[----:B------:R-:W-:-:S05]  /*1910*/  IADD3 R3, P0, PT, R3, 0xe00, RZ ;  /* 0x00000e0003037810 */ /* 0x000fca0007f1e0ff */
[----:B------:R-:W-:Y:S01]  /*1920*/  IMAD.X R2, RZ, RZ, R2, P0 ;  /* 0x000000ffff027224 */ /* 0x000fe200000e0602 */
[----:B------:R-:W-:-:S04]  /*1930*/  ISETP.GT.U32.AND P0, PT, R3, R12, PT ;  /* 0x0000000c0300720c */ /* 0x000fc80003f04070 */
[----:B------:R-:W-:-:S13]  /*1940*/  ISETP.GT.U32.AND.EX P0, PT, R2, R13, PT, P0 ;  /* 0x0000000d0200720c */ /* 0x000fda0003f04100 */
[----:B------:R-:W-:Y:S05]  /*1950*/  @!P0 BRA `(.L_x_190) ;  /* 0xfffffffc00988947 */ /* 0x000fea000383ffff */
.L_x_188:
        /* <DEDUP_REMOVED lines=16> */
[----:B------:R-:W-:Y:S01]  /*1a60*/  IADD3 R9, P2, PT, R0, R3, RZ ;  /* 0x0000000300097210 */ /* 0x000fe20007f5e0ff */
[----:B------:R-:W-:Y:S01]  /*1a70*/  IMAD.MOV.U32 R42, RZ, RZ, R0 ;  /* 0x000000ffff2a7224 */ /* 0x000fe200078e0000 */
[----:B------:R-:W-:-:S03]  /*1a80*/  LOP3.LUT R43, R4, 0xfffff0, RZ, 0xc0, !PT ;  /* 0x00fffff0042b7812 */ /* 0x000fc600078ec0ff */
[----:B------:R-:W-:Y:S02]  /*1a90*/  IMAD.X R10, RZ, RZ, R2, P2 ;  /* 0x000000ffff0a7224 */ /* 0x000fe400010e0602 */
[----:B------:R-:W-:Y:S01]  /*1aa0*/  IMAD.MOV R43, RZ, RZ, -R43 ;  /* 0x000000ffff2b7224 */ /* 0x000fe200078e0a2b */
[----:B0-----:R-:W-:-:S04]  /*1ab0*/  LEA R8, P1, R9, UR4, 0x3 ;  /* 0x0000000409087c11 */ /* 0x001fc8000f8218ff */
[----:B------:R-:W-:Y:S02]  /*1ac0*/  IADD3 R8, P2, PT, R8, 0x8000, RZ ;  /* 0x0000800008087810 */ /* 0x000fe40007f5e0ff */
[----:B------:R-:W-:-:S05]  /*1ad0*/  LEA.HI.X R9, R9, UR5, R10, 0x3, P1 ;  /* 0x0000000509097c11 */ /* 0x000fca00088f1c0a */
[----:B------:R-:W-:-:S07]  /*1ae0*/  IMAD.X R9, RZ, RZ, R9, P2 ;  /* 0x000000ffff097224 */ /* 0x000fce00010e0609 */
.L_x_194:
        /* <DEDUP_REMOVED lines=38> */
.L_x_193:
[----:B------:R-:W-:Y:S05]  /*1d50*/  BSYNC.RECONVERGENT B2 ;  /* 0x0000000000027941 */ /* 0x000fea0003800200 */
.L_x_192:
[----:B------:R-:W-:Y:S05]  /*1d60*/  @!P0 BRA `(.L_x_191) ;  /* 0x0000000400048947 */ /* 0x000fea0003800000 */
[----:B------:R-:W-:Y:S01]  /*1d70*/  ISETP.GE.U32.AND P1, PT, R5, 0x8, PT ;  /* 0x000000080500780c */ /* 0x000fe20003f26070 */
[----:B------:R-:W-:Y:S01]  /*1d80*/  BSSY.RECONVERGENT B2, `(.L_x_195) ;  /* 0x000001a000027945 */ /* 0x000fe20003800200 */
[----:B------:R-:W-:-:S04]  /*1d90*/  LOP3.LUT R26, R4, 0x7, RZ, 0xc0, !PT ;  /* 0x00000007041a7812 */ /* 0x000fc800078ec0ff */
[----:B------:R-:W-:-:S07]  /*1da0*/  ISETP.NE.AND P0, PT, R26, RZ, PT ;  /* 0x000000ff1a00720c */ /* 0x000fce0003f05270 */
[----:B------:R-:W-:Y:S06]  /*1db0*/  @!P1 BRA `(.L_x_196) ;  /* 0x0000000000589947 */ /* 0x000fec0003800000 */
        /* <DEDUP_REMOVED lines=22> */
.L_x_196:
[----:B------:R-:W-:Y:S05]  /*1f20*/  BSYNC.RECONVERGENT B2 ;  /* 0x0000000000027941 */ /* 0x000fea0003800200 */
.L_x_195:
        /* <DEDUP_REMOVED lines=20> */
.L_x_198:
[----:B------:R-:W-:Y:S05]  /*2070*/  BSYNC.RECONVERGENT B2 ;  /* 0x0000000000027941 */ /* 0x000fea0003800200 */
.L_x_197:
[----:B------:R-:W-:Y:S05]  /*2080*/  @!P0 BRA `(.L_x_191) ;  /* 0x00000000003c8947 */ /* 0x000fea0003800000 */
[----:B------:R-:W0:Y:S01]  /*2090*/  LDCU.64 UR4, c[0x0][0x380] ;  /* 0x00007000ff0477ac */ /* 0x000e220008000a00 */
[----:B------:R-:W-:Y:S01]  /*20a0*/  IADD3 R3, P0, PT, R42, R3, RZ ;  /* 0x000000032a037210 */ /* 0x000fe20007f1e0ff */
[----:B------:R-:W-:-:S04]  /*20b0*/  IMAD.MOV R4, RZ, RZ, -R16 ;  /* 0x000000ffff047224 */ /* 0x000fc800078e0a10 */
[----:B------:R-:W-:Y:S01]  /*20c0*/  IMAD.X R2, RZ, RZ, R2, P0 ;  /* 0x000000ffff027224 */ /* 0x000fe200000e0602 */
[----:B0-----:R-:W-:-:S04]  /*20d0*/  LEA R5, P1, R3, UR4, 0x3 ;  /* 0x0000000403057c11 */ /* 0x001fc8000f8218ff */
[----:B------:R-:W-:-:S09]  /*20e0*/  LEA.HI.X R8, R3, UR5, R2, 0x3, P1 ;  /* 0x0000000503087c11 */ /* 0x000fd200088f1c02 */
.L_x_199:
        /* <DEDUP_REMOVED lines=9> */
.L_x_191:
[----:B------:R-:W-:Y:S05]  /*2180*/  BSYNC.RECONVERGENT B1 ;  /* 0x0000000000017941 */ /* 0x000fea0003800200 */
.L_x_189:
        /* <DEDUP_REMOVED lines=70> */
.L_x_187:
[----:B------:R-:W-:Y:S05]  /*25f0*/  BSYNC.RECONVERGENT B0 ;  /* 0x0000000000007941 */ /* 0x000fea0003800200 */
.L_x_172:
[----:B------:R-:W-:Y:S05]  /*2600*/  @P1 EXIT ;  /* 0x000000000000194d */ /* 0x000fea0003800000 */
[----:B------:R-:W0:Y:S01]  /*2610*/  LDCU.64 UR4, c[0x0][0x3a0] ;  /* 0x00007400ff0477ac */ /* 0x000e220008000a00 */
[----:B------:R-:W1:Y:S01]  /*2620*/  LDC.64 R4, c[0x0][0x388] ;  /* 0x0000e200ff047b82 */ /* 0x000e620000000a00 */
[----:B0-----:R-:W-:-:S07]  /*2630*/  DADD R2, R2, UR4 ;  /* 0x0000000402027e29 */ /* 0x001fce0008000000 */
[----:B-1----:R-:W-:Y:S01]  /*2640*/  STG.E.64 desc[UR6][R4.64], R2 ;  /* 0x0000000204007986 */ /* 0x002fe2000c101b06 */
[----:B------:R-:W-:Y:S05]  /*2650*/  EXIT ;  /* 0x000000000000794d */ /* 0x000fea0003800000 */
.L_x_200:
        /* <DEDUP_REMOVED lines=10> */
.L_x_1073:


//--------------------- .text._ZN3cub18CUB_300001_SM_10006detail6reduce28DeviceReduceSingleTileKernelINS2_10policy_hubIdjN4cuda3std3__44plusIdEEE10Policy1000EPdSC_iS9_ddNS7_10__identityEEEvT0_T1_T2_T3_T4_T6_ --------------------------
	.section	.text._ZN3cub18CUB_300001_SM_10006detail6reduce28DeviceReduceSingleTileKernelINS2_10policy_hubIdjN4cuda3std3__44plusIdEEE10Policy1000EPdSC_iS9_ddNS7_10__identityEEEvT0_T1_T2_T3_T4_T6_,"ax",@progbits
	.align	128
        .global         _ZN3cub18CUB_300001_SM_10006detail6reduce28DeviceReduceSingleTileKernelINS2_10policy_hubIdjN4cuda3std3__44plusIdEEE10Policy1000EPdSC_iS9_ddNS7_10__identityEEEvT0_T1_T2_T3_T4_T6_
        .type           _ZN3cub18CUB_300001_SM_10006detail6reduce28DeviceReduceSingleTileKernelINS2_10policy_hubIdjN4cuda3std3__44plusIdEEE10Policy1000EPdSC_iS9_ddNS7_10__identityEEEvT0_T1_T2_T3_T4_T6_,@function
        .size           _ZN3cub18CUB_300001_SM_10006detail6reduce28DeviceReduceSingleTileKernelINS2_10policy_hubIdjN4cuda3std3__44plusIdEEE10Policy1000EPdSC_iS9_ddNS7_10__identityEEEvT0_T1_T2_T3_T4_T6_,(.L_x_1074 - _ZN3cub18CUB_300001_SM_10006detail6reduce28DeviceReduceSingleTileKernelINS2_10policy_hubIdjN4cuda3std3__44plusIdEEE10Policy1000EPdSC_iS9_ddNS7_10__identityEEEvT0_T1_T2_T3_T4_T6_)
        .other          _ZN3cub18CUB_300001_SM_10006detail6reduce28DeviceReduceSingleTileKernelINS2_10policy_hubIdjN4cuda3std3__44plusIdEEE10Policy1000EPdSC_iS9_ddNS7_10__identityEEEvT0_T1_T2_T3_T4_T6_,@"STO_CUDA_ENTRY STV_DEFAULT"
_ZN3cub18CUB_300001_SM_10006detail6reduce28DeviceReduceSingleTileKernelINS2_10policy_hubIdjN4cuda3std3__44plusIdEEE10Policy1000EPdSC_iS9_ddNS7_10__identityEEEvT0_T1_T2_T3_T4_T6_:
.text._ZN3cub18CUB_300001_SM_10006detail6reduce28DeviceReduceSingleTileKernelINS2_10policy_hubIdjN4cuda3std3__44plusIdEEE10Policy1000EPdSC_iS9_ddNS7_10__identityEEEvT0_T1_T2_T3_T4_T6_:
        /* <DEDUP_REMOVED lines=13> */
.L_x_201:
        /* <DEDUP_REMOVED lines=13> */
.L_x_205:
[----:B------:R-:W-:Y:S05]  /*01a0*/  BSYNC.RECONVERGENT B1 ;  /* 0x0000000000017941 */ /* 0x000fea0003800200 */
.L_x_204:
[----:B------:R-:W-:Y:S01]  /*01b0*/  ISETP.GE.AND P0, PT, R5, R4, PT ;  /* 0x000000040500720c */ /* 0x000fe20003f06270 */
[----:B------:R-:W-:-:S12]  /*01c0*/  BSSY.RECONVERGENT B1, `(.L_x_206) ;  /* 0x0000078000017945 */ /* 0x000fd80003800200 */
[----:B------:R-:W-:Y:S05]  /*01d0*/  @P0 BRA `(.L_x_207) ;  /* 0x0000000400d80947 */ /* 0x000fea0003800000 */
[----:B------:R-:W-:Y:S01]  /*01e0*/  LOP3.LUT R9, RZ, R5, RZ, 0x33, !PT ;  /* 0x00000005ff097212 */ /* 0x000fe200078e33ff */
[----:B------:R-:W-:Y:S04]  /*01f0*/  BSSY.RECONVERGENT B2, `(.L_x_208) ;  /* 0x0000019000027945 */ /* 0x000fe80003800200 */
[----:B------:R-:W-:-:S04]  /*0200*/  IMAD.IADD R9, R9, 0x1, R4 ;  /* 0x0000000109097824 */ /* 0x000fc800078e0204 */
[C---:B------:R-:W-:Y:S01]  /*0210*/  IMAD.HI.U32 R0, R9.reuse, -0x33333333, RZ ;  /* 0xcccccccd09007827 */ /* 0x040fe200078e00ff */
[----:B------:R-:W-:-:S04]  /*0220*/  ISETP.GE.U32.AND P0, PT, R9, 0x780, PT ;  /* 0x000007800900780c */ /* 0x000fc80003f06070 */
[----:B------:R-:W-:-:S04]  /*0230*/  SHF.R.U32.HI R0, RZ, 0x9, R0 ;  /* 0x00000009ff007819 */ /* 0x000fc80000011600 */
[----:B------:R-:W-:-:S04]  /*0240*/  LOP3.LUT R2, R0, 0x3, RZ, 0xc0, !PT ;  /* 0x0000000300027812 */ /* 0x000fc800078ec0ff */
[----:B------:R-:W-:-:S13]  /*0250*/  ISETP.NE.AND P1, PT, R2, 0x3, PT ;  /* 0x000000030200780c */ /* 0x000fda0003f25270 */
[----:B------:R-:W-:Y:S05]  /*0260*/  @!P1 BRA `(.L_x_209) ;  /* 0x0000000000449947 */ /* 0x000fea0003800000 */
[----:B------:R-:W0:Y:S01]  /*0270*/  LDC.64 R8, c[0x0][0x380] ;  /* 0x0000e000ff087b82 */ /* 0x000e220000000a00 */
[----:B------:R-:W-:-:S05]  /*0280*/  VIADD R0, R0, 0x1 ;  /* 0x0000000100007836 */ /* 0x000fca0000000000 */
[----:B------:R-:W-:-:S05]  /*0290*/  LOP3.LUT R0, R0, 0x3, RZ, 0xc0, !PT ;  /* 0x0000000300007812 */ /* 0x000fca00078ec0ff */
[----:B------:R-:W-:Y:S02]  /*02a0*/  IMAD.MOV R0, RZ, RZ, -R0 ;  /* 0x000000ffff007224 */ /* 0x000fe400078e0a00 */
[----:B0-----:R-:W-:-:S04]  /*02b0*/  IMAD.WIDE.U32 R8, R5, 0x8, R8 ;  /* 0x0000000805087825 */ /* 0x001fc800078e0008 */
[----:B------:R-:W-:Y:S02]  /*02c0*/  IMAD.MOV.U32 R2, RZ, RZ, R8 ;  /* 0x000000ffff027224 */ /* 0x000fe400078e0008 */
[----:B------:R-:W-:-:S07]  /*02d0*/  IMAD.MOV.U32 R11, RZ, RZ, R9 ;  /* 0x000000ffff0b7224 */ /* 0x000fce00078e0009 */
.L_x_210:
        /* <DEDUP_REMOVED lines=10> */
.L_x_209:
[----:B------:R-:W-:Y:S05]  /*0380*/  BSYNC.RECONVERGENT B2 ;  /* 0x0000000000027941 */ /* 0x000fea0003800200 */
.L_x_208:
        /* <DEDUP_REMOVED lines=8> */
.L_x_213:
        /* <DEDUP_REMOVED lines=43> */
.L_x_212:
[----:B------:R-:W-:Y:S05]  /*06c0*/  BSYNC.RECONVERGENT B2 ;  /* 0x0000000000027941 */ /* 0x000fea0003800200 */
.L_x_211:
        /* <DEDUP_REMOVED lines=26> */
.L_x_215:
[----:B------:R-:W-:Y:S05]  /*0870*/  BSYNC.RECONVERGENT B2 ;  /* 0x0000000000027941 */ /* 0x000fea0003800200 */
.L_x_214:
        /* <DEDUP_REMOVED lines=12> */
.L_x_207:
[----:B------:R-:W-:Y:S05]  /*0940*/  BSYNC.RECONVERGENT B1 ;  /* 0x0000000000017941 */ /* 0x000fea0003800200 */
.L_x_206:
        /* <DEDUP_REMOVED lines=51> */
[----:B------:R-:W-:Y:S05]  /*0c80*/  LDS.128 R12, [UR4+0x60] ;  /* 0x00006004ff0c7984 */ /* 0x000fea0008000c00 */
[----:B------:R-:W-:Y:S02]  /*0c90*/  DADD R2, R8, R10 ;  /* 0x0000000008027229 */ /* 0x000fe4000000000a */
[----:B------:R-:W0:Y:S06]  /*0ca0*/  LDS.128 R8, [UR4+0x50] ;  /* 0x00005004ff087984 */ /* 0x000e2c0008000c00 */
[----:B-1----:R-:W-:-:S08]  /*0cb0*/  DADD R2, R2, R16 ;  /* 0x0000000002027229 */ /* 0x002fd00000000010 */
[----:B------:R-:W-:-:S08]  /*0cc0*/  DADD R2, R2, R18 ;  /* 0x0000000002027229 */ /* 0x000fd00000000012 */
[----:B--2---:R-:W-:-:S08]  /*0cd0*/  DADD R2, R2, R4 ;  /* 0x0000000002027229 */ /* 0x004fd00000000004 */
[----:B------:R-:W-:Y:S01]  /*0ce0*/  DADD R2, R2, R6 ;  /* 0x0000000002027229 */ /* 0x000fe20000000006 */
[----:B------:R-:W1:Y:S07]  /*0cf0*/  LDS.128 R4, [UR4+0x70] ;  /* 0x00007004ff047984 */ /* 0x000e6e0008000c00 */
[----:B0-----:R-:W-:-:S08]  /*0d00*/  DADD R2, R2, R8 ;  /* 0x0000000002027229 */ /* 0x001fd00000000008 */
[----:B------:R-:W-:Y:S01]  /*0d10*/  DADD R2, R2, R10 ;  /* 0x0000000002027229 */ /* 0x000fe2000000000a */
[----:B------:R-:W0:Y:S07]  /*0d20*/  LDS.128 R8, [UR4+0x80] ;  /* 0x00008004ff087984 */ /* 0x000e2e0008000c00 */
[----:B------:R-:W-:-:S08]  /*0d30*/  DADD R2, R2, R12 ;  /* 0x0000000002027229 */ /* 0x000fd0000000000c */
        /* <DEDUP_REMOVED lines=14> */
.L_x_216:
        /* <DEDUP_REMOVED lines=32> */
[----:B------:R-:W-:Y:S01]  /*1020*/  VIADD R0, R2, 0x10 ;  /* 0x0000001002007836 */ /* 0x000fe20000000000 */
[----:B------:R-:W-:Y:S02]  /*1030*/  @!P1 SHF.R.U32.HI R2, RZ, 0x2, R3 ;  /* 0x00000002ff029819 */ /* 0x000fe40000011603 */
[----:B------:R-:W1:Y:S02]  /*1040*/  SHFL.DOWN PT, R7, R11, 0x8, R5 ;  /* 0x090000000b077989 */ /* 0x000e6400000e0005 */
[----:B------:R-:W-:Y:S01]  /*1050*/  @!P1 LOP3.LUT R2, R2, 0xf8, RZ, 0xc0, !PT ;  /* 0x000000f802029812 */ /* 0x000fe200078ec0ff */
[----:B-1----:R-:W-:-:S10]  /*1060*/  DADD R6, R6, R10 ;  /* 0x0000000006067229 */ /* 0x002fd4000000000a */
[----:B------:R-:W-:Y:S02]  /*1070*/  FSEL R8, R10, R6, P0 ;  /* 0x000000060a087208 */ /* 0x000fe40000000000 */
[----:B------:R-:W-:Y:S02]  /*1080*/  FSEL R9, R11, R7, P0 ;  /* 0x000000070b097208 */ /* 0x000fe40000000000 */
[----:B------:R-:W-:Y:S01]  /*1090*/  @!P1 MOV R10, 0x400 ;  /* 0x00000400000a9802 */ /* 0x000fe20000000f00 */
[----:B------:R-:W-:Y:S01]  /*10a0*/  SHFL.DOWN PT, R6, R8, 0x10, R5 ;  /* 0x0a00000008067989 */ /* 0x000fe200000e0005 */
[----:B------:R-:W-:Y:S02]  /*10b0*/  ISETP.GT.AND P0, PT, R0, R5, PT ;  /* 0x000000050000720c */ /* 0x000fe40003f04270 */
[----:B0-----:R-:W-:Y:S01]  /*10c0*/  @!P1 LEA R11, R13, R10, 0x18 ;  /* 0x0000000a0d0b9211 */ /* 0x001fe200078ec0ff */
        /* <DEDUP_REMOVED lines=13> */
[----:B------:R-:W0:Y:S04]  /*11a0*/  LDS.128 R16, [UR4+0x20] ;  /* 0x00002004ff107984 */ /* 0x000e280008000c00 */
[----:B-1----:R-:W1:Y:S01]  /*11b0*/  LDS.128 R8, [UR4+0x30] ;  /* 0x00003004ff087984 */ /* 0x002e620008000c00 */
[----:B0-----:R-:W-:-:S10]  /*11c0*/  DADD R16, R12, R16 ;  /* 0x000000000c107229 */ /* 0x001fd40000000010 */
[----:B------:R-:W-:Y:S02]  /*11d0*/  FSEL R2, R16, R12, P1 ;  /* 0x0000000c10027208 */ /* 0x000fe40000800000 */
[----:B------:R-:W-:Y:S02]  /*11e0*/  FSEL R3, R17, R13, P1 ;  /* 0x0000000d11037208 */ /* 0x000fe40000800000 */
[----:B------:R-:W-:Y:S01]  /*11f0*/  ISETP.GT.AND P1, PT, R4, 0x40, PT ;  /* 0x000000400400780c */ /* 0x000fe20003f24270 */
[----:B------:R-:W0:Y:S03]  /*1200*/  LDS.128 R12, [UR4+0x40] ;  /* 0x00004004ff0c7984 */ /* 0x000e260008000c00 */
        /* <DEDUP_REMOVED lines=65> */
[----:B------:R-:W1:Y:S01]  /*1620*/  LDS.64 R2, [UR4+0xb0] ;  /* 0x0000b004ff027984 */ /* 0x000e620008000a00 */
        /* <DEDUP_REMOVED lines=11> */
[----:B------:R-:W-:Y:S01]  /*16e0*/  FSEL R13, R3, R7, P1 ;  /* 0x00000007030d7208 */ /* 0x000fe20000800000 */
[----:B------:R-:W-:Y:S06]  /*16f0*/  BRA `(.L_x_217) ;  /* 0x0000001000107947 */ /* 0x000fec0003800000 */
.L_x_203:
[----:B------:R-:W0:Y:S01]  /*1700*/  S2R R0, SR_TID.X ;  /* 0x0000000000007919 */ /* 0x000e220000002100 */
[----:B------:R-:W0:Y:S02]  /*1710*/  LDC.64 R6, c[0x0][0x380] ;  /* 0x0000e000ff067b82 */ /* 0x000e240000000a00 */
[----:B0-----:R-:W-:-:S05]  /*1720*/  IMAD.WIDE.U32 R6, R0, 0x8, R6 ;  /* 0x0000000800067825 */ /* 0x001fca00078e0006 */
[----:B------:R-:W2:Y:S04]  /*1730*/  LDG.E.64.CONSTANT R20, desc[UR6][R6.64] ;  /* 0x0000000606147981 */ /* 0x000ea8000c1e9b00 */
[----:B------:R-:W2:Y:S04]  /*1740*/  LDG.E.64.CONSTANT R2, desc[UR6][R6.64+0x1400] ;  /* 0x0014000606027981 */ /* 0x000ea8000c1e9b00 */
[----:B------:R-:W3:Y:S04]  /*1750*/  LDG.E.64.CONSTANT R8, desc[UR6][R6.64+0x2800] ;  /* 0x0028000606087981 */ /* 0x000ee8000c1e9b00 */
[----:B------:R-:W4:Y:S04]  /*1760*/  LDG.E.64.CONSTANT R10, desc[UR6][R6.64+0x3c00] ;  /* 0x003c0006060a7981 */ /* 0x000f28000c1e9b00 */
[----:B------:R-:W5:Y:S04]  /*1770*/  LDG.E.64.CONSTANT R12, desc[UR6][R6.64+0x5000] ;  /* 0x00500006060c7981 */ /* 0x000f68000c1e9b00 */
[----:B------:R-:W5:Y:S04]  /*1780*/  LDG.E.64.CONSTANT R14, desc[UR6][R6.64+0x6400] ;  /* 0x00640006060e7981 */ /* 0x000f68000c1e9b00 */
[----:B------:R-:W5:Y:S04]  /*1790*/  LDG.E.64.CONSTANT R16, desc[UR6][R6.64+0x7800] ;  /* 0x0078000606107981 */ /* 0x000f68000c1e9b00 */
[----:B------:R-:W5:Y:S01]  /*17a0*/  LDG.E.64.CONSTANT R18, desc[UR6][R6.64+0x8c00] ;  /* 0x008c000606127981 */ /* 0x000f62000c1e9b00 */
[----:B------:R-:W-:Y:S01]  /*17b0*/  ISETP.GE.U32.AND P0, PT, R4, 0x2800, PT ;  /* 0x000028000400780c */ /* 0x000fe20003f06070 */
[----:B--2---:R-:W-:-:S08]  /*17c0*/  DADD R2, R20, R2 ;  /* 0x0000000014027229 */ /* 0x004fd00000000002 */
[----:B---3--:R-:W-:Y:S01]  /*17d0*/  DADD R2, R8, R2 ;  /* 0x0000000008027229 */ /* 0x008fe20000000002 */
[----:B------:R-:W-:-:S07]  /*17e0*/  IMAD.MOV.U32 R9, RZ, RZ, 0x1400 ;  /* 0x00001400ff097424 */ /* 0x000fce00078e00ff */
[----:B----4-:R-:W-:-:S08]  /*17f0*/  DADD R2, R10, R2 ;  /* 0x000000000a027229 */ /* 0x010fd00000000002 */
[----:B-----5:R-:W-:-:S08]  /*1800*/  DADD R2, R12, R2 ;  /* 0x000000000c027229 */ /* 0x020fd00000000002 */
[----:B------:R-:W-:-:S08]  /*1810*/  DADD R2, R14, R2 ;  /* 0x000000000e027229 */ /* 0x000fd00000000002 */
[----:B------:R-:W-:-:S08]  /*1820*/  DADD R2, R16, R2 ;  /* 0x0000000010027229 */ /* 0x000fd00000000002 */
[----:B------:R-:W-:Y:S01]  /*1830*/  DADD R2, R18, R2 ;  /* 0x0000000012027229 */ /* 0x000fe20000000002 */
[----:B------:R-:W-:Y:S10]  /*1840*/  @!P0 BRA `(.L_x_218) ;  /* 0x00000000006c8947 */ /* 0x000ff40003800000 */
[----:B------:R-:W0:Y:S01]  /*1850*/  LDC R26, c[0x0][0x390] ;  /* 0x0000e400ff1a7b82 */ /* 0x000e220000000800 */
[----:B------:R-:W-:Y:S02]  /*1860*/  VIADD R8, R4, 0xffffec00 ;  /* 0xffffec0004087836 */ /* 0x000fe40000000000 */
[----:B------:R-:W-:-:S07]  /*1870*/  IMAD.MOV.U32 R9, RZ, RZ, 0x1400 ;  /* 0x00001400ff097424 */ /* 0x000fce00078e00ff */
.L_x_220:
[----:B------:R-:W-:-:S05]  /*1880*/  IMAD.WIDE R12, R9, 0x8, R6 ;  /* 0x00000008090c7825 */ /* 0x000fca00078e0206 */
[----:B------:R-:W2:Y:S04]  /*1890*/  LDG.E.64.CONSTANT R4, desc[UR6][R12.64] ;  /* 0x000000060c047981 */ /* 0x000ea8000c1e9b00 */
[----:B------:R-:W3:Y:S04]  /*18a0*/  LDG.E.64.CONSTANT R14, desc[UR6][R12.64+0x1400] ;  /* 0x001400060c0e7981 */ /* 0x000ee8000c1e9b00 */
[----:B------:R-:W4:Y:S04]  /*18b0*/  LDG.E.64.CONSTANT R16, desc[UR6][R12.64+0x2800] ;  /* 0x002800060c107981 */ /* 0x000f28000c1e9b00 */
[----:B------:R-:W5:Y:S04]  /*18c0*/  LDG.E.64.CONSTANT R18, desc[UR6][R12.64+0x3c00] ;  /* 0x003c00060c127981 */ /* 0x000f68000c1e9b00 */
        /* <DEDUP_REMOVED lines=8> */
[----:B------:R-:W-:-:S08]  /*1950*/  DADD R4, R20, R4 ;  /* 0x0000000014047229 */ /* 0x000fd00000000004 */
[----:B------:R-:W-:Y:S01]  /*1960*/  DADD R22, R22, R4 ;  /* 0x0000000016167229 */ /* 0x000fe20000000004 */
[----:B0-----:R-:W-:-:S04]  /*1970*/  IMAD.MOV.U32 R4, RZ, RZ, R26 ;  /* 0x000000ffff047224 */ /* 0x001fc800078e001a */
[----:B------:R-:W-:-:S03]  /*1980*/  IMAD.IADD R2, R4, 0x1, -R9 ;  /* 0x0000000104027824 */ /* 0x000fc600078e0a09 */
[----:B------:R-:W-:Y:S02]  /*1990*/  DADD R22, R24, R22 ;  /* 0x0000000018167229 */ /* 0x000fe40000000016 */
[----:B------:R-:W-:-:S06]  /*19a0*/  ISETP.GE.AND P0, PT, R2, 0x1400, PT ;  /* 0x000014000200780c */ /* 0x000fcc0003f06270 */
[----:B------:R-:W-:-:S07]  /*19b0*/  DADD R2, R10, R22 ;  /* 0x000000000a027229 */ /* 0x000fce0000000016 */
[----:B------:R-:W-:Y:S05]  /*19c0*/  @!P0 BRA `(.L_x_219) ;  /* 0x0000000800348947 */ /* 0x000fea0003800000 */
[----:B------:R-:W-:-:S05]  /*19d0*/  VIADD R9, R9, 0x1400 ;  /* 0x0000140009097836 */ /* 0x000fca0000000000 */
[----:B------:R-:W-:-:S13]  /*19e0*/  ISETP.GT.AND P0, PT, R9, R8, PT ;  /* 0x000000080900720c */ /* 0x000fda0003f04270 */
[----:B------:R-:W-:Y:S05]  /*19f0*/  @!P0 BRA `(.L_x_220) ;  /* 0xfffffffc00a08947 */ /* 0x000fea000383ffff */
.L_x_218:
[----:B------:R-:W-:-:S13]  /*1a00*/  ISETP.GE.AND P0, PT, R9, R4, PT ;  /* 0x000000040900720c */ /* 0x000fda0003f06270 */
[----:B------:R-:W-:Y:S05]  /*1a10*/  @P0 BRA `(.L_x_219) ;  /* 0x0000000800200947 */ /* 0x000fea0003800000 */
[----:B------:R-:W-:Y:S01]  /*1a20*/  IMAD.IADD R39, R4, 0x1, -R9 ;  /* 0x0000000104277824 */ /* 0x000fe200078e0a09 */
[----:B------:R-:W-:Y:S04]  /*1a30*/  BSSY.RECONVERGENT B1, `(.L_x_219) ;  /* 0x0000086000017945 */ /* 0x000fe80003800200 */
[----:B------:R-:W-:-:S13]  /*1a40*/  ISETP.GE.AND P0, PT, R0, R39, PT ;  /* 0x000000270000720c */ /* 0x000fda0003f06270 */
[----:B------:R-:W-:Y:S05]  /*1a50*/  @P0 BRA `(.L_x_221) ;  /* 0x00000008000c0947 */ /* 0x000fea0003800000 */
[----:B------:R-:W-:Y:S01]  /*1a60*/  LOP3.LUT R5, RZ, R0, RZ, 0x33, !PT ;  /* 0x00000000ff057212 */ /* 0x000fe200078e33ff */
[----:B------:R-:W-:Y:S01]  /*1a70*/  BSSY.RECONVERGENT B2, `(.L_x_222) ;  /* 0x0000017000027945 */ /* 0x000fe20003800200 */
[----:B------:R-:W-:Y:S02]  /*1a80*/  IMAD.MOV.U32 R38, RZ, RZ, R0 ;  /* 0x000000ffff267224 */ /* 0x000fe400078e0000 */
[----:B------:R-:W-:-:S04]  /*1a90*/  IADD3 R5, PT, PT, -R9, R4, R5 ;  /* 0x0000000409057210 */ /* 0x000fc80007ffe105 */
[C---:B------:R-:W-:Y:S01]  /*1aa0*/  ISETP.GE.U32.AND P1, PT, R5.reuse, 0x780, PT ;  /* 0x000007800500780c */ /* 0x040fe20003f26070 */
[----:B------:R-:W-:-:S05]  /*1ab0*/  IMAD.HI.U32 R4, R5, -0x33333333, RZ ;  /* 0xcccccccd05047827 */ /* 0x000fca00078e00ff */
[----:B------:R-:W-:-:S04]  /*1ac0*/  SHF.R.U32.HI R4, RZ, 0x9, R4 ;  /* 0x00000009ff047819 */ /* 0x000fc80000011604 */
[----:B------:R-:W-:-:S04]  /*1ad0*/  LOP3.LUT R6, R4, 0x3, RZ, 0xc0, !PT ;  /* 0x0000000304067812 */ /* 0x000fc800078ec0ff */
[----:B------:R-:W-:-:S13]  /*1ae0*/  ISETP.NE.AND P0, PT, R6, 0x3, PT ;  /* 0x000000030600780c */ /* 0x000fda0003f05270 */
[----:B------:R-:W-:Y:S05]  /*1af0*/  @!P0 BRA `(.L_x_223) ;  /* 0x0000000000388947 */ /* 0x000fea0003800000 */
[----:B------:R-:W0:Y:S01]  /*1b00*/  LDC.64 R6, c[0x0][0x380] ;  /* 0x0000e000ff067b82 */ /* 0x000e220000000a00 */
[----:B------:R-:W-:Y:S02]  /*1b10*/  VIADD R4, R4, 0x1 ;  /* 0x0000000104047836 */ /* 0x000fe40000000000 */
[----:B------:R-:W-:Y:S02]  /*1b20*/  IMAD.IADD R11, R0, 0x1, R9 ;  /* 0x00000001000b7824 */ /* 0x000fe400078e0209 */
[----:B------:R-:W-:Y:S01]  /*1b30*/  IMAD.MOV.U32 R38, RZ, RZ, R0 ;  /* 0x000000ffff267224 */ /* 0x000fe200078e0000 */
[----:B------:R-:W-:-:S05]  /*1b40*/  LOP3.LUT R4, R4, 0x3, RZ, 0xc0, !PT ;  /* 0x0000000304047812 */ /* 0x000fca00078ec0ff */
[----:B------:R-:W-:-:S07]  /*1b50*/  IMAD.MOV R8, RZ, RZ, -R4 ;  /* 0x000000ffff087224 */ /* 0x000fce00078e0a04 */
.L_x_224:
[----:B0-----:R-:W-:-:S06]  /*1b60*/  IMAD.WIDE.U32 R4, R11, 0x8, R6 ;  /* 0x000000080b047825 */ /* 0x001fcc00078e0006 */
[----:B------:R-:W2:Y:S01]  /*1b70*/  LDG.E.64.CONSTANT R4, desc[UR6][R4.64] ;  /* 0x0000000604047981 */ /* 0x000ea2000c1e9b00 */
[----:B------:R-:W-:Y:S02]  /*1b80*/  VIADD R8, R8, 0x1 ;  /* 0x0000000108087836 */ /* 0x000fe40000000000 */
[----:B------:R-:W-:Y:S02]  /*1b90*/  VIADD R38, R38, 0x280 ;  /* 0x0000028026267836 */ /* 0x000fe40000000000 */
[----:B------:R-:W-:Y:S01]  /*1ba0*/  VIADD R11, R11, 0x280 ;  /* 0x000002800b0b7836 */ /* 0x000fe20000000000 */
[----:B------:R-:W-:Y:S01]  /*1bb0*/  ISETP.NE.AND P0, PT, R8, RZ, PT ;  /* 0x000000ff0800720c */ /* 0x000fe20003f05270 */
[----:B--2---:R-:W-:-:S12]  /*1bc0*/  DADD R2, R4, R2 ;  /* 0x0000000004027229 */ /* 0x004fd80000000002 */
[----:B------:R-:W-:Y:S05]  /*1bd0*/  @P0 BRA `(.L_x_224) ;  /* 0xfffffffc00e00947 */ /* 0x000fea000383ffff */
.L_x_223:
[----:B------:R-:W-:Y:S05]  /*1be0*/  BSYNC.RECONVERGENT B2 ;  /* 0x0000000000027941 */ /* 0x000fea0003800200 */
.L_x_222:
[----:B------:R-:W-:Y:S05]  /*1bf0*/  @!P1 BRA `(.L_x_221) ;  /* 0x0000000400a49947 */ /* 0x000fea0003800000 */
[----:B------:R-:W0:Y:S01]  /*1c00*/  LDCU.64 UR4, c[0x0][0x380] ;  /* 0x00007000ff0477ac */ /* 0x000e220008000a00 */
[----:B------:R-:W-:Y:S01]  /*1c10*/  IMAD.IADD R7, R39, 0x1, -R38 ;  /* 0x0000000127077824 */ /* 0x000fe200078e0a26 */
[C---:B------:R-:W-:Y:S01]  /*1c20*/  IADD3 R5, P0, PT, R38.reuse, R9, RZ ;  /* 0x0000000926057210 */ /* 0x040fe20007f1e0ff */
[----:B------:R-:W-:Y:S01]  /*1c30*/  BSSY.RECONVERGENT B2, `(.L_x_225) ;  /* 0x000003a000027945 */ /* 0x000fe20003800200 */
[----:B------:R-:W-:Y:S02]  /*1c40*/  IMAD.IADD R40, R38, 0x1, R9 ;  /* 0x0000000126287824 */ /* 0x000fe400078e0209 */
        /* <DEDUP_REMOVED lines=10> */
.L_x_227:
[----:B------:R-:W0:Y:S01]  /*1cf0*/  LDC.64 R30, c[0x0][0x380] ;  /* 0x0000e000ff1e7b82 */ /* 0x000e220000000a00 */
[----:B------:R-:W2:Y:S04]  /*1d00*/  LDG.E.64.CONSTANT R8, desc[UR6][R4.64+-0x1400] ;  /* 0xffec000604087981 */ /* 0x000ea8000c1e9b00 */
[----:B------:R-:W3:Y:S01]  /*1d10*/  LDG.E.64.CONSTANT R10, desc[UR6][R4.64] ;  /* 0x00000006040a7981 */ /* 0x000ee2000c1e9b00 */
[----:B------:R-:W-:-:S03]  /*1d20*/  VIADD R15, R40, 0xa00 ;  /* 0x00000a00280f7836 */ /* 0x000fc60000000000 */
[----:B------:R-:W4:Y:S04]  /*1d30*/  LDG.E.64.CONSTANT R12, desc[UR6][R4.64+0x1400] ;  /* 0x00140006040c7981 */ /* 0x000f28000c1e9b00 */
[----:B------:R-:W5:Y:S04]  /*1d40*/  LDG.E.64.CONSTANT R16, desc[UR6][R4.64+0x3c00] ;  /* 0x003c000604107981 */ /* 0x000f68000c1e9b00 */
[----:B------:R-:W5:Y:S01]  /*1d50*/  LDG.E.64.CONSTANT R18, desc[UR6][R4.64+0x5000] ;  /* 0x0050000604127981 */ /* 0x000f62000c1e9b00 */
[----:B------:R-:W-:-:S03]  /*1d60*/  VIADD R23, R40, 0x1400 ;  /* 0x0000140028177836 */ /* 0x000fc60000000000 */
[----:B------:R-:W5:Y:S01]  /*1d70*/  LDG.E.64.CONSTANT R20, desc[UR6][R4.64+0x6400] ;  /* 0x0064000604147981 */ /* 0x000f62000c1e9b00 */
[----:B0-----:R-:W-:-:S03]  /*1d80*/  IMAD.WIDE.U32 R6, R40, 0x8, R30 ;  /* 0x0000000828067825 */ /* 0x001fc600078e001e */
[----:B------:R-:W5:Y:S04]  /*1d90*/  LDG.E.64.CONSTANT R24, desc[UR6][R4.64+0x8c00] ;  /* 0x008c000604187981 */ /* 0x000f68000c1e9b00 */
[----:B------:R-:W5:Y:S04]  /*1da0*/  LDG.E.64.CONSTANT R26, desc[UR6][R4.64+0xa000] ;  /* 0x00a00006041a7981 */ /* 0x000f68000c1e9b00 */
[----:B------:R-:W2:Y:S01]  /*1db0*/  LDG.E.64.CONSTANT R6, desc[UR6][R6.64] ;  /* 0x0000000606067981 */ /* 0x000ea2000c1e9b00 */
[----:B------:R-:W-:-:S03]  /*1dc0*/  IMAD.WIDE.U32 R14, R15, 0x8, R30 ;  /* 0x000000080f0e7825 */ /* 0x000fc600078e001e */
[----:B------:R-:W5:Y:S04]  /*1dd0*/  LDG.E.64.CONSTANT R28, desc[UR6][R4.64+0xb400] ;  /* 0x00b40006041c7981 */ /* 0x000f68000c1e9b00 */
[----:B------:R-:W5:Y:S01]  /*1de0*/  LDG.E.64.CONSTANT R14, desc[UR6][R14.64] ;  /* 0x000000060e0e7981 */ /* 0x000f62000c1e9b00 */
[----:B------:R-:W-:-:S03]  /*1df0*/  IMAD.WIDE.U32 R22, R23, 0x8, R30 ;  /* 0x0000000817167825 */ /* 0x000fc600078e001e */
[----:B------:R-:W5:Y:S04]  /*1e00*/  LDG.E.64.CONSTANT R34, desc[UR6][R4.64+0xf000] ;  /* 0x00f0000604227981 */ /* 0x000f68000c1e9b00 */
[----:B------:R-:W5:Y:S01]  /*1e10*/  LDG.E.64.CONSTANT R22, desc[UR6][R22.64] ;  /* 0x0000000616167981 */ /* 0x000f62000c1e9b00 */
[----:B------:R-:W-:-:S03]  /*1e20*/  VIADD R33, R40, 0x1e00 ;  /* 0x00001e0028217836 */ /* 0x000fc60000000000 */
[----:B------:R-:W5:Y:S01]  /*1e30*/  LDG.E.64.CONSTANT R36, desc[UR6][R4.64+0x10400] ;  /* 0x0104000604247981 */ /* 0x000f62000c1e9b00 */
[----:B------:R-:W-:-:S03]  /*1e40*/  IMAD.WIDE.U32 R30, R33, 0x8, R30 ;  /* 0x00000008211e7825 */ /* 0x000fc600078e001e */
[----:B------:R0:W5:Y:S04]  /*1e50*/  LDG.E.64.CONSTANT R32, desc[UR6][R4.64+0xdc00] ;  /* 0x00dc000604207981 */ /* 0x000168000c1e9b00 */
[----:B------:R-:W5:Y:S01]  /*1e60*/  LDG.E.64.CONSTANT R30, desc[UR6][R30.64] ;  /* 0x000000061e1e7981 */ /* 0x000f62000c1e9b00 */
[----:B------:R-:W-:-:S05]  /*1e70*/  VIADD R38, R38, 0x2800 ;  /* 0x0000280026267836 */ /* 0x000fca0000000000 */
[----:B------:R-:W-:Y:S02]  /*1e80*/  ISETP.GE.AND P1, PT, R38, R41, PT ;  /* 0x000000292600720c */ /* 0x000fe40003f26270 */
[----:B0-----:R-:W-:Y:S01]  /*1e90*/  IADD3 R4, P2, PT, R4, 0x14000, RZ ;  /* 0x0001400004047810 */ /* 0x001fe20007f5e0ff */
[----:B------:R-:W-:-:S04]  /*1ea0*/  VIADD R40, R40, 0x2800 ;  /* 0x0000280028287836 */ /* 0x000fc80000000000 */
[----:B------:R-:W-:Y:S01]  /*1eb0*/  IMAD.X R5, RZ, RZ, R5, P2 ;  /* 0x000000ffff057224 */ /* 0x000fe200010e0605 */
[----:B--2---:R-:W-:-:S08]  /*1ec0*/  DADD R6, R6, R2 ;  /* 0x0000000006067229 */ /* 0x004fd00000000002 */
[----:B------:R-:W-:-:S08]  /*1ed0*/  DADD R6, R6, R8 ;  /* 0x0000000006067229 */ /* 0x000fd00000000008 */
[----:B---3--:R-:W-:-:S08]  /*1ee0*/  DADD R6, R6, R10 ;  /* 0x0000000006067229 */ /* 0x008fd0000000000a */
[----:B----4-:R-:W-:-:S08]  /*1ef0*/  DADD R6, R6, R12 ;  /* 0x0000000006067229 */ /* 0x010fd0000000000c */
        /* <DEDUP_REMOVED lines=13> */
.L_x_226:
[----:B------:R-:W-:Y:S05]  /*1fd0*/  BSYNC.RECONVERGENT B2 ;  /* 0x0000000000027941 */ /* 0x000fea0003800200 */
.L_x_225:
[----:B------:R-:W-:Y:S01]  /*1fe0*/  IMAD.IADD R6, R39, 0x1, -R38 ;  /* 0x0000000127067824 */ /* 0x000fe200078e0a26 */
[----:B------:R-:W-:Y:S04]  /*1ff0*/  BSSY.RECONVERGENT B2, `(.L_x_228) ;  /* 0x000001d000027945 */ /* 0x000fe80003800200 */
[----:B------:R-:W-:-:S13]  /*2000*/  ISETP.GT.AND P1, PT, R6, 0xa00, PT ;  /* 0x00000a000600780c */ /* 0x000fda0003f24270 */
[----:B------:R-:W-:Y:S05]  /*2010*/  @!P1 BRA `(.L_x_229) ;  /* 0x0000000000689947 */ /* 0x000fea0003800000 */
[----:B------:R-:W0:Y:S01]  /*2020*/  LDC.64 R14, c[0x0][0x380] ;  /* 0x0000e000ff0e7b82 */ /* 0x000e220000000a00 */
[----:B------:R-:W2:Y:S04]  /*2030*/  LDG.E.64.CONSTANT R8, desc[UR6][R4.64+-0x1400] ;  /* 0xffec000604087981 */ /* 0x000ea8000c1e9b00 */
[----:B------:R-:W3:Y:S01]  /*2040*/  LDG.E.64.CONSTANT R10, desc[UR6][R4.64] ;  /* 0x00000006040a7981 */ /* 0x000ee2000c1e9b00 */
[----:B------:R-:W-:-:S03]  /*2050*/  VIADD R17, R40, 0xa00 ;  /* 0x00000a0028117836 */ /* 0x000fc60000000000 */
[----:B------:R-:W4:Y:S04]  /*2060*/  LDG.E.64.CONSTANT R12, desc[UR6][R4.64+0x1400] ;  /* 0x00140006040c7981 */ /* 0x000f28000c1e9b00 */
[----:B------:R-:W5:Y:S04]  /*2070*/  LDG.E.64.CONSTANT R18, desc[UR6][R4.64+0x5000] ;  /* 0x0050000604127981 */ /* 0x000f68000c1e9b00 */
[----:B------:R1:W5:Y:S01]  /*2080*/  LDG.E.64.CONSTANT R20, desc[UR6][R4.64+0x6400] ;  /* 0x0064000604147981 */ /* 0x000362000c1e9b00 */
[----:B0-----:R-:W-:-:S06]  /*2090*/  IMAD.WIDE.U32 R6, R40, 0x8, R14 ;  /* 0x0000000828067825 */ /* 0x001fcc00078e000e */
[----:B------:R-:W2:Y:S01]  /*20a0*/  LDG.E.64.CONSTANT R6, desc[UR6][R6.64] ;  /* 0x0000000606067981 */ /* 0x000ea2000c1e9b00 */
[----:B------:R-:W-:-:S03]  /*20b0*/  IMAD.WIDE.U32 R14, R17, 0x8, R14 ;  /* 0x00000008110e7825 */ /* 0x000fc600078e000e */
[----:B------:R-:W5:Y:S04]  /*20c0*/  LDG.E.64.CONSTANT R16, desc[UR6][R4.64+0x3c00] ;  /* 0x003c000604107981 */ /* 0x000f68000c1e9b00 */
[----:B------:R-:W5:Y:S01]  /*20d0*/  LDG.E.64.CONSTANT R14, desc[UR6][R14.64] ;  /* 0x000000060e0e7981 */ /* 0x000f62000c1e9b00 */
[----:B------:R-:W-:Y:S01]  /*20e0*/  PLOP3.LUT P0, PT, PT, PT, PT, 0x8, 0x80 ;  /* 0x000000000080781c */ /* 0x000fe20003f0e170 */
[----:B------:R-:W-:Y:S02]  /*20f0*/  VIADD R38, R38, 0x1400 ;  /* 0x0000140026267836 */ /* 0x000fe40000000000 */
[----:B------:R-:W-:Y:S01]  /*2100*/  VIADD R40, R40, 0x1400 ;  /* 0x0000140028287836 */ /* 0x000fe20000000000 */
[----:B--2---:R-:W-:-:S08]  /*2110*/  DADD R2, R2, R6 ;  /* 0x0000000002027229 */ /* 0x004fd00000000006 */
[----:B------:R-:W-:-:S08]  /*2120*/  DADD R2, R2, R8 ;  /* 0x0000000002027229 */ /* 0x000fd00000000008 */
[----:B---3--:R-:W-:-:S08]  /*2130*/  DADD R2, R2, R10 ;  /* 0x0000000002027229 */ /* 0x008fd0000000000a */
[----:B----4-:R-:W-:-:S08]  /*2140*/  DADD R2, R2, R12 ;  /* 0x0000000002027229 */ /* 0x010fd0000000000c */
[----:B-----5:R-:W-:-:S08]  /*2150*/  DADD R2, R2, R14 ;  /* 0x0000000002027229 */ /* 0x020fd0000000000e */
[----:B------:R-:W-:Y:S01]  /*2160*/  DADD R2, R2, R16 ;  /* 0x0000000002027229 */ /* 0x000fe20000000010 */
[----:B------:R-:W-:-:S07]  /*2170*/  IADD3 R6, P1, PT, R4, 0xa000, RZ ;  /* 0x0000a00004067810 */ /* 0x000fce0007f3e0ff */
[----:B------:R-:W-:Y:S01]  /*2180*/  DADD R2, R2, R18 ;  /* 0x0000000002027229 */ /* 0x000fe20000000012 */
[----:B-1----:R-:W-:Y:S02]  /*2190*/  IMAD.X R5, RZ, RZ, R5, P1 ;  /* 0x000000ffff057224 */ /* 0x002fe400008e0605 */
[----:B------:R-:W-:-:S05]  /*21a0*/  IMAD.MOV.U32 R4, RZ, RZ, R6 ;  /* 0x000000ffff047224 */ /* 0x000fca00078e0006 */
[----:B------:R-:W-:-:S11]  /*21b0*/  DADD R2, R2, R20 ;  /* 0x0000000002027229 */ /* 0x000fd60000000014 */
.L_x_229:
[----:B------:R-:W-:Y:S05]  /*21c0*/  BSYNC.RECONVERGENT B2 ;  /* 0x0000000000027941 */ /* 0x000fea0003800200 */
.L_x_228:
[----:B------:R-:W-:-:S13]  /*21d0*/  ISETP.LT.OR P0, PT, R38, R39, P0 ;  /* 0x000000272600720c */ /* 0x000fda0000701670 */
[----:B------:R-:W-:Y:S05]  /*21e0*/  @!P0 BRA `(.L_x_221) ;  /* 0x0000000000288947 */ /* 0x000fea0003800000 */
[----:B------:R-:W0:Y:S01]  /*21f0*/  LDC.64 R6, c[0x0][0x380] ;  /* 0x0000e000ff067b82 */ /* 0x000e220000000a00 */
[----:B------:R-:W2:Y:S04]  /*2200*/  LDG.E.64.CONSTANT R8, desc[UR6][R4.64] ;  /* 0x0000000604087981 */ /* 0x000ea8000c1e9b00 */
[----:B------:R-:W3:Y:S01]  /*2210*/  LDG.E.64.CONSTANT R10, desc[UR6][R4.64+0x1400] ;  /* 0x00140006040a7981 */ /* 0x000ee2000c1e9b00 */
[----:B0-----:R-:W-:-:S03]  /*2220*/  IMAD.WIDE.U32 R40, R40, 0x8, R6 ;  /* 0x0000000828287825 */ /* 0x001fc600078e0006 */
[----:B------:R-:W4:Y:S04]  /*2230*/  LDG.E.64.CONSTANT R6, desc[UR6][R4.64+-0x1400] ;  /* 0xffec000604067981 */ /* 0x000f28000c1e9b00 */
[----:B------:R-:W5:Y:S02]  /*2240*/  LDG.E.64.CONSTANT R40, desc[UR6][R40.64] ;  /* 0x0000000628287981 */ /* 0x000f64000c1e9b00 */
[----:B-----5:R-:W-:-:S08]  /*2250*/  DADD R2, R2, R40 ;  /* 0x0000000002027229 */ /* 0x020fd00000000028 */
[----:B----4-:R-:W-:-:S08]  /*2260*/  DADD R2, R2, R6 ;  /* 0x0000000002027229 */ /* 0x010fd00000000006 */
[----:B--2---:R-:W-:-:S08]  /*2270*/  DADD R2, R2, R8 ;  /* 0x0000000002027229 */ /* 0x004fd00000000008 */
[----:B---3--:R-:W-:-:S11]  /*2280*/  DADD R2, R2, R10 ;  /* 0x0000000002027229 */ /* 0x008fd6000000000a */
.L_x_221:
[----:B------:R-:W-:Y:S05]  /*2290*/  BSYNC.RECONVERGENT B1 ;  /* 0x0000000000017941 */ /* 0x000fea0003800200 */
.L_x_219:
        /* <DEDUP_REMOVED lines=21> */
[----:B------:R-:W-:-:S05]  /*23f0*/  @!P1 LOP3.LUT R6, R6, 0xf8, RZ, 0xc0, !PT ;  /* 0x000000f806069812 */ /* 0x000fca00078ec0ff */
[----:B------:R-:W-:Y:S01]  /*2400*/  @!P1 IMAD.IADD R7, R6, 0x1, R7 ;  /* 0x0000000106079824 */ /* 0x000fe200078e0207 */
        /* <DEDUP_REMOVED lines=26> */
[----:B------:R-:W-:Y:S05]  /*25b0*/  LDS.128 R12, [UR4+0x60] ;  /* 0x00006004ff0c7984 */ /* 0x000fea0008000c00 */
[----:B------:R-:W-:Y:S02]  /*25c0*/  DADD R2, R8, R10 ;  /* 0x0000000008027229 */ /* 0x000fe4000000000a */
[----:B------:R-:W1:Y:S06]  /*25d0*/  LDS.128 R8, [UR4+0x50] ;  /* 0x00005004ff087984 */ /* 0x000e6c0008000c00 */
[----:B--2---:R-:W-:-:S08]  /*25e0*/  DADD R2, R2, R16 ;  /* 0x0000000002027229 */ /* 0x004fd00000000010 */
[----:B------:R-:W-:-:S08]  /*25f0*/  DADD R2, R2, R18 ;  /* 0x0000000002027229 */ /* 0x000fd00000000012 */
[----:B0-----:R-:W-:-:S08]  /*2600*/  DADD R2, R2, R4 ;  /* 0x0000000002027229 */ /* 0x001fd00000000004 */
[----:B------:R-:W-:Y:S01]  /*2610*/  DADD R2, R2, R6 ;  /* 0x0000000002027229 */ /* 0x000fe20000000006 */
[----:B------:R-:W0:Y:S07]  /*2620*/  LDS.128 R4, [UR4+0x70] ;  /* 0x00007004ff047984 */ /* 0x000e2e0008000c00 */
[----:B-1----:R-:W-:-:S08]  /*2630*/  DADD R2, R2, R8 ;  /* 0x0000000002027229 */ /* 0x002fd00000000008 */
[----:B------:R-:W-:Y:S01]  /*2640*/  DADD R2, R2, R10 ;  /* 0x0000000002027229 */ /* 0x000fe2000000000a */
[----:B------:R-:W1:Y:S07]  /*2650*/  LDS.128 R8, [UR4+0x80] ;  /* 0x00008004ff087984 */ /* 0x000e6e0008000c00 */
[----:B------:R-:W-:-:S08]  /*2660*/  DADD R2, R2, R12 ;  /* 0x0000000002027229 */ /* 0x000fd0000000000c */
        /* <DEDUP_REMOVED lines=12> */
[----:B-1----:R-:W-:-:S11]  /*2730*/  DADD R12, R2, R8 ;  /* 0x00000000020c7229 */ /* 0x002fd60000000008 */
.L_x_217:
[----:B------:R-:W-:Y:S05]  /*2740*/  BSYNC.RECONVERGENT B0 ;  /* 0x0000000000007941 */ /* 0x000fea0003800200 */
.L_x_202:
[----:B------:R-:W-:Y:S05]  /*2750*/  @P0 EXIT ;  /* 0x000000000000094d */ /* 0x000fea0003800000 */
[----:B------:R-:W1:Y:S01]  /*2760*/  LDCU.64 UR4, c[0x0][0x398] ;  /* 0x00007300ff0477ac */ /* 0x000e620008000a00 */
[----:B0-----:R-:W0:Y:S01]  /*2770*/  LDC.64 R2, c[0x0][0x388] ;  /* 0x0000e200ff027b82 */ /* 0x001e220000000a00 */
[----:B-1----:R-:W-:-:S07]  /*2780*/  DADD R12, R12, UR4 ;  /* 0x000000040c0c7e29 */ /* 0x002fce0008000000 */
[----:B0-----:R-:W-:Y:S01]  /*2790*/  STG.E.64 desc[UR6][R2.64], R12 ;  /* 0x0000000c02007986 */ /* 0x001fe2000c101b06 */
[----:B------:R-:W-:Y:S05]  /*27a0*/  EXIT ;  /* 0x000000000000794d */ /* 0x000fea0003800000 */
.L_x_230:
        /* <DEDUP_REMOVED lines=13> */
.L_x_1074:


//--------------------- .text._ZN3cub18CUB_300001_SM_10006detail6reduce18DeviceReduceKernelINS2_10policy_hubIdjN4cuda3std3__44plusIdEEE10Policy1000EN6thrust24THRUST_300001_SM_1000_NS10device_ptrIdEEjS9_d14square_functorEEvT0_PT3_T1_NS0_13GridEvenShareISK_EET2_T4_ --------------------------
	.section	.text._ZN3cub18CUB_300001_SM_10006detail6reduce18DeviceReduceKernelINS2_10policy_hubIdjN4cuda3std3__44plusIdEEE10Policy1000EN6thrust24THRUST_300001_SM_1000_NS10device_ptrIdEEjS9_d14square_functorEEvT0_PT3_T1_NS0_13GridEvenShareISK_EET2_T4_,"ax",@progbits
	.align	128
        .global         _ZN3cub18CUB_300001_SM_10006detail6reduce18DeviceReduceKernelINS2_10policy_hubIdjN4cuda3std3__44plusIdEEE10Policy1000EN6thrust24THRUST_300001_SM_1000_NS10device_ptrIdEEjS9_d14square_functorEEvT0_PT3_T1_NS0_13GridEvenShareISK_EET2_T4_
        .type           _ZN3cub18CUB_300001_SM_10006detail6reduce18DeviceReduceKernelINS2_10policy_hubIdjN4cuda3std3__44plusIdEEE10Policy1000EN6thrust24THRUST_300001_SM_1000_NS10device_ptrIdEEjS9_d14square_functorEEvT0_PT3_T1_NS0_13GridEvenShareISK_EET2_T4_,@function
        .size           _ZN3cub18CUB_300001_SM_10006detail6reduce18DeviceReduceKernelINS2_10policy_hubIdjN4cuda3std3__44plusIdEEE10Policy1000EN6thrust24THRUST_300001_SM_1000_NS10device_ptrIdEEjS9_d14square_functorEEvT0_PT3_T1_NS0_13GridEvenShareISK_EET2_T4_,(.L_x_1075 - _ZN3cub18CUB_300001_SM_10006detail6reduce18DeviceReduceKernelINS2_10policy_hubIdjN4cuda3std3__44plusIdEEE10Policy1000EN6thrust24THRUST_300001_SM_1000_NS10device_ptrIdEEjS9_d14square_functorEEvT0_PT3_T1_NS0_13GridEvenShareISK_EET2_T4_)
        .other          _ZN3cub18CUB_300001_SM_10006detail6reduce18DeviceReduceKernelINS2_10policy_hubIdjN4cuda3std3__44plusIdEEE10Policy1000EN6thrust24THRUST_300001_SM_1000_NS10device_ptrIdEEjS9_d14square_functorEEvT0_PT3_T1_NS0_13GridEvenShareISK_EET2_T4_,@"STO_CUDA_ENTRY STV_DEFAULT"
_ZN3cub18CUB_300001_SM_10006detail6reduce18DeviceReduceKernelINS2_10policy_hubIdjN4cuda3std3__44plusIdEEE10Policy1000EN6thrust24THRUST_300001_SM_1000_NS10device_ptrIdEEjS9_d14square_functorEEvT0_PT3_T1_NS0_13GridEvenShareISK_EET2_T4_:
.text._ZN3cub18CUB_300001_SM_10006detail6reduce18DeviceReduceKernelINS2_10policy_hubIdjN4cuda3std3__44plusIdEEE10Policy1000EN6thrust24THRUST_300001_SM_1000_NS10device_ptrIdEEjS9_d14square_functorEEvT0_PT3_T1_NS0_13GridEvenShareISK_EET2_T4_:
        /* <DEDUP_REMOVED lines=12> */
[----:B0-----:R-:W-:Y:S01]  /*00c0*/  ISETP.GE.U32.AND P0, PT, R3, R2, PT ;  /* 0x000000020300720c */ /* 0x001fe20003f06070 */
[----:B------:R-:W-:-:S12]  /*00d0*/  IMAD.MOV.U32 R7, RZ, RZ, R3 ;  /* 0x000000ffff077224 */ /* 0x000fd800078e0003 */
[----:B------:R-:W-:Y:S05]  /*00e0*/  @P0 BRA `(.L_x_234) ;  /* 0x0000000000180947 */ /* 0x000fea0003800000 */
[----:B------:R-:W0:Y:S01]  /*00f0*/  LDC.64 R4, c[0x0][0x380] ;  /* 0x0000e000ff047b82 */ /* 0x000e220000000a00 */
[----:B------:R-:W-:-:S04]  /*0100*/  IMAD R7, R0, 0x1400, R3 ;  /* 0x0000140000077824 */ /* 0x000fc800078e0203 */
[----:B0-----:R-:W-:-:S06]  /*0110*/  IMAD.WIDE.U32 R4, R7, 0x8, R4 ;  /* 0x0000000807047825 */ /* 0x001fcc00078e0004 */
[----:B------:R-:W2:Y:S01]  /*0120*/  LDG.E.64 R4, desc[UR6][R4.64] ;  /* 0x0000000604047981 */ /* 0x000ea2000c1e1b00 */
[----:B------:R-:W-:Y:S01]  /*0130*/  VIADD R7, R3, 0x280 ;  /* 0x0000028003077836 */ /* 0x000fe20000000000 */
[----:B--2---:R-:W-:-:S11]  /*0140*/  DMUL R8, R4, R4 ;  /* 0x0000000404087228 */ /* 0x004fd60000000000 */
.L_x_234:
[----:B------:R-:W-:Y:S05]  /*0150*/  BSYNC.RECONVERGENT B1 ;  /* 0x0000000000017941 */ /* 0x000fea0003800200 */
.L_x_233:
[----:B------:R-:W-:Y:S01]  /*0160*/  ISETP.GE.U32.AND P0, PT, R7, R2, PT ;  /* 0x000000020700720c */ /* 0x000fe20003f06070 */
[----:B------:R-:W-:-:S12]  /*0170*/  BSSY.RECONVERGENT B1, `(.L_x_235) ;  /* 0x00000a6000017945 */ /* 0x000fd80003800200 */
[----:B------:R-:W-:Y:S05]  /*0180*/  @P0 BRA `(.L_x_236) ;  /* 0x0000000800900947 */ /* 0x000fea0003800000 */
[----:B------:R-:W-:Y:S01]  /*0190*/  LOP3.LUT R5, RZ, R7, RZ, 0x33, !PT ;  /* 0x00000007ff057212 */ /* 0x000fe200078e33ff */
[----:B------:R-:W-:Y:S04]  /*01a0*/  BSSY.RECONVERGENT B2, `(.L_x_237) ;  /* 0x0000054000027945 */ /* 0x000fe80003800200 */
[----:B------:R-:W-:-:S04]  /*01b0*/  IMAD.IADD R5, R5, 0x1, R14 ;  /* 0x0000000105057824 */ /* 0x000fc800078e020e */
[----:B------:R-:W-:-:S04]  /*01c0*/  IMAD R5, R0, -0x1400, R5 ;  /* 0xffffec0000057824 */ /* 0x000fc800078e0205 */
[C---:B------:R-:W-:Y:S01]  /*01d0*/  IMAD.HI.U32 R4, R5.reuse, -0x33333333, RZ ;  /* 0xcccccccd05047827 */ /* 0x040fe200078e00ff */
[----:B------:R-:W-:-:S04]  /*01e0*/  ISETP.GE.U32.AND P0, PT, R5, 0x2580, PT ;  /* 0x000025800500780c */ /* 0x000fc80003f06070 */
[----:B------:R-:W-:-:S04]  /*01f0*/  LEA.HI R5, R4, 0x1, RZ, 0x17 ;  /* 0x0000000104057811 */ /* 0x000fc800078fb8ff */
[----:B------:R-:W-:-:S05]  /*0200*/  LOP3.LUT R24, R5, 0xf, RZ, 0xc0, !PT ;  /* 0x0000000f05187812 */ /* 0x000fca00078ec0ff */
[----:B------:R-:W-:Y:S05]  /*0210*/  @!P0 BRA `(.L_x_238) ;  /* 0x0000000400308947 */ /* 0x000fea0003800000 */
[----:B------:R-:W-:Y:S01]  /*0220*/  LOP3.LUT R26, R5, 0xfffff0, RZ, 0xc0, !PT ;  /* 0x00fffff0051a7812 */ /* 0x000fe200078ec0ff */
[----:B------:R-:W-:Y:S01]  /*0230*/  BSSY.RECONVERGENT B3, `(.L_x_239) ;  /* 0x0000049000037945 */ /* 0x000fe20003800200 */
[----:B------:R-:W-:Y:S02]  /*0240*/  VIADD R4, R7, 0x1400 ;  /* 0x0000140007047836 */ /* 0x000fe40000000000 */
[----:B------:R-:W-:Y:S02]  /*0250*/  IMAD R25, R0, 0x1400, R7 ;  /* 0x0000140000197824 */ /* 0x000fe400078e0207 */
[----:B------:R-:W-:-:S07]  /*0260*/  IMAD.MOV R26, RZ, RZ, -R26 ;  /* 0x000000ffff1a7224 */ /* 0x000fce00078e0a1a */
.L_x_240:
[----:B------:R-:W0:Y:S01]  /*0270*/  LDC.64 R6, c[0x0][0x380] ;  /* 0x0000e000ff067b82 */ /* 0x000e220000000a00 */
[C---:B------:R-:W-:Y:S02]  /*0280*/  VIADD R21, R25.reuse, 0x280 ;  /* 0x0000028019157836 */ /* 0x040fe40000000000 */
[----:B0-----:R-:W-:-:S04]  /*0290*/  IMAD.WIDE.U32 R10, R25, 0x8, R6 ;  /* 0x00000008190a7825 */ /* 0x001fc800078e0006 */
[--C-:B------:R-:W-:Y:S02]  /*02a0*/  IMAD.WIDE.U32 R20, R21, 0x8, R6.reuse ;  /* 0x0000000815147825 */ /* 0x100fe400078e0006 */
[----:B------:R-:W2:Y:S04]  /*02b0*/  LDG.E.64 R10, desc[UR6][R10.64] ;  /* 0x000000060a0a7981 */ /* 0x000ea8000c1e1b00 */
[----:B------:R-:W3:Y:S01]  /*02c0*/  LDG.E.64 R20, desc[UR6][R20.64] ;  /* 0x0000000614147981 */ /* 0x000ee2000c1e1b00 */
[C---:B------:R-:W-:Y:S02]  /*02d0*/  VIADD R19, R25.reuse, 0x500 ;  /* 0x0000050019137836 */ /* 0x040fe40000000000 */
[----:B------:R-:W-:Y:S02]  /*02e0*/  VIADD R17, R25, 0x780 ;  /* 0x0000078019117836 */ /* 0x000fe40000000000 */
[----:B------:R-:W-:-:S04]  /*02f0*/  IMAD.WIDE.U32 R18, R19, 0x8, R6 ;  /* 0x0000000813127825 */ /* 0x000fc800078e0006 */
[--C-:B------:R-:W-:Y:S02]  /*0300*/  IMAD.WIDE.U32 R16, R17, 0x8, R6.reuse ;  /* 0x0000000811107825 */ /* 0x100fe400078e0006 */
[----:B------:R-:W4:Y:S02]  /*0310*/  LDG.E.64 R18, desc[UR6][R18.64] ;  /* 0x0000000612127981 */ /* 0x000f24000c1e1b00 */
[C---:B------:R-:W-:Y:S02]  /*0320*/  VIADD R15, R25.reuse, 0xa00 ;  /* 0x00000a00190f7836 */ /* 0x040fe40000000000 */
[----:B------:R-:W5:Y:S01]  /*0330*/  LDG.E.64 R16, desc[UR6][R16.64] ;  /* 0x0000000610107981 */ /* 0x000f62000c1e1b00 */
[----:B------:R-:W-:Y:S02]  /*0340*/  VIADD R13, R25, 0xc80 ;  /* 0x00000c80190d7836 */ /* 0x000fe40000000000 */
[----:B------:R-:W-:-:S04]  /*0350*/  IMAD.WIDE.U32 R14, R15, 0x8, R6 ;  /* 0x000000080f0e7825 */ /* 0x000fc800078e0006 */
[--C-:B------:R-:W-:Y:S02]  /*0360*/  IMAD.WIDE.U32 R12, R13, 0x8, R6.reuse ;  /* 0x000000080d0c7825 */ /* 0x100fe400078e0006 */
[----:B------:R-:W5:Y:S02]  /*0370*/  LDG.E.64 R14, desc[UR6][R14.64] ;  /* 0x000000060e0e7981 */ /* 0x000f64000c1e1b00 */
[----:B------:R-:W-:Y:S02]  /*0380*/  VIADD R23, R25, 0xf00 ;  /* 0x00000f0019177836 */ /* 0x000fe40000000000 */
[----:B------:R-:W5:Y:S01]  /*0390*/  LDG.E.64 R12, desc[UR6][R12.64] ;  /* 0x000000060c0c7981 */ /* 0x000f62000c1e1b00 */
[----:B--2---:R-:W-:Y:S01]  /*03a0*/  DFMA R8, R10, R10, R8 ;  /* 0x0000000a0a08722b */ /* 0x004fe20000000008 */
[----:B------:R-:W-:-:S04]  /*03b0*/  IMAD.WIDE.U32 R10, R23, 0x8, R6 ;  /* 0x00000008170a7825 */ /* 0x000fc800078e0006 */
[----:B------:R-:W-:Y:S02]  /*03c0*/  VIADD R23, R25, 0x1180 ;  /* 0x0000118019177836 */ /* 0x000fe40000000000 */
[----:B------:R-:W2:Y:S01]  /*03d0*/  LDG.E.64 R10, desc[UR6][R10.64] ;  /* 0x000000060a0a7981 */ /* 0x000ea2000c1e1b00 */
[----:B---3--:R-:W-:Y:S01]  /*03e0*/  DFMA R20, R20, R20, R8 ;  /* 0x000000141414722b */ /* 0x008fe20000000008 */
[----:B------:R-:W-:-:S04]  /*03f0*/  IMAD.WIDE.U32 R8, R23, 0x8, R6 ;  /* 0x0000000817087825 */ /* 0x000fc800078e0006 */
[----:B------:R-:W-:Y:S02]  /*0400*/  VIADD R23, R25, 0x1400 ;  /* 0x0000140019177836 */ /* 0x000fe40000000000 */
[----:B------:R-:W3:Y:S02]  /*0410*/  LDG.E.64 R8, desc[UR6][R8.64] ;  /* 0x0000000608087981 */ /* 0x000ee4000c1e1b00 */
[----:B------:R-:W-:-:S06]  /*0420*/  IMAD.WIDE.U32 R22, R23, 0x8, R6 ;  /* 0x0000000817167825 */ /* 0x000fcc00078e0006 */
[----:B------:R-:W3:Y:S01]  /*0430*/  LDG.E.64 R22, desc[UR6][R22.64] ;  /* 0x0000000616167981 */ /* 0x000ee2000c1e1b00 */
[----:B----4-:R-:W-:Y:S01]  /*0440*/  DFMA R18, R18, R18, R20 ;  /* 0x000000121212722b */ /* 0x010fe20000000014 */
[----:B------:R-:W-:-:S07]  /*0450*/  VIADD R21, R25, 0x1680 ;  /* 0x0000168019157836 */ /* 0x000fce0000000000 */
[----:B-----5:R-:W-:Y:S01]  /*0460*/  DFMA R18, R16, R16, R18 ;  /* 0x000000101012722b */ /* 0x020fe20000000012 */
[----:B------:R-:W-:Y:S01]  /*0470*/  IMAD.WIDE.U32 R16, R21, 0x8, R6 ;  /* 0x0000000815107825 */ /* 0x000fe200078e0006 */
[----:B------:R-:W-:-:S05]  /*0480*/  IADD3 R21, PT, PT, R25, 0x1900, RZ ;  /* 0x0000190019157810 */ /* 0x000fca0007ffe0ff */
[----:B------:R-:W4:Y:S01]  /*0490*/  LDG.E.64 R16, desc[UR6][R16.64] ;  /* 0x0000000610107981 */ /* 0x000f22000c1e1b00 */
[----:B------:R-:W-:Y:S01]  /*04a0*/  DFMA R18, R14, R14, R18 ;  /* 0x0000000e0e12722b */ /* 0x000fe20000000012 */
[----:B------:R-:W-:-:S04]  /*04b0*/  IMAD.WIDE.U32 R14, R21, 0x8, R6 ;  /* 0x00000008150e7825 */ /* 0x000fc800078e0006 */
[----:B------:R-:W-:Y:S02]  /*04c0*/  VIADD R21, R25, 0x1b80 ;  /* 0x00001b8019157836 */ /* 0x000fe40000000000 */
[----:B------:R-:W5:Y:S01]  /*04d0*/  LDG.E.64 R14, desc[UR6][R14.64] ;  /* 0x000000060e0e7981 */ /* 0x000f62000c1e1b00 */
[----:B------:R-:W-:Y:S01]  /*04e0*/  DFMA R18, R12, R12, R18 ;  /* 0x0000000c0c12722b */ /* 0x000fe20000000012 */
[----:B------:R-:W-:-:S04]  /*04f0*/  IMAD.WIDE.U32 R12, R21, 0x8, R6 ;  /* 0x00000008150c7825 */ /* 0x000fc800078e0006 */
        /* <DEDUP_REMOVED lines=9> */
[----:B------:R-:W3:Y:S01]  /*0590*/  LDG.E.64 R8, desc[UR6][R8.64] ;  /* 0x0000000608087981 */ /* 0x000ee2000c1e1b00 */
[----:B------:R-:W-:Y:S01]  /*05a0*/  DFMA R22, R22, R22, R18 ;  /* 0x000000161616722b */ /* 0x000fe20000000012 */
[----:B------:R-:W-:-:S04]  /*05b0*/  IMAD.WIDE.U32 R18, R21, 0x8, R6 ;  /* 0x0000000815127825 */ /* 0x000fc800078e0006 */
[----:B------:R-:W-:Y:S02]  /*05c0*/  VIADD R21, R25, 0x2580 ;  /* 0x0000258019157836 */ /* 0x000fe40000000000 */
[----:B------:R-:W3:Y:S02]  /*05d0*/  LDG.E.64 R18, desc[UR6][R18.64] ;  /* 0x0000000612127981 */ /* 0x000ee4000c1e1b00 */
[----:B------:R-:W-:-:S06]  /*05e0*/  IMAD.WIDE.U32 R6, R21, 0x8, R6 ;  /* 0x0000000815067825 */ /* 0x000fcc00078e0006 */
[----:B------:R-:W3:Y:S01]  /*05f0*/  LDG.E.64 R6, desc[UR6][R6.64] ;  /* 0x0000000606067981 */ /* 0x000ee2000c1e1b00 */
[----:B----4-:R-:W-:Y:S01]  /*0600*/  DFMA R22, R16, R16, R22 ;  /* 0x000000101016722b */ /* 0x010fe20000000016 */
[----:B------:R-:W-:Y:S02]  /*0610*/  VIADD R26, R26, 0x10 ;  /* 0x000000101a1a7836 */ /* 0x000fe40000000000 */
[----:B------:R-:W-:Y:S02]  /*0620*/  VIADD R4, R4, 0x2800 ;  /* 0x0000280004047836 */ /* 0x000fe40000000000 */
[----:B------:R-:W-:Y:S01]  /*0630*/  VIADD R25, R25, 0x2800 ;  /* 0x0000280019197836 */ /* 0x000fe20000000000 */
[----:B------:R-:W-:Y:S02]  /*0640*/  ISETP.NE.AND P0, PT, R26, RZ, PT ;  /* 0x000000ff1a00720c */ /* 0x000fe40003f05270 */
[----:B-----5:R-:W-:-:S08]  /*0650*/  DFMA R22, R14, R14, R22 ;  /* 0x0000000e0e16722b */ /* 0x020fd00000000016 */
[----:B------:R-:W-:-:S08]  /*0660*/  DFMA R22, R12, R12, R22 ;  /* 0x0000000c0c16722b */ /* 0x000fd00000000016 */
[----:B--2---:R-:W-:-:S08]  /*0670*/  DFMA R22, R10, R10, R22 ;  /* 0x0000000a0a16722b */ /* 0x004fd00000000016 */
[----:B---3--:R-:W-:-:S08]  /*0680*/  DFMA R22, R8, R8, R22 ;  /* 0x000000080816722b */ /* 0x008fd00000000016 */
[----:B------:R-:W-:-:S08]  /*0690*/  DFMA R22, R18, R18, R22 ;  /* 0x000000121216722b */ /* 0x000fd00000000016 */
[----:B------:R-:W-:Y:S01]  /*06a0*/  DFMA R8, R6, R6, R22 ;  /* 0x000000060608722b */ /* 0x000fe20000000016 */
[----:B------:R-:W-:Y:S10]  /*06b0*/  @P0 BRA `(.L_x_240) ;  /* 0xfffffff800ec0947 */ /* 0x000ff4000383ffff */
[----:B------:R-:W-:Y:S05]  /*06c0*/  BSYNC.RECONVERGENT B3 ;  /* 0x0000000000037941 */ /* 0x000fea0003800200 */
.L_x_239:
[----:B------:R-:W-:-:S07]  /*06d0*/  VIADD R7, R4, 0xffffec00 ;  /* 0xffffec0004077836 */ /* 0x000fce0000000000 */
.L_x_238:
[----:B------:R-:W-:Y:S05]  /*06e0*/  BSYNC.RECONVERGENT B2 ;  /* 0x0000000000027941 */ /* 0x000fea0003800200 */
.L_x_237:
[----:B------:R-:W-:-:S13]  /*06f0*/  ISETP.NE.AND P0, PT, R24, RZ, PT ;  /* 0x000000ff1800720c */ /* 0x000fda0003f05270 */
[----:B------:R-:W-:Y:S05]  /*0700*/  @!P0 BRA `(.L_x_236) ;  /* 0x0000000400308947 */ /* 0x000fea0003800000 */
[----:B------:R-:W-:Y:S01]  /*0710*/  ISETP.GE.U32.AND P0, PT, R24, 0x8, PT ;  /* 0x000000081800780c */ /* 0x000fe20003f06070 */
[----:B------:R-:W-:Y:S01]  /*0720*/  BSSY.RECONVERGENT B2, `(.L_x_241) ;  /* 0x0000026000027945 */ /* 0x000fe20003800200 */
[----:B------:R-:W-:-:S04]  /*0730*/  LOP3.LUT R4, R5, 0x7, RZ, 0xc0, !PT ;  /* 0x0000000705047812 */ /* 0x000fc800078ec0ff */
[----:B------:R-:W-:-:S07]  /*0740*/  ISETP.NE.AND P1, PT, R4, RZ, PT ;  /* 0x000000ff0400720c */ /* 0x000fce0003f25270 */
[----:B------:R-:W-:Y:S06]  /*0750*/  @!P0 BRA `(.L_x_242) ;  /* 0x0000000000888947 */ /* 0x000fec0003800000 */
[----:B------:R-:W0:Y:S01]  /*0760*/  LDC.64 R24, c[0x0][0x380] ;  /* 0x0000e000ff187b82 */ /* 0x000e220000000a00 */
[----:B------:R-:W-:-:S04]  /*0770*/  IMAD R27, R0, 0x1400, R7 ;  /* 0x00001400001b7824 */ /* 0x000fc800078e0207 */
[C---:B------:R-:W-:Y:S02]  /*0780*/  VIADD R21, R27.reuse, 0x280 ;  /* 0x000002801b157836 */ /* 0x040fe40000000000 */
[C---:B------:R-:W-:Y:S02]  /*0790*/  VIADD R19, R27.reuse, 0x500 ;  /* 0x000005001b137836 */ /* 0x040fe40000000000 */
[----:B0-----:R-:W-:-:S04]  /*07a0*/  IMAD.WIDE.U32 R22, R27, 0x8, R24 ;  /* 0x000000081b167825 */ /* 0x001fc800078e0018 */
[--C-:B------:R-:W-:Y:S02]  /*07b0*/  IMAD.WIDE.U32 R20, R21, 0x8, R24.reuse ;  /* 0x0000000815147825 */ /* 0x100fe400078e0018 */
[----:B------:R-:W2:Y:S02]  /*07c0*/  LDG.E.64 R22, desc[UR6][R22.64] ;  /* 0x0000000616167981 */ /* 0x000ea4000c1e1b00 */
[--C-:B------:R-:W-:Y:S02]  /*07d0*/  IMAD.WIDE.U32 R18, R19, 0x8, R24.reuse ;  /* 0x0000000813127825 */ /* 0x100fe400078e0018 */
[----:B------:R-:W3:Y:S02]  /*07e0*/  LDG.E.64 R20, desc[UR6][R20.64] ;  /* 0x0000000614147981 */ /* 0x000ee4000c1e1b00 */
[C---:B------:R-:W-:Y:S02]  /*07f0*/  VIADD R17, R27.reuse, 0x780 ;  /* 0x000007801b117836 */ /* 0x040fe40000000000 */
[----:B------:R-:W4:Y:S01]  /*0800*/  LDG.E.64 R18, desc[UR6][R18.64] ;  /* 0x0000000612127981 */ /* 0x000f22000c1e1b00 */
[----:B------:R-:W-:Y:S01]  /*0810*/  IADD3 R15, PT, PT, R27, 0xa00, RZ ;  /* 0x00000a001b0f7810 */ /* 0x000fe20007ffe0ff */
[----:B------:R-:W-:-:S04]  /*0820*/  IMAD.WIDE.U32 R16, R17, 0x8, R24 ;  /* 0x0000000811107825 */ /* 0x000fc800078e0018 */
[--C-:B------:R-:W-:Y:S02]  /*0830*/  IMAD.WIDE.U32 R14, R15, 0x8, R24.reuse ;  /* 0x000000080f0e7825 */ /* 0x100fe400078e0018 */
[----:B------:R-:W5:Y:S02]  /*0840*/  LDG.E.64 R16, desc[UR6][R16.64] ;  /* 0x0000000610107981 */ /* 0x000f64000c1e1b00 */
[C---:B------:R-:W-:Y:S02]  /*0850*/  VIADD R13, R27.reuse, 0xc80 ;  /* 0x00000c801b0d7836 */ /* 0x040fe40000000000 */
[----:B------:R-:W5:Y:S01]  /*0860*/  LDG.E.64 R14, desc[UR6][R14.64] ;  /* 0x000000060e0e7981 */ /* 0x000f62000c1e1b00 */
[----:B------:R-:W-:Y:S02]  /*0870*/  VIADD R11, R27, 0xf00 ;  /* 0x00000f001b0b7836 */ /* 0x000fe40000000000 */
[----:B------:R-:W-:-:S04]  /*0880*/  IMAD.WIDE.U32 R12, R13, 0x8, R24 ;  /* 0x000000080d0c7825 */ /* 0x000fc800078e0018 */
[--C-:B------:R-:W-:Y:S02]  /*0890*/  IMAD.WIDE.U32 R10, R11, 0x8, R24.reuse ;  /* 0x000000080b0a7825 */ /* 0x100fe400078e0018 */
[----:B------:R-:W5:Y:S02]  /*08a0*/  LDG.E.64 R12, desc[UR6][R12.64] ;  /* 0x000000060c0c7981 */ /* 0x000f64000c1e1b00 */
[----:B------:R-:W-:Y:S02]  /*08b0*/  VIADD R27, R27, 0x1180 ;  /* 0x000011801b1b7836 */ /* 0x000fe40000000000 */
[----:B------:R-:W5:Y:S02]  /*08c0*/  LDG.E.64 R10, desc[UR6][R10.64] ;  /* 0x000000060a0a7981 */ /* 0x000f64000c1e1b00 */
[----:B------:R-:W-:-:S06]  /*08d0*/  IMAD.WIDE.U32 R24, R27, 0x8, R24 ;  /* 0x000000081b187825 */ /* 0x000fcc00078e0018 */
        /* <DEDUP_REMOVED lines=10> */
.L_x_242:
[----:B------:R-:W-:Y:S05]  /*0980*/  BSYNC.RECONVERGENT B2 ;  /* 0x0000000000027941 */ /* 0x000fea0003800200 */
.L_x_241:
        /* <DEDUP_REMOVED lines=15> */
[----:B------:R-:W-:Y:S02]  /*0a80*/  VIADD R19, R19, 0x780 ;  /* 0x0000078013137836 */ /* 0x000fe40000000000 */
[----:B------:R-:W4:Y:S02]  /*0a90*/  LDG.E.64 R16, desc[UR6][R16.64] ;  /* 0x0000000610107981 */ /* 0x000f24000c1e1b00 */
[----:B------:R-:W-:-:S06]  /*0aa0*/  IMAD.WIDE.U32 R14, R19, 0x8, R14 ;  /* 0x00000008130e7825 */ /* 0x000fcc00078e000e */
[----:B------:R-:W5:Y:S01]  /*0ab0*/  LDG.E.64 R14, desc[UR6][R14.64] ;  /* 0x000000060e0e7981 */ /* 0x000f62000c1e1b00 */
[----:B------:R-:W-:Y:S01]  /*0ac0*/  VIADD R7, R7, 0xa00 ;  /* 0x00000a0007077836 */ /* 0x000fe20000000000 */
[----:B--2---:R-:W-:-:S08]  /*0ad0*/  DFMA R8, R10, R10, R8 ;  /* 0x0000000a0a08722b */ /* 0x004fd00000000008 */
[----:B---3--:R-:W-:-:S08]  /*0ae0*/  DFMA R8, R12, R12, R8 ;  /* 0x0000000c0c08722b */ /* 0x008fd00000000008 */
[----:B----4-:R-:W-:-:S08]  /*0af0*/  DFMA R8, R16, R16, R8 ;  /* 0x000000101008722b */ /* 0x010fd00000000008 */
[----:B-----5:R-:W-:-:S11]  /*0b00*/  DFMA R8, R14, R14, R8 ;  /* 0x0000000e0e08722b */ /* 0x020fd60000000008 */
.L_x_244:
[----:B------:R-:W-:Y:S05]  /*0b10*/  BSYNC.RECONVERGENT B2 ;  /* 0x0000000000027941 */ /* 0x000fea0003800200 */
.L_x_243:
[----:B------:R-:W-:Y:S05]  /*0b20*/  @!P1 BRA `(.L_x_236) ;  /* 0x0000000000289947 */ /* 0x000fea0003800000 */
[----:B------:R-:W0:Y:S01]  /*0b30*/  LDC.64 R10, c[0x0][0x380] ;  /* 0x0000e000ff0a7b82 */ /* 0x000e220000000a00 */
[----:B------:R-:W-:Y:S02]  /*0b40*/  IMAD R7, R0, 0x1400, R7 ;  /* 0x0000140000077824 */ /* 0x000fe400078e0207 */
[----:B------:R-:W-:-:S07]  /*0b50*/  IMAD.MOV R6, RZ, RZ, -R5 ;  /* 0x000000ffff067224 */ /* 0x000fce00078e0a05 */
.L_x_245:
[----:B0-----:R-:W-:-:S06]  /*0b60*/  IMAD.WIDE.U32 R4, R7, 0x8, R10 ;  /* 0x0000000807047825 */ /* 0x001fcc00078e000a */
[----:B------:R-:W2:Y:S01]  /*0b70*/  LDG.E.64 R4, desc[UR6][R4.64] ;  /* 0x0000000604047981 */ /* 0x000ea2000c1e1b00 */
[----:B------:R-:W-:Y:S02]  /*0b80*/  VIADD R6, R6, 0x1 ;  /* 0x0000000106067836 */ /* 0x000fe40000000000 */
[----:B------:R-:W-:-:S03]  /*0b90*/  VIADD R7, R7, 0x280 ;  /* 0x0000028007077836 */ /* 0x000fc60000000000 */
[----:B------:R-:W-:Y:S01]  /*0ba0*/  ISETP.NE.AND P0, PT, R6, RZ, PT ;  /* 0x000000ff0600720c */ /* 0x000fe20003f05270 */
[----:B--2---:R-:W-:-:S12]  /*0bb0*/  DFMA R8, R4, R4, R8 ;  /* 0x000000040408722b */ /* 0x004fd80000000008 */
[----:B------:R-:W-:Y:S05]  /*0bc0*/  @P0 BRA `(.L_x_245) ;  /* 0xfffffffc00e40947 */ /* 0x000fea000383ffff */
.L_x_236:
[----:B------:R-:W-:Y:S05]  /*0bd0*/  BSYNC.RECONVERGENT B1 ;  /* 0x0000000000017941 */ /* 0x000fea0003800200 */
.L_x_235:
[----:B------:R-:W-:-:S13]  /*0be0*/  ISETP.GE.U32.AND P0, PT, R2, 0x280, PT ;  /* 0x000002800200780c */ /* 0x000fda0003f06070 */
        /* <DEDUP_REMOVED lines=76> */
.L_x_246:
[----:B------:R-:W-:-:S04]  /*10b0*/  LOP3.LUT R4, R3, 0x3e0, RZ, 0xc0, !PT ;  /* 0x000003e003047812 */ /* 0x000fc800078ec0ff */
[----:B------:R-:W-:Y:S02]  /*10c0*/  LOP3.LUT R7, RZ, R4, RZ, 0x33, !PT ;  /* 0x00000004ff077212 */ /* 0x000fe400078e33ff */
[----:B------:R-:W-:Y:S02]  /*10d0*/  IADD3 R5, PT, PT, R4, 0x20, RZ ;  /* 0x0000002004057810 */ /* 0x000fe40007ffe0ff */
[----:B------:R-:W0:Y:S01]  /*10e0*/  S2R R4, SR_LANEID ;  /* 0x0000000000047919 */ /* 0x000e220000000000 */
[----:B------:R-:W-:Y:S01]  /*10f0*/  IMAD.IADD R7, R2, 0x1, R7 ;  /* 0x0000000102077824 */ /* 0x000fe200078e0207 */
[----:B------:R-:W-:-:S04]  /*1100*/  ISETP.GT.U32.AND P0, PT, R5, R2, PT ;  /* 0x000000020500720c */ /* 0x000fc80003f04070 */
[----:B------:R-:W-:-:S05]  /*1110*/  SEL R7, R7, 0x1f, P0 ;  /* 0x0000001f07077807 */ /* 0x000fca0000000000 */
[----:B------:R-:W-:Y:S04]  /*1120*/  SHFL.DOWN PT, R10, R8, 0x1, R7 ;  /* 0x08200000080a7989 */ /* 0x000fe800000e0007 */
[----:B------:R-:W1:Y:S01]  /*1130*/  SHFL.DOWN PT, R11, R9, 0x1, R7 ;  /* 0x08200000090b7989 */ /* 0x000e6200000e0007 */
[C---:B0-----:R-:W-:Y:S01]  /*1140*/  ISETP.GE.AND P0, PT, R4.reuse, R7, PT ;  /* 0x000000070400720c */ /* 0x041fe20003f06270 */
[----:B------:R-:W-:Y:S01]  /*1150*/  VIADD R6, R4, 0x2 ;  /* 0x0000000204067836 */ /* 0x000fe20000000000 */
[----:B-1----:R-:W-:-:S10]  /*1160*/  DADD R10, R10, R8 ;  /* 0x000000000a0a7229 */ /* 0x002fd40000000008 */
        /* <DEDUP_REMOVED lines=11> */
[----:B------:R-:W-:-:S03]  /*1220*/  VIADD R6, R4, 0x8 ;  /* 0x0000000804067836 */ /* 0x000fc60000000000 */
[----:B------:R-:W0:Y:S02]  /*1230*/  SHFL.DOWN PT, R9, R11, 0x4, R7 ;  /* 0x088000000b097989 */ /* 0x000e2400000e0007 */
[----:B------:R-:W-:Y:S01]  /*1240*/  ISETP.GT.AND P1, PT, R6, R7, PT ;  /* 0x000000070600720c */ /* 0x000fe20003f24270 */
[----:B0-----:R-:W-:-:S10]  /*1250*/  DADD R8, R8, R10 ;  /* 0x0000000008087229 */ /* 0x001fd4000000000a */
[----:B------:R-:W-:Y:S02]  /*1260*/  FSEL R12, R10, R8, P0 ;  /* 0x000000080a0c7208 */ /* 0x000fe40000000000 */
[----:B------:R-:W-:Y:S02]  /*1270*/  FSEL R13, R11, R9, P0 ;  /* 0x000000090b0d7208 */ /* 0x000fe40000000000 */
[C---:B------:R-:W-:Y:S01]  /*1280*/  ISETP.NE.AND P0, PT, R4.reuse, RZ, PT ;  /* 0x000000ff0400720c */ /* 0x040fe20003f05270 */
[----:B------:R-:W-:Y:S01]  /*1290*/  SHFL.DOWN PT, R8, R12, 0x8, R7 ;  /* 0x090000000c087989 */ /* 0x000fe200000e0007 */
[----:B------:R-:W-:-:S03]  /*12a0*/  VIADD R4, R4, 0x10 ;  /* 0x0000001004047836 */ /* 0x000fc60000000000 */
[----:B------:R-:W0:Y:S08]  /*12b0*/  SHFL.DOWN PT, R9, R13, 0x8, R7 ;  /* 0x090000000d097989 */ /* 0x000e3000000e0007 */
[----:B------:R-:W1:Y:S01]  /*12c0*/  @!P0 S2R R15, SR_CgaCtaId ;  /* 0x00000000000f8919 */ /* 0x000e620000008800 */
[----:B------:R-:W-:Y:S02]  /*12d0*/  @!P0 MOV R6, 0x400 ;  /* 0x0000040000068802 */ /* 0x000fe40000000f00 */
[----:B------:R-:W-:Y:S01]  /*12e0*/  @!P0 SHF.R.U32.HI R5, RZ, 0x2, R3 ;  /* 0x00000002ff058819 */ /* 0x000fe20000011603 */
[----:B0-----:R-:W-:-:S10]  /*12f0*/  DADD R8, R8, R12 ;  /* 0x0000000008087229 */ /* 0x001fd4000000000c */
[----:B------:R-:W-:Y:S02]  /*1300*/  FSEL R10, R12, R8, P1 ;  /* 0x000000080c0a7208 */ /* 0x000fe40000800000 */
[----:B------:R-:W-:Y:S02]  /*1310*/  FSEL R11, R13, R9, P1 ;  /* 0x000000090d0b7208 */ /* 0x000fe40000800000 */
[----:B------:R-:W-:Y:S01]  /*1320*/  ISETP.GT.AND P1, PT, R4, R7, PT ;  /* 0x000000070400720c */ /* 0x000fe20003f24270 */
[----:B------:R-:W-:Y:S01]  /*1330*/  SHFL.DOWN PT, R8, R10, 0x10, R7 ;  /* 0x0a0000000a087989 */ /* 0x000fe200000e0007 */
[----:B-1----:R-:W-:Y:S02]  /*1340*/  @!P0 LEA R15, R15, R6, 0x18 ;  /* 0x000000060f0f8211 */ /* 0x002fe400078ec0ff */
        /* <DEDUP_REMOVED lines=100> */
.L_x_232:
[----:B------:R-:W0:Y:S01]  /*1990*/  S2R R25, SR_TID.X ;  /* 0x0000000000197919 */ /* 0x000e220000002100 */
[----:B------:R-:W1:Y:S02]  /*19a0*/  LDCU.64 UR4, c[0x0][0x380] ;  /* 0x00007000ff0477ac */ /* 0x000e640008000a00 */
[----:B-1----:R-:W-:Y:S02]  /*19b0*/  IMAD.U32 R8, RZ, RZ, UR4 ;  /* 0x00000004ff087e24 */ /* 0x002fe4000f8e00ff */
        /* <DEDUP_REMOVED lines=12> */
[----:B--2---:R-:W-:-:S08]  /*1a80*/  DMUL R26, R26, R26 ;  /* 0x0000001a1a1a7228 */ /* 0x004fd00000000000 */
[----:B---3--:R-:W-:-:S08]  /*1a90*/  DFMA R26, R22, R22, R26 ;  /* 0x00000016161a722b */ /* 0x008fd0000000001a */
[----:B----4-:R-:W-:-:S08]  /*1aa0*/  DFMA R26, R20, R20, R26 ;  /* 0x00000014141a722b */ /* 0x010fd0000000001a */
[----:B-----5:R-:W-:-:S08]  /*1ab0*/  DFMA R26, R18, R18, R26 ;  /* 0x00000012121a722b */ /* 0x020fd0000000001a */
[----:B------:R-:W-:-:S08]  /*1ac0*/  DFMA R26, R16, R16, R26 ;  /* 0x00000010101a722b */ /* 0x000fd0000000001a */
[----:B------:R-:W-:-:S08]  /*1ad0*/  DFMA R26, R10, R10, R26 ;  /* 0x0000000a0a1a722b */ /* 0x000fd0000000001a */
[----:B------:R-:W-:-:S08]  /*1ae0*/  DFMA R26, R6, R6, R26 ;  /* 0x00000006061a722b */ /* 0x000fd0000000001a */
[----:B------:R-:W-:Y:S01]  /*1af0*/  DFMA R12, R12, R12, R26 ;  /* 0x0000000c0c0c722b */ /* 0x000fe2000000001a */
[----:B------:R-:W-:Y:S10]  /*1b00*/  @!P0 BRA `(.L_x_248) ;  /* 0x0000000c00708947 */ /* 0x000ff40003800000 */
[----:B------:R-:W-:Y:S01]  /*1b10*/  IMAD.IADD R3, R0, 0x1, R15 ;  /* 0x0000000100037824 */ /* 0x000fe200078e020f */
[----:B------:R-:W-:Y:S01]  /*1b20*/  LOP3.LUT R4, RZ, R25, RZ, 0x33, !PT ;  /* 0x00000019ff047212 */ /* 0x000fe200078e33ff */
[----:B------:R-:W-:Y:S01]  /*1b30*/  VIADD R2, R14, 0xffffec00 ;  /* 0xffffec000e027836 */ /* 0x000fe20000000000 */
[----:B------:R-:W-:Y:S01]  /*1b40*/  UMOV UR4, URZ ;  /* 0x000000ff00047c82 */ /* 0x000fe20008000000 */
[----:B------:R-:W-:Y:S01]  /*1b50*/  IMAD R3, R3, 0x1400, RZ ;  /* 0x0000140003037824 */ /* 0x000fe200078e02ff */
[----:B------:R-:W-:-:S03]  /*1b60*/  IADD3 R7, PT, PT, -R5, R14, R4 ;  /* 0x0000000e05077210 */ /* 0x000fc60007ffe104 */
[----:B------:R-:W-:Y:S01]  /*1b70*/  IMAD.MOV.U32 R6, RZ, RZ, R3 ;  /* 0x000000ffff067224 */ /* 0x000fe200078e0003 */
[C---:B------:R-:W-:Y:S01]  /*1b80*/  ISETP.GT.U32.AND P0, PT, R3.reuse, R2, PT ;  /* 0x000000020300720c */ /* 0x040fe20003f04070 */
[----:B------:R-:W-:Y:S01]  /*1b90*/  IMAD R4, R0, -0x1400, R7 ;  /* 0xffffec0000047824 */ /* 0x000fe200078e0207 */
[----:B------:R-:W-:-:S11]  /*1ba0*/  IADD3 R25, PT, PT, R3, 0x1400, R25 ;  /* 0x0000140003197810 */ /* 0x000fd60007ffe019 */
[----:B------:R-:W-:Y:S05]  /*1bb0*/  @P0 BRA `(.L_x_249) ;  /* 0x0000000000800947 */ /* 0x000fea0003800000 */
[----:B------:R-:W0:Y:S08]  /*1bc0*/  LDC R7, c[0x0][0x3a8] ;  /* 0x0000ea00ff077b82 */ /* 0x000e300000000800 */
[----:B------:R-:W1:Y:S02]  /*1bd0*/  LDC.64 R8, c[0x0][0x380] ;  /* 0x0000e000ff087b82 */ /* 0x000e640000000a00 */
.L_x_250:
[----:B------:R-:W2:Y:S02]  /*1be0*/  S2R R10, SR_TID.X ;  /* 0x00000000000a7919 */ /* 0x000ea40000002100 */
[----:B--2---:R-:W-:-:S04]  /*1bf0*/  IMAD.IADD R11, R10, 0x1, R3 ;  /* 0x000000010a0b7824 */ /* 0x004fc800078e0203 */
[----:B-1----:R-:W-:-:S05]  /*1c00*/  IMAD.WIDE.U32 R10, R11, 0x8, R8 ;  /* 0x000000080b0a7825 */ /* 0x002fca00078e0008 */
[----:B------:R-:W2:Y:S04]  /*1c10*/  LDG.E.64 R22, desc[UR6][R10.64] ;  /* 0x000000060a167981 */ /* 0x000ea8000c1e1b00 */
[----:B------:R-:W3:Y:S04]  /*1c20*/  LDG.E.64 R20, desc[UR6][R10.64+0x1400] ;  /* 0x001400060a147981 */ /* 0x000ee8000c1e1b00 */
[----:B------:R-:W4:Y:S04]  /*1c30*/  LDG.E.64 R14, desc[UR6][R10.64+0x2800] ;  /* 0x002800060a0e7981 */ /* 0x000f28000c1e1b00 */
[----:B------:R-:W5:Y:S04]  /*1c40*/  LDG.E.64 R18, desc[UR6][R10.64+0x3c00] ;  /* 0x003c00060a127981 */ /* 0x000f68000c1e1b00 */
[----:B------:R-:W5:Y:S04]  /*1c50*/  LDG.E.64 R16, desc[UR6][R10.64+0x5000] ;  /* 0x005000060a107981 */ /* 0x000f68000c1e1b00 */
[----:B------:R-:W5:Y:S01]  /*1c60*/  LDG.E.64 R26, desc[UR6][R10.64+0x8c00] ;  /* 0x008c00060a1a7981 */ /* 0x000f62000c1e1b00 */
[----:B--2---:R-:W-:-:S03]  /*1c70*/  DFMA R12, R22, R22, R12 ;  /* 0x00000016160c722b */ /* 0x004fc6000000000c */
[----:B------:R-:W2:Y:S05]  /*1c80*/  LDG.E.64 R22, desc[UR6][R10.64+0x6400] ;  /* 0x006400060a167981 */ /* 0x000eaa000c1e1b00 */
[----:B---3--:R-:W-:Y:S01]  /*1c90*/  DFMA R12, R20, R20, R12 ;  /* 0x00000014140c722b */ /* 0x008fe2000000000c */
[----:B------:R-:W3:Y:S07]  /*1ca0*/  LDG.E.64 R20, desc[UR6][R10.64+0x7800] ;  /* 0x007800060a147981 */ /* 0x000eee000c1e1b00 */
[----:B----4-:R-:W-:-:S08]  /*1cb0*/  DFMA R12, R14, R14, R12 ;  /* 0x0000000e0e0c722b */ /* 0x010fd0000000000c */
[----:B-----5:R-:W-:Y:S01]  /*1cc0*/  DFMA R12, R18, R18, R12 ;  /* 0x00000012120c722b */ /* 0x020fe2000000000c */
[----:B0-----:R-:W-:-:S07]  /*1cd0*/  MOV R14, R7 ;  /* 0x00000007000e7202 */ /* 0x001fce0000000f00 */
[----:B------:R-:W-:Y:S01]  /*1ce0*/  DFMA R12, R16, R16, R12 ;  /* 0x00000010100c722b */ /* 0x000fe2000000000c */
[----:B------:R-:W-:-:S05]  /*1cf0*/  IMAD.IADD R16, R14, 0x1, -R3 ;  /* 0x000000010e107824 */ /* 0x000fca00078e0a03 */
[----:B------:R-:W-:Y:S02]  /*1d00*/  ISETP.GE.U32.AND P0, PT, R16, R5, PT ;  /* 0x000000051000720c */ /* 0x000fe40003f06070 */
[----:B--2---:R-:W-:-:S08]  /*1d10*/  DFMA R12, R22, R22, R12 ;  /* 0x00000016160c722b */ /* 0x004fd0000000000c */
[----:B---3--:R-:W-:-:S08]  /*1d20*/  DFMA R12, R20, R20, R12 ;  /* 0x00000014140c722b */ /* 0x008fd0000000000c */
[----:B------:R-:W-:Y:S01]  /*1d30*/  DFMA R12, R26, R26, R12 ;  /* 0x0000001a1a0c722b */ /* 0x000fe2000000000c */
[----:B------:R-:W-:Y:S10]  /*1d40*/  @!P0 BRA `(.L_x_248) ;  /* 0x0000000800e08947 */ /* 0x000ff40003800000 */
[C---:B------:R-:W-:Y:S01]  /*1d50*/  IMAD.IADD R3, R5.reuse, 0x1, R3 ;  /* 0x0000000105037824 */ /* 0x040fe200078e0203 */
[----:B------:R-:W-:Y:S01]  /*1d60*/  UIADD3 UR4, UPT, UPT, UR4, 0x1, URZ ;  /* 0x0000000104047890 */ /* 0x000fe2000fffe0ff */
[----:B------:R-:W-:Y:S02]  /*1d70*/  IMAD.IADD R6, R5, 0x1, R6 ;  /* 0x0000000105067824 */ /* 0x000fe400078e0206 */
[----:B------:R-:W-:Y:S01]  /*1d80*/  IMAD.IADD R4, R4, 0x1, -R5 ;  /* 0x0000000104047824 */ /* 0x000fe200078e0a05 */
[----:B------:R-:W-:Y:S01]  /*1d90*/  ISETP.GT.U32.AND P0, PT, R3, R2, PT ;  /* 0x000000020300720c */ /* 0x000fe20003f04070 */
[----:B------:R-:W-:-:S12]  /*1da0*/  IMAD.IADD R25, R5, 0x1, R25 ;  /* 0x0000000105197824 */ /* 0x000fd800078e0219 */
[----:B------:R-:W-:Y:S05]  /*1db0*/  @!P0 BRA `(.L_x_250) ;  /* 0xfffffffc00888947 */ /* 0x000fea000383ffff */
.L_x_249:
[----:B------:R-:W0:Y:S01]  /*1dc0*/  S2R R11, SR_TID.X ;  /* 0x00000000000b7919 */ /* 0x000e220000002100 */
[----:B------:R-:W-:Y:S01]  /*1dd0*/  IMAD.IADD R2, R14, 0x1, -R3 ;  /* 0x000000010e027824 */ /* 0x000fe200078e0a03 */
[----:B------:R-:W-:Y:S04]  /*1de0*/  BSSY.RECONVERGENT B1, `(.L_x_248) ;  /* 0x00000ae000017945 */ /* 0x000fe80003800200 */
[----:B0-----:R-:W-:-:S04]  /*1df0*/  ISETP.GE.AND P0, PT, R11, R2, PT ;  /* 0x000000020b00720c */ /* 0x001fc80003f06270 */
[----:B------:R-:W-:-:S13]  /*1e00*/  ISETP.GE.U32.OR P0, PT, R3, R14, P0 ;  /* 0x0000000e0300720c */ /* 0x000fda0000706470 */
[----:B------:R-:W-:Y:S05]  /*1e10*/  @P0 BRA `(.L_x_251) ;  /* 0x0000000800a80947 */ /* 0x000fea0003800000 */
[----:B------:R-:W0:Y:S01]  /*1e20*/  LDCU UR5, c[0x0][0x3ac] ;  /* 0x00007580ff0577ac */ /* 0x000e220008000800 */
[----:B------:R-:W1:Y:S01]  /*1e30*/  LDC R2, c[0x0][0x3ac] ;  /* 0x0000eb00ff027b82 */ /* 0x000e620000000800 */
[----:B------:R-:W-:Y:S01]  /*1e40*/  BSSY.RECONVERGENT B2, `(.L_x_252) ;  /* 0x0000059000027945 */ /* 0x000fe20003800200 */
[----:B0-----:R-:W-:-:S04]  /*1e50*/  VIADD R5, R0, UR5 ;  /* 0x0000000500057c36 */ /* 0x001fc80008000000 */
[----:B------:R-:W-:Y:S01]  /*1e60*/  IMAD R7, R5, 0x1400, RZ ;  /* 0x0000140005077824 */ /* 0x000fe200078e02ff */
[----:B------:R-:W-:-:S04]  /*1e70*/  LOP3.LUT R5, RZ, R11, RZ, 0x33, !PT ;  /* 0x0000000bff057212 */ /* 0x000fc800078e33ff */
[----:B------:R-:W-:Y:S01]  /*1e80*/  IADD3 R14, PT, PT, -R7, R14, R5 ;  /* 0x0000000e070e7210 */ /* 0x000fe20007ffe105 */
[----:B-1----:R-:W-:Y:S02]  /*1e90*/  IMAD R5, R2, UR4, RZ ;  /* 0x0000000402057c24 */ /* 0x002fe4000f8e02ff */
[----:B------:R-:W-:Y:S02]  /*1ea0*/  IMAD.MOV.U32 R2, RZ, RZ, R11 ;  /* 0x000000ffff027224 */ /* 0x000fe400078e000b */
[----:B------:R-:W-:-:S04]  /*1eb0*/  IMAD R5, R5, -0x1400, R14 ;  /* 0xffffec0005057824 */ /* 0x000fc800078e020e */
[C---:B------:R-:W-:Y:S01]  /*1ec0*/  IMAD.HI.U32 R7, R5.reuse, -0x33333333, RZ ;  /* 0xcccccccd05077827 */ /* 0x040fe200078e00ff */
[----:B------:R-:W-:-:S04]  /*1ed0*/  ISETP.GE.U32.AND P0, PT, R5, 0x2580, PT ;  /* 0x000025800500780c */ /* 0x000fc80003f06070 */
[----:B------:R-:W-:-:S04]  /*1ee0*/  LEA.HI R7, R7, 0x1, RZ, 0x17 ;  /* 0x0000000107077811 */ /* 0x000fc800078fb8ff */
[----:B------:R-:W-:-:S05]  /*1ef0*/  LOP3.LUT R24, R7, 0xf, RZ, 0xc0, !PT ;  /* 0x0000000f07187812 */ /* 0x000fca00078ec0ff */
[----:B------:R-:W-:Y:S05]  /*1f00*/  @!P0 BRA `(.L_x_253) ;  /* 0x0000000400308947 */ /* 0x000fea0003800000 */
[----:B------:R-:W-:Y:S01]  /*1f10*/  IMAD.HI.U32 R2, R4, -0x33333333, RZ ;  /* 0xcccccccd04027827 */ /* 0x000fe200078e00ff */
[----:B------:R-:W-:Y:S04]  /*1f20*/  BSSY.RECONVERGENT B3, `(.L_x_254) ;  /* 0x0000049000037945 */ /* 0x000fe80003800200 */
[----:B------:R-:W-:-:S04]  /*1f30*/  LEA.HI R2, R2, 0x1, RZ, 0x17 ;  /* 0x0000000102027811 */ /* 0x000fc800078fb8ff */
[----:B------:R-:W-:Y:S02]  /*1f40*/  LOP3.LUT R5, R2, 0xfffff0, RZ, 0xc0, !PT ;  /* 0x00fffff002057812 */ /* 0x000fe400078ec0ff */
[----:B------:R-:W-:-:S03]  /*1f50*/  LOP3.LUT R2, R11, 0x1400, RZ, 0xfc, !PT ;  /* 0x000014000b027812 */ /* 0x000fc600078efcff */
[----:B------:R-:W-:-:S07]  /*1f60*/  IMAD.MOV R5, RZ, RZ, -R5 ;  /* 0x000000ffff057224 */ /* 0x000fce00078e0a05 */
.L_x_255:
[C---:B------:R-:W-:Y:S02]  /*1f70*/  VIADD R11, R25.reuse, 0xffffec00 ;  /* 0xffffec00190b7836 */ /* 0x040fe40000000000 */
[----:B------:R-:W-:Y:S02]  /*1f80*/  VIADD R23, R25, 0xffffee80 ;  /* 0xffffee8019177836 */ /* 0x000fe40000000000 */
[----:B------:R-:W-:-:S04]  /*1f90*/  IMAD.WIDE.U32 R10, R11, 0x8, R8 ;  /* 0x000000080b0a7825 */ /* 0x000fc800078e0008 */
[--C-:B------:R-:W-:Y:S02]  /*1fa0*/  IMAD.WIDE.U32 R22, R23, 0x8, R8.reuse ;  /* 0x0000000817167825 */ /* 0x100fe400078e0008 */
[----:B------:R-:W2:Y:S02]  /*1fb0*/  LDG.E.64 R10, desc[UR6][R10.64] ;  /* 0x000000060a0a7981 */ /* 0x000ea4000c1e1b00 */
[C---:B------:R-:W-:Y:S02]  /*1fc0*/  VIADD R21, R25.reuse, 0xfffff100 ;  /* 0xfffff10019157836 */ /* 0x040fe40000000000 */
[----:B------:R-:W3:Y:S01]  /*1fd0*/  LDG.E.64 R22, desc[UR6][R22.64] ;  /* 0x0000000616167981 */ /* 0x000ee2000c1e1b00 */
[----:B------:R-:W-:Y:S01]  /*1fe0*/  IADD3 R19, PT, PT, R25, -0xc80, RZ ;  /* 0xfffff38019137810 */ /* 0x000fe20007ffe0ff */
[----:B------:R-:W-:-:S04]  /*1ff0*/  IMAD.WIDE.U32 R20, R21, 0x8, R8 ;  /* 0x0000000815147825 */ /* 0x000fc800078e0008 */
[--C-:B------:R-:W-:Y:S02]  /*2000*/  IMAD.WIDE.U32 R18, R19, 0x8, R8.reuse ;  /* 0x0000000813127825 */ /* 0x100fe400078e0008 */
[----:B------:R-:W4:Y:S04]  /*2010*/  LDG.E.64 R20, desc[UR6][R20.64] ;  /* 0x0000000614147981 */ /* 0x000f28000c1e1b00 */
[----:B------:R-:W5:Y:S01]  /*2020*/  LDG.E.64 R18, desc[UR6][R18.64] ;  /* 0x0000000612127981 */ /* 0x000f62000c1e1b00 */
[C---:B------:R-:W-:Y:S02]  /*2030*/  VIADD R17, R25.reuse, 0xfffff600 ;  /* 0xfffff60019117836 */ /* 0x040fe40000000000 */
[----:B------:R-:W-:Y:S02]  /*2040*/  VIADD R15, R25, 0xfffff880 ;  /* 0xfffff880190f7836 */ /* 0x000fe40000000000 */
[----:B------:R-:W-:-:S04]  /*2050*/  IMAD.WIDE.U32 R16, R17, 0x8, R8 ;  /* 0x0000000811107825 */ /* 0x000fc800078e0008 */
[----:B------:R-:W-:Y:S02]  /*2060*/  IMAD.WIDE.U32 R14, R15, 0x8, R8 ;  /* 0x000000080f0e7825 */ /* 0x000fe400078e0008 */
[----:B------:R-:W5:Y:S04]  /*2070*/  LDG.E.64 R16, desc[UR6][R16.64] ;  /* 0x0000000610107981 */ /* 0x000f68000c1e1b00 */
[----:B------:R-:W5:Y:S01]  /*2080*/  LDG.E.64 R14, desc[UR6][R14.64] ;  /* 0x000000060e0e7981 */ /* 0x000f62000c1e1b00 */
[----:B--2---:R-:W-:Y:S01]  /*2090*/  DFMA R10, R10, R10, R12 ;  /* 0x0000000a0a0a722b */ /* 0x004fe2000000000c */
[----:B------:R-:W-:-:S04]  /*20a0*/  VIADD R13, R25, 0xfffffb00 ;  /* 0xfffffb00190d7836 */ /* 0x000fc80000000000 */
[----:B------:R-:W-:-:S03]  /*20b0*/  IMAD.WIDE.U32 R12, R13, 0x8, R8 ;  /* 0x000000080d0c7825 */ /* 0x000fc600078e0008 */
[----:B---3--:R-:W-:Y:S01]  /*20c0*/  DFMA R22, R22, R22, R10 ;  /* 0x000000161616722b */ /* 0x008fe2000000000a */
[----:B------:R-:W-:Y:S02]  /*20d0*/  VIADD R11, R25, 0xfffffd80 ;  /* 0xfffffd80190b7836 */ /* 0x000fe40000000000 */
[----:B------:R-:W2:Y:S02]  /*20e0*/  LDG.E.64 R12, desc[UR6][R12.64] ;  /* 0x000000060c0c7981 */ /* 0x000ea4000c1e1b00 */
[----:B------:R-:W-:-:S03]  /*20f0*/  IMAD.WIDE.U32 R10, R11, 0x8, R8 ;  /* 0x000000080b0a7825 */ /* 0x000fc600078e0008 */
[----:B----4-:R-:W-:Y:S01]  /*2100*/  DFMA R20, R20, R20, R22 ;  /* 0x000000141414722b */ /* 0x010fe20000000016 */
[C---:B------:R-:W-:Y:S02]  /*2110*/  IMAD.WIDE.U32 R22, R25.reuse, 0x8, R8 ;  /* 0x0000000819167825 */ /* 0x040fe400078e0008 */
[----:B------:R-:W3:Y:S05]  /*2120*/  LDG.E.64 R10, desc[UR6][R10.64] ;  /* 0x000000060a0a7981 */ /* 0x000eea000c1e1b00 */
[----:B-----5:R-:W-:Y:S01]  /*2130*/  DFMA R18, R18, R18, R20 ;  /* 0x000000121212722b */ /* 0x020fe20000000014 */
[----:B------:R-:W4:Y:S01]  /*2140*/  LDG.E.64 R22, desc[UR6][R22.64] ;  /* 0x0000000616167981 */ /* 0x000f22000c1e1b00 */
[----:B------:R-:W-:-:S04]  /*2150*/  VIADD R21, R25, 0x280 ;  /* 0x0000028019157836 */ /* 0x000fc80000000000 */
[----:B------:R-:W-:-:S06]  /*2160*/  IMAD.WIDE.U32 R20, R21, 0x8, R8 ;  /* 0x0000000815147825 */ /* 0x000fcc00078e0008 */
[----:B------:R-:W5:Y:S01]  /*2170*/  LDG.E.64 R20, desc[UR6][R20.64] ;  /* 0x0000000614147981 */ /* 0x000f62000c1e1b00 */
[----:B------:R-:W-:Y:S01]  /*2180*/  DFMA R16, R16, R16, R18 ;  /* 0x000000101010722b */ /* 0x000fe20000000012 */
[----:B------:R-:W-:-:S04]  /*2190*/  VIADD R19, R25, 0x500 ;  /* 0x0000050019137836 */ /* 0x000fc80000000000 */
[----:B------:R-:W-:-:S03]  /*21a0*/  IMAD.WIDE.U32 R18, R19, 0x8, R8 ;  /* 0x0000000813127825 */ /* 0x000fc600078e0008 */
[----:B------:R-:W-:Y:S01]  /*21b0*/  DFMA R14, R14, R14, R16 ;  /* 0x0000000e0e0e722b */ /* 0x000fe20000000010 */
[----:B------:R-:W-:Y:S02]  /*21c0*/  VIADD R17, R25, 0x780 ;  /* 0x0000078019117836 */ /* 0x000fe40000000000 */
[----:B------:R-:W5:Y:S02]  /*21d0*/  LDG.E.64 R18, desc[UR6][R18.64] ;  /* 0x0000000612127981 */ /* 0x000f64000c1e1b00 */
[----:B------:R-:W-:-:S06]  /*21e0*/  IMAD.WIDE.U32 R16, R17, 0x8, R8 ;  /* 0x0000000811107825 */ /* 0x000fcc00078e0008 */
        /* <DEDUP_REMOVED lines=9> */
[----:B------:R-:W-:Y:S02]  /*2280*/  VIADD R11, R25, 0xf00 ;  /* 0x00000f00190b7836 */ /* 0x000fe40000000000 */
[----:B------:R-:W3:Y:S02]  /*2290*/  LDG.E.64 R12, desc[UR6][R12.64] ;  /* 0x000000060c0c7981 */ /* 0x000ee4000c1e1b00 */
[----:B------:R-:W-:-:S03]  /*22a0*/  IMAD.WIDE.U32 R10, R11, 0x8, R8 ;  /* 0x000000080b0a7825 */ /* 0x000fc600078e0008 */
[----:B-----5:R-:W-:Y:S01]  /*22b0*/  DFMA R20, R20, R20, R22 ;  /* 0x000000141414722b */ /* 0x020fe20000000016 */
[----:B------:R-:W-:Y:S02]  /*22c0*/  VIADD R23, R25, 0x1180 ;  /* 0x0000118019177836 */ /* 0x000fe40000000000 */
[----:B------:R-:W4:Y:S02]  /*22d0*/  LDG.E.64 R10, desc[UR6][R10.64] ;  /* 0x000000060a0a7981 */ /* 0x000f24000c1e1b00 */
[----:B------:R-:W-:-:S06]  /*22e0*/  IMAD.WIDE.U32 R22, R23, 0x8, R8 ;  /* 0x0000000817167825 */ /* 0x000fcc00078e0008 */
[----:B------:R-:W5:Y:S01]  /*22f0*/  LDG.E.64 R22, desc[UR6][R22.64] ;  /* 0x0000000616167981 */ /* 0x000f62000c1e1b00 */
[----:B------:R-:W-:-:S08]  /*2300*/  DFMA R20, R18, R18, R20 ;  /* 0x000000121214722b */ /* 0x000fd00000000014 */
[----:B------:R-:W-:Y:S01]  /*2310*/  DFMA R20, R16, R16, R20 ;  /* 0x000000101014722b */ /* 0x000fe20000000014 */
[----:B------:R-:W-:-:S05]  /*2320*/  VIADD R5, R5, 0x10 ;  /* 0x0000001005057836 */ /* 0x000fca0000000000 */
[----:B------:R-:W-:Y:S01]  /*2330*/  ISETP.NE.AND P0, PT, R5, RZ, PT ;  /* 0x000000ff0500720c */ /* 0x000fe20003f05270 */
[----:B------:R-:W-:Y:S01]  /*2340*/  VIADD R25, R25, 0x2800 ;  /* 0x0000280019197836 */ /* 0x000fe20000000000 */
[----:B------:R-:W-:Y:S01]  /*2350*/  IADD3 R2, PT, PT, R2, 0x2800, RZ ;  /* 0x0000280002027810 */ /* 0x000fe20007ffe0ff */
[----:B--2---:R-:W-:-:S08]  /*2360*/  DFMA R20, R14, R14, R20 ;  /* 0x0000000e0e14722b */ /* 0x004fd00000000014 */
[----:B---3--:R-:W-:-:S08]  /*2370*/  DFMA R20, R12, R12, R20 ;  /* 0x0000000c0c14722b */ /* 0x008fd00000000014 */
[----:B----4-:R-:W-:-:S08]  /*2380*/  DFMA R20, R10, R10, R20 ;  /* 0x0000000a0a14722b */ /* 0x010fd00000000014 */
[----:B-----5:R-:W-:Y:S01]  /*2390*/  DFMA R12, R22, R22, R20 ;  /* 0x00000016160c722b */ /* 0x020fe20000000014 */
[----:B------:R-:W-:Y:S10]  /*23a0*/  @P0 BRA `(.L_x_255) ;  /* 0xfffffff800f00947 */ /* 0x000ff4000383ffff */
[----:B------:R-:W-:Y:S05]  /*23b0*/  BSYNC.RECONVERGENT B3 ;  /* 0x0000000000037941 */ /* 0x000fea0003800200 */
.L_x_254:
[----:B------:R-:W-:-:S07]  /*23c0*/  VIADD R2, R2, 0xffffec00 ;  /* 0xffffec0002027836 */ /* 0x000fce0000000000 */
.L_x_253:
[----:B------:R-:W-:Y:S05]  /*23d0*/  BSYNC.RECONVERGENT B2 ;  /* 0x0000000000027941 */ /* 0x000fea0003800200 */
.L_x_252:
[----:B------:R-:W-:-:S13]  /*23e0*/  ISETP.NE.AND P0, PT, R24, RZ, PT ;  /* 0x000000ff1800720c */ /* 0x000fda0003f05270 */
[----:B------:R-:W-:Y:S05]  /*23f0*/  @!P0 BRA `(.L_x_251) ;  /* 0x0000000400308947 */ /* 0x000fea0003800000 */
[----:B------:R-:W-:Y:S01]  /*2400*/  ISETP.GE.U32.AND P0, PT, R24, 0x8, PT ;  /* 0x000000081800780c */ /* 0x000fe20003f06070 */
[----:B------:R-:W-:Y:S01]  /*2410*/  BSSY.RECONVERGENT B2, `(.L_x_256) ;  /* 0x0000025000027945 */ /* 0x000fe20003800200 */
[----:B------:R-:W-:-:S04]  /*2420*/  LOP3.LUT R5, R7, 0x7, RZ, 0xc0, !PT ;  /* 0x0000000707057812 */ /* 0x000fc800078ec0ff */
[----:B------:R-:W-:-:S07]  /*2430*/  ISETP.NE.AND P1, PT, R5, RZ, PT ;  /* 0x000000ff0500720c */ /* 0x000fce0003f25270 */
[----:B------:R-:W-:Y:S06]  /*2440*/  @!P0 BRA `(.L_x_257) ;  /* 0x0000000000848947 */ /* 0x000fec0003800000 */
[----:B------:R-:W-:-:S04]  /*2450*/  IMAD.IADD R25, R2, 0x1, R3 ;  /* 0x0000000102197824 */ /* 0x000fc800078e0203 */
[----:B------:R-:W-:-:S06]  /*2460*/  IMAD.WIDE.U32 R22, R25, 0x8, R8 ;  /* 0x0000000819167825 */ /* 0x000fcc00078e0008 */
[----:B------:R-:W2:Y:S01]  /*2470*/  LDG.E.64 R22, desc[UR6][R22.64] ;  /* 0x0000000616167981 */ /* 0x000ea2000c1e1b00 */
[C---:B------:R-:W-:Y:S02]  /*2480*/  VIADD R21, R25.reuse, 0x280 ;  /* 0x0000028019157836 */ /* 0x040fe40000000000 */
[----:B------:R-:W-:Y:S02]  /*2490*/  VIADD R19, R25, 0x500 ;  /* 0x0000050019137836 */ /* 0x000fe40000000000 */
[----:B------:R-:W-:-:S04]  /*24a0*/  IMAD.WIDE.U32 R20, R21, 0x8, R8 ;  /* 0x0000000815147825 */ /* 0x000fc800078e0008 */
[--C-:B------:R-:W-:Y:S02]  /*24b0*/  IMAD.WIDE.U32 R18, R19, 0x8, R8.reuse ;  /* 0x0000000813127825 */ /* 0x100fe400078e0008 */
[----:B------:R-:W3:Y:S02]  /*24c0*/  LDG.E.64 R20, desc[UR6][R20.64] ;  /* 0x0000000614147981 */ /* 0x000ee4000c1e1b00 */
[C---:B------:R-:W-:Y:S02]  /*24d0*/  VIADD R17, R25.reuse, 0x780 ;  /* 0x0000078019117836 */ /* 0x040fe40000000000 */
[----:B------:R-:W4:Y:S01]  /*24e0*/  LDG.E.64 R18, desc[UR6][R18.64] ;  /* 0x0000000612127981 */ /* 0x000f22000c1e1b00 */
[----:B------:R-:W-:Y:S02]  /*24f0*/  VIADD R15, R25, 0xa00 ;  /* 0x00000a00190f7836 */ /* 0x000fe40000000000 */
[----:B------:R-:W-:-:S04]  /*2500*/  IMAD.WIDE.U32 R16, R17, 0x8, R8 ;  /* 0x0000000811107825 */ /* 0x000fc800078e0008 */
[--C-:B------:R-:W-:Y:S02]  /*2510*/  IMAD.WIDE.U32 R14, R15, 0x8, R8.reuse ;  /* 0x000000080f0e7825 */ /* 0x100fe400078e0008 */
[----:B------:R-:W5:Y:S02]  /*2520*/  LDG.E.64 R16, desc[UR6][R16.64] ;  /* 0x0000000610107981 */ /* 0x000f64000c1e1b00 */
[C---:B------:R-:W-:Y:S02]  /*2530*/  VIADD R11, R25.reuse, 0xc80 ;  /* 0x00000c80190b7836 */ /* 0x040fe40000000000 */
[----:B------:R-:W5:Y:S01]  /*2540*/  LDG.E.64 R14, desc[UR6][R14.64] ;  /* 0x000000060e0e7981 */ /* 0x000f62000c1e1b00 */
[----:B------:R-:W-:Y:S02]  /*2550*/  VIADD R27, R25, 0xf00 ;  /* 0x00000f00191b7836 */ /* 0x000fe40000000000 */
[----:B------:R-:W-:-:S06]  /*2560*/  IMAD.WIDE.U32 R10, R11, 0x8, R8 ;  /* 0x000000080b0a7825 */ /* 0x000fcc00078e0008 */
[----:B------:R-:W5:Y:S01]  /*2570*/  LDG.E.64 R10, desc[UR6][R10.64] ;  /* 0x000000060a0a7981 */ /* 0x000f62000c1e1b00 */
[----:B------:R-:W-:-:S04]  /*2580*/  VIADD R25, R25, 0x1180 ;  /* 0x0000118019197836 */ /* 0x000fc80000000000 */
[----:B------:R-:W-:-:S06]  /*2590*/  IMAD.WIDE.U32 R24, R25, 0x8, R8 ;  /* 0x0000000819187825 */ /* 0x000fcc00078e0008 */
[----:B------:R-:W5:Y:S01]  /*25a0*/  LDG.E.64 R24, desc[UR6][R24.64] ;  /* 0x0000000618187981 */ /* 0x000f62000c1e1b00 */
[----:B--2---:R-:W-:Y:S01]  /*25b0*/  DFMA R12, R22, R22, R12 ;  /* 0x00000016160c722b */ /* 0x004fe2000000000c */
[----:B------:R-:W-:-:S06]  /*25c0*/  IMAD.WIDE.U32 R22, R27, 0x8, R8 ;  /* 0x000000081b167825 */ /* 0x000fcc00078e0008 */
[----:B------:R-:W2:Y:S01]  /*25d0*/  LDG.E.64 R22, desc[UR6][R22.64] ;  /* 0x0000000616167981 */ /* 0x000ea2000c1e1b00 */
[----:B---3--:R-:W-:-:S08]  /*25e0*/  DFMA R12, R20, R20, R12 ;  /* 0x00000014140c722b */ /* 0x008fd0000000000c */
[----:B----4-:R-:W-:-:S08]  /*25f0*/  DFMA R12, R18, R18, R12 ;  /* 0x00000012120c722b */ /* 0x010fd0000000000c */
[----:B-----5:R-:W-:-:S08]  /*2600*/  DFMA R12, R16, R16, R12 ;  /* 0x00000010100c722b */ /* 0x020fd0000000000c */
[----:B------:R-:W-:-:S08]  /*2610*/  DFMA R12, R14, R14, R12 ;  /* 0x0000000e0e0c722b */ /* 0x000fd0000000000c */
[----:B------:R-:W-:Y:S01]  /*2620*/  DFMA R12, R10, R10, R12 ;  /* 0x0000000a0a0c722b */ /* 0x000fe2000000000c */
[----:B------:R-:W-:-:S07]  /*2630*/  VIADD R2, R2, 0x1400 ;  /* 0x0000140002027836 */ /* 0x000fce0000000000 */
[----:B--2---:R-:W-:-:S08]  /*2640*/  DFMA R12, R22, R22, R12 ;  /* 0x00000016160c722b */ /* 0x004fd0000000000c */
[----:B------:R-:W-:-:S11]  /*2650*/  DFMA R12, R24, R24, R12 ;  /* 0x00000018180c722b */ /* 0x000fd6000000000c */
.L_x_257:
[----:B------:R-:W-:Y:S05]  /*2660*/  BSYNC.RECONVERGENT B2 ;  /* 0x0000000000027941 */ /* 0x000fea0003800200 */
.L_x_256:
[----:B------:R-:W-:Y:S05]  /*2670*/  @!P1 BRA `(.L_x_251) ;  /* 0x0000000000909947 */ /* 0x000fea0003800000 */
[----:B------:R-:W-:Y:S01]  /*2680*/  ISETP.GE.U32.AND P0, PT, R5, 0x4, PT ;  /* 0x000000040500780c */ /* 0x000fe20003f06070 */
[----:B------:R-:W-:Y:S01]  /*2690*/  BSSY.RECONVERGENT B2, `(.L_x_258) ;  /* 0x0000014000027945 */ /* 0x000fe20003800200 */
[----:B------:R-:W-:-:S11]  /*26a0*/  LOP3.LUT P1, RZ, R7, 0x3, RZ, 0xc0, !PT ;  /* 0x0000000307ff7812 */ /* 0x000fd6000782c0ff */
[----:B------:R-:W-:Y:S05]  /*26b0*/  @!P0 BRA `(.L_x_259) ;  /* 0x0000000000448947 */ /* 0x000fea0003800000 */
[----:B------:R-:W-:-:S04]  /*26c0*/  IMAD.IADD R3, R2, 0x1, R3 ;  /* 0x0000000102037824 */ /* 0x000fc800078e0203 */
[C---:B------:R-:W-:Y:S01]  /*26d0*/  IMAD.WIDE.U32 R10, R3.reuse, 0x8, R8 ;  /* 0x00000008030a7825 */ /* 0x040fe200078e0008 */
[----:B------:R-:W-:-:S05]  /*26e0*/  IADD3 R15, PT, PT, R3, 0x280, RZ ;  /* 0x00000280030f7810 */ /* 0x000fca0007ffe0ff */
[----:B------:R-:W2:Y:S01]  /*26f0*/  LDG.E.64 R10, desc[UR6][R10.64] ;  /* 0x000000060a0a7981 */ /* 0x000ea2000c1e1b00 */
[----:B------:R-:W-:-:S04]  /*2700*/  IMAD.WIDE.U32 R14, R15, 0x8, R8 ;  /* 0x000000080f0e7825 */ /* 0x000fc800078e0008 */
[C---:B------:R-:W-:Y:S02]  /*2710*/  VIADD R17, R3.reuse, 0x500 ;  /* 0x0000050003117836 */ /* 0x040fe40000000000 */
[----:B------:R-:W3:Y:S01]  /*2720*/  LDG.E.64 R14, desc[UR6][R14.64] ;  /* 0x000000060e0e7981 */ /* 0x000ee2000c1e1b00 */
[----:B------:R-:W-:Y:S02]  /*2730*/  VIADD R19, R3, 0x780 ;  /* 0x0000078003137836 */ /* 0x000fe40000000000 */
[----:B------:R-:W-:-:S04]  /*2740*/  IMAD.WIDE.U32 R16, R17, 0x8, R8 ;  /* 0x0000000811107825 */ /* 0x000fc800078e0008 */
[----:B------:R-:W-:Y:S02]  /*2750*/  IMAD.WIDE.U32 R18, R19, 0x8, R8 ;  /* 0x0000000813127825 */ /* 0x000fe400078e0008 */
[----:B------:R-:W4:Y:S04]  /*2760*/  LDG.E.64 R16, desc[UR6][R16.64] ;  /* 0x0000000610107981 */ /* 0x000f28000c1e1b00 */
[----:B------:R-:W5:Y:S01]  /*2770*/  LDG.E.64 R18, desc[UR6][R18.64] ;  /* 0x0000000612127981 */ /* 0x000f62000c1e1b00 */
[----:B------:R-:W-:Y:S01]  /*2780*/  VIADD R2, R2, 0xa00 ;  /* 0x00000a0002027836 */ /* 0x000fe20000000000 */
[----:B--2---:R-:W-:-:S08]  /*2790*/  DFMA R12, R10, R10, R12 ;  /* 0x0000000a0a0c722b */ /* 0x004fd0000000000c */
[----:B---3--:R-:W-:-:S08]  /*27a0*/  DFMA R12, R14, R14, R12 ;  /* 0x0000000e0e0c722b */ /* 0x008fd0000000000c */
[----:B----4-:R-:W-:-:S08]  /*27b0*/  DFMA R12, R16, R16, R12 ;  /* 0x00000010100c722b */ /* 0x010fd0000000000c */
[----:B-----5:R-:W-:-:S11]  /*27c0*/  DFMA R12, R18, R18, R12 ;  /* 0x00000012120c722b */ /* 0x020fd6000000000c */
.L_x_259:
[----:B------:R-:W-:Y:S05]  /*27d0*/  BSYNC.RECONVERGENT B2 ;  /* 0x0000000000027941 */ /* 0x000fea0003800200 */
.L_x_258:
[----:B------:R-:W-:Y:S05]  /*27e0*/  @!P1 BRA `(.L_x_251) ;  /* 0x0000000000349947 */ /* 0x000fea0003800000 */
[----:B------:R-:W-:-:S04]  /*27f0*/  IMAD.HI.U32 R3, R4, -0x33333333, RZ ;  /* 0xcccccccd04037827 */ /* 0x000fc800078e00ff */
[----:B------:R-:W-:Y:S01]  /*2800*/  IMAD.IADD R5, R2, 0x1, R6 ;  /* 0x0000000102057824 */ /* 0x000fe200078e0206 */
[----:B------:R-:W-:-:S04]  /*2810*/  LOP3.LUT R3, R3, 0xffff, RZ, 0xc0, !PT ;  /* 0x0000ffff03037812 */ /* 0x000fc800078ec0ff */
[----:B------:R-:W-:-:S04]  /*2820*/  LEA.HI R3, R3, 0x1, RZ, 0x17 ;  /* 0x0000000103037811 */ /* 0x000fc800078fb8ff */
[----:B------:R-:W-:-:S05]  /*2830*/  LOP3.LUT R3, R3, 0x3, RZ, 0xc0, !PT ;  /* 0x0000000303037812 */ /* 0x000fca00078ec0ff */
[----:B------:R-:W-:-:S07]  /*2840*/  IMAD.MOV R4, RZ, RZ, -R3 ;  /* 0x000000ffff047224 */ /* 0x000fce00078e0a03 */
.L_x_260:
[----:B------:R-:W-:-:S06]  /*2850*/  IMAD.WIDE.U32 R2, R5, 0x8, R8 ;  /* 0x0000000805027825 */ /* 0x000fcc00078e0008 */
[----:B------:R-:W2:Y:S01]  /*2860*/  LDG.E.64 R2, desc[UR6][R2.64] ;  /* 0x0000000602027981 */ /* 0x000ea2000c1e1b00 */
[----:B------:R-:W-:Y:S02]  /*2870*/  VIADD R4, R4, 0x1 ;  /* 0x0000000104047836 */ /* 0x000fe40000000000 */
[----:B------:R-:W-:-:S03]  /*2880*/  VIADD R5, R5, 0x280 ;  /* 0x0000028005057836 */ /* 0x000fc60000000000 */
[----:B------:R-:W-:Y:S01]  /*2890*/  ISETP.NE.AND P0, PT, R4, RZ, PT ;  /* 0x000000ff0400720c */ /* 0x000fe20003f05270 */
[----:B--2---:R-:W-:-:S12]  /*28a0*/  DFMA R12, R2, R2, R12 ;  /* 0x00000002020c722b */ /* 0x004fd8000000000c */
[----:B------:R-:W-:Y:S05]  /*28b0*/  @P0 BRA `(.L_x_260) ;  /* 0xfffffffc00e40947 */ /* 0x000fea000383ffff */
.L_x_251:
[----:B------:R-:W-:Y:S05]  /*28c0*/  BSYNC.RECONVERGENT B1 ;  /* 0x0000000000017941 */ /* 0x000fea0003800200 */
.L_x_248:
[----:B------:R-:W0:Y:S01]  /*28d0*/  S2R R2, SR_LANEID ;  /* 0x0000000000027919 */ /* 0x000e220000000000 */
[----:B------:R-:W-:Y:S04]  /*28e0*/  SHFL.DOWN PT, R4, R12, 0x1, 0x1f ;  /* 0x08201f000c047f89 */ /* 0x000fe800000e0000 */
[----:B------:R-:W1:Y:S02]  /*28f0*/  SHFL.DOWN PT, R5, R13, 0x1, 0x1f ;  /* 0x08201f000d057f89 */ /* 0x000e6400000e0000 */
[----:B-1----:R-:W-:Y:S01]  /*2900*/  DADD R4, R4, R12 ;  /* 0x0000000004047229 */ /* 0x002fe2000000000c */
[C---:B0-----:R-:W-:Y:S02]  /*2910*/  ISETP.GT.AND P0, PT, R2.reuse, 0x1e, PT ;  /* 0x0000001e0200780c */ /* 0x041fe40003f04270 */
[----:B------:R-:W-:-:S07]  /*2920*/  ISETP.NE.AND P1, PT, R2, RZ, PT ;  /* 0x000000ff0200720c */ /* 0x000fce0003f25270 */
[----:B------:R-:W-:Y:S02]  /*2930*/  FSEL R6, R12, R4, P0 ;  /* 0x000000040c067208 */ /* 0x000fe40000000000 */
[----:B------:R-:W-:Y:S01]  /*2940*/  FSEL R7, R13, R5, P0 ;  /* 0x000000050d077208 */ /* 0x000fe20000000000 */
[----:B------:R-:W0:Y:S01]  /*2950*/  S2R R12, SR_TID.X ;  /* 0x00000000000c7919 */ /* 0x000e220000002100 */
[----:B------:R-:W-:Y:S01]  /*2960*/  ISETP.GT.AND P0, PT, R2, 0x1d, PT ;  /* 0x0000001d0200780c */ /* 0x000fe20003f04270 */
[----:B------:R-:W-:Y:S04]  /*2970*/  SHFL.DOWN PT, R4, R6, 0x2, 0x1f ;  /* 0x08401f0006047f89 */ /* 0x000fe800000e0000 */
[----:B------:R-:W1:Y:S01]  /*2980*/  SHFL.DOWN PT, R5, R7, 0x2, 0x1f ;  /* 0x08401f0007057f89 */ /* 0x000e6200000e0000 */
[----:B------:R-:W2:Y:S01]  /*2990*/  @!P1 S2R R13, SR_CgaCtaId ;  /* 0x00000000000d9919 */ /* 0x000ea20000008800 */
[----:B-1----:R-:W-:Y:S01]  /*29a0*/  DADD R4, R4, R6 ;  /* 0x0000000004047229 */ /* 0x002fe20000000006 */
[----:B0-----:R-:W-:-:S04]  /*29b0*/  @!P1 SHF.R.U32.HI R3, RZ, 0x2, R12 ;  /* 0x00000002ff039819 */ /* 0x001fc8000001160c */
[----:B------:R-:W-:-:S05]  /*29c0*/  @!P1 LOP3.LUT R3, R3, 0xf8, RZ, 0xc0, !PT ;  /* 0x000000f803039812 */ /* 0x000fca00078ec0ff */
        /* <DEDUP_REMOVED lines=12> */
[----:B--2---:R-:W-:-:S05]  /*2a90*/  @!P1 LEA R8, R13, R8, 0x18 ;  /* 0x000000080d089211 */ /* 0x004fca00078ec0ff */
        /* <DEDUP_REMOVED lines=48> */
.L_x_247:
[----:B------:R-:W-:Y:S05]  /*2da0*/  BSYNC.RECONVERGENT B0 ;  /* 0x0000000000007941 */ /* 0x000fea0003800200 */
.L_x_231:
[----:B------:R-:W-:Y:S05]  /*2db0*/  @P0 EXIT ;  /* 0x000000000000094d */ /* 0x000fea0003800000 */
[----:B------:R-:W1:Y:S02]  /*2dc0*/  LDC.64 R2, c[0x0][0x388] ;  /* 0x0000e200ff027b82 */ /* 0x000e640000000a00 */
[----:B-1----:R-:W-:-:S05]  /*2dd0*/  IMAD.WIDE.U32 R2, R0, 0x8, R2 ;  /* 0x0000000800027825 */ /* 0x002fca00078e0002 */
[----:B------:R-:W-:Y:S01]  /*2de0*/  STG.E.64 desc[UR6][R2.64], R4 ;  /* 0x0000000402007986 */ /* 0x000fe2000c101b06 */
[----:B------:R-:W-:Y:S05]  /*2df0*/  EXIT ;  /* 0x000000000000794d */ /* 0x000fea0003800000 */
.L_x_261:
        /* <DEDUP_REMOVED lines=16> */
.L_x_1075:


//--------------------- .text._ZN3cub18CUB_300001_SM_10006detail6reduce28DeviceReduceSingleTileKernelINS2_10policy_hubIdjN4cuda3std3__44plusIdEEE10Policy1000EN6thrust24THRUST_300001_SM_1000_NS10device_ptrIdEEPdjS9_dd14square_functorEEvT0_T1_T2_T3_T4_T6_ --------------------------
	.section	.text._ZN3cub18CUB_300001_SM_10006detail6reduce28DeviceReduceSingleTileKernelINS2_10policy_hubIdjN4cuda3std3__44plusIdEEE10Policy1000EN6thrust24THRUST_300001_SM_1000_NS10device_ptrIdEEPdjS9_dd14square_functorEEvT0_T1_T2_T3_T4_T6_,"ax",@progbits
	.align	128
        .global         _ZN3cub18CUB_300001_SM_10006detail6reduce28DeviceReduceSingleTileKernelINS2_10policy_hubIdjN4cuda3std3__44plusIdEEE10Policy1000EN6thrust24THRUST_300001_SM_1000_NS10device_ptrIdEEPdjS9_dd14square_functorEEvT0_T1_T2_T3_T4_T6_
        .type           _ZN3cub18CUB_300001_SM_10006detail6reduce28DeviceReduceSingleTileKernelINS2_10policy_hubIdjN4cuda3std3__44plusIdEEE10Policy1000EN6thrust24THRUST_300001_SM_1000_NS10device_ptrIdEEPdjS9_dd14square_functorEEvT0_T1_T2_T3_T4_T6_,@function
        .size           _ZN3cub18CUB_300001_SM_10006detail6reduce28DeviceReduceSingleTileKernelINS2_10policy_hubIdjN4cuda3std3__44plusIdEEE10Policy1000EN6thrust24THRUST_300001_SM_1000_NS10device_ptrIdEEPdjS9_dd14square_functorEEvT0_T1_T2_T3_T4_T6_,(.L_x_1076 - _ZN3cub18CUB_300001_SM_10006detail6reduce28DeviceReduceSingleTileKernelINS2_10policy_hubIdjN4cuda3std3__44plusIdEEE10Policy1000EN6thrust24THRUST_300001_SM_1000_NS10device_ptrIdEEPdjS9_dd14square_functorEEvT0_T1_T2_T3_T4_T6_)
        .other          _ZN3cub18CUB_300001_SM_10006detail6reduce28DeviceReduceSingleTileKernelINS2_10policy_hubIdjN4cuda3std3__44plusIdEEE10Policy1000EN6thrust24THRUST_300001_SM_1000_NS10device_ptrIdEEPdjS9_dd14square_functorEEvT0_T1_T2_T3_T4_T6_,@"STO_CUDA_ENTRY STV_DEFAULT"
_ZN3cub18CUB_300001_SM_10006detail6reduce28DeviceReduceSingleTileKernelINS2_10policy_hubIdjN4cuda3std3__44plusIdEEE10Policy1000EN6thrust24THRUST_300001_SM_1000_NS10device_ptrIdEEPdjS9_dd14square_functorEEvT0_T1_T2_T3_T4_T6_:
.text._ZN3cub18CUB_300001_SM_10006detail6reduce28DeviceReduceSingleTileKernelINS2_10policy_hubIdjN4cuda3std3__44plusIdEEE10Policy1000EN6thrust24THRUST_300001_SM_1000_NS10device_ptrIdEEPdjS9_dd14square_functorEEvT0_T1_T2_T3_T4_T6_:
        /* <DEDUP_REMOVED lines=13> */
.L_x_262:
        /* <DEDUP_REMOVED lines=14> */
.L_x_266:
[----:B------:R-:W-:Y:S05]  /*01b0*/  BSYNC.RECONVERGENT B1 ;  /* 0x0000000000017941 */ /* 0x000fea0003800200 */
.L_x_265:
        /* <DEDUP_REMOVED lines=12> */
[----:B------:R-:W0:Y:S01]  /*0280*/  LDC.64 R4, c[0x0][0x380] ;  /* 0x0000e000ff047b82 */ /* 0x000e220000000a00 */
[----:B------:R-:W-:-:S05]  /*0290*/  LOP3.LUT R0, R40, 0xfffff0, RZ, 0xc0, !PT ;  /* 0x00fffff028007812 */ /* 0x000fca00078ec0ff */
[----:B------:R-:W-:Y:S02]  /*02a0*/  IMAD.MOV R0, RZ, RZ, -R0 ;  /* 0x000000ffff007224 */ /* 0x000fe400078e0a00 */
[----:B0-----:R-:W-:-:S03]  /*02b0*/  IMAD.WIDE.U32 R4, R41, 0x8, R4 ;  /* 0x0000000829047825 */ /* 0x001fc600078e0004 */
[----:B------:R-:W-:-:S05]  /*02c0*/  IADD3 R4, P1, PT, R4, 0xa000, RZ ;  /* 0x0000a00004047810 */ /* 0x000fca0007f3e0ff */
[----:B------:R-:W-:-:S08]  /*02d0*/  IMAD.X R5, RZ, RZ, R5, P1 ;  /* 0x000000ffff057224 */ /* 0x000fd000008e0605 */
.L_x_271:
        /* <DEDUP_REMOVED lines=38> */
.L_x_270:
[----:B------:R-:W-:Y:S05]  /*0540*/  BSYNC.RECONVERGENT B2 ;  /* 0x0000000000027941 */ /* 0x000fea0003800200 */
.L_x_269:
[----:B------:R-:W-:Y:S05]  /*0550*/  @!P0 BRA `(.L_x_268) ;  /* 0x0000000000e88947 */ /* 0x000fea0003800000 */
[----:B------:R-:W-:Y:S01]  /*0560*/  ISETP.GE.U32.AND P0, PT, R42, 0x8, PT ;  /* 0x000000082a00780c */ /* 0x000fe20003f06070 */
[----:B------:R-:W-:Y:S01]  /*0570*/  BSSY.RECONVERGENT B2, `(.L_x_272) ;  /* 0x0000017000027945 */ /* 0x000fe20003800200 */
[----:B------:R-:W-:-:S04]  /*0580*/  LOP3.LUT R22, R40, 0x7, RZ, 0xc0, !PT ;  /* 0x0000000728167812 */ /* 0x000fc800078ec0ff */
[----:B------:R-:W-:-:S07]  /*0590*/  ISETP.NE.AND P1, PT, R22, RZ, PT ;  /* 0x000000ff1600720c */ /* 0x000fce0003f25270 */
[----:B------:R-:W-:Y:S06]  /*05a0*/  @!P0 BRA `(.L_x_273) ;  /* 0x00000000004c8947 */ /* 0x000fec0003800000 */
        /* <DEDUP_REMOVED lines=19> */
.L_x_273:
[----:B------:R-:W-:Y:S05]  /*06e0*/  BSYNC.RECONVERGENT B2 ;  /* 0x0000000000027941 */ /* 0x000fea0003800200 */
.L_x_272:
        /* <DEDUP_REMOVED lines=17> */
.L_x_275:
[----:B------:R-:W-:Y:S05]  /*0800*/  BSYNC.RECONVERGENT B2 ;  /* 0x0000000000027941 */ /* 0x000fea0003800200 */
.L_x_274:
[----:B------:R-:W-:Y:S05]  /*0810*/  @!P1 BRA `(.L_x_268) ;  /* 0x0000000000389947 */ /* 0x000fea0003800000 */
[----:B------:R-:W0:Y:S01]  /*0820*/  LDC.64 R4, c[0x0][0x380] ;  /* 0x0000e000ff047b82 */ /* 0x000e220000000a00 */
[----:B------:R-:W-:Y:S02]  /*0830*/  IMAD.MOV R0, RZ, RZ, -R0 ;  /* 0x000000ffff007224 */ /* 0x000fe400078e0a00 */
[----:B0-----:R-:W-:-:S04]  /*0840*/  IMAD.WIDE.U32 R4, R41, 0x8, R4 ;  /* 0x0000000829047825 */ /* 0x001fc800078e0004 */
[----:B------:R-:W-:Y:S02]  /*0850*/  IMAD.MOV.U32 R6, RZ, RZ, R4 ;  /* 0x000000ffff067224 */ /* 0x000fe400078e0004 */
[----:B------:R-:W-:-:S07]  /*0860*/  IMAD.MOV.U32 R7, RZ, RZ, R5 ;  /* 0x000000ffff077224 */ /* 0x000fce00078e0005 */
.L_x_276:
        /* <DEDUP_REMOVED lines=9> */
.L_x_268:
[----:B------:R-:W-:Y:S05]  /*0900*/  BSYNC.RECONVERGENT B1 ;  /* 0x0000000000017941 */ /* 0x000fea0003800200 */
.L_x_267:
        /* <DEDUP_REMOVED lines=32> */
[----:B------:R-:W-:Y:S01]  /*0b10*/  FSEL R7, R11, R5, P0 ;  /* 0x000000050b077208 */ /* 0x000fe20000000000 */
[----:B------:R-:W-:Y:S01]  /*0b20*/  @!P1 IMAD.IADD R11, R0, 0x1, R9 ;  /* 0x00000001000b9824 */ /* 0x000fe200078e0209 */
        /* <DEDUP_REMOVED lines=43> */
.L_x_277:
        /* <DEDUP_REMOVED lines=26> */
[----:B0-----:R-:W-:-:S10]  /*0f80*/  DADD R4, R4, R8 ;  /* 0x0000000004047229 */ /* 0x001fd40000000008 */
[----:B------:R-:W-:Y:S02]  /*0f90*/  FSEL R6, R8, R4, P0 ;  /* 0x0000000408067208 */ /* 0x000fe40000000000 */
[----:B------:R-:W-:Y:S01]  /*0fa0*/  FSEL R7, R9, R5, P0 ;  /* 0x0000000509077208 */ /* 0x000fe20000000000 */
[----:B------:R-:W0:Y:S01]  /*0fb0*/  @!P1 S2R R8, SR_CgaCtaId ;  /* 0x0000000000089919 */ /* 0x000e220000008800 */
[----:B------:R-:W-:Y:S01]  /*0fc0*/  ISETP.GT.AND P0, PT, R0, R13, PT ;  /* 0x0000000d0000720c */ /* 0x000fe20003f04270 */
[----:B------:R-:W-:Y:S01]  /*0fd0*/  VIADD R0, R12, 0x10 ;  /* 0x000000100c007836 */ /* 0x000fe20000000000 */
        /* <DEDUP_REMOVED lines=110> */
.L_x_264:
[----:B------:R-:W0:Y:S01]  /*16c0*/  S2R R0, SR_TID.X ;  /* 0x0000000000007919 */ /* 0x000e220000002100 */
[----:B------:R-:W1:Y:S02]  /*16d0*/  LDCU.64 UR4, c[0x0][0x380] ;  /* 0x00007000ff0477ac */ /* 0x000e640008000a00 */
[----:B-1----:R-:W-:Y:S02]  /*16e0*/  IMAD.U32 R6, RZ, RZ, UR4 ;  /* 0x00000004ff067e24 */ /* 0x002fe4000f8e00ff */
[----:B------:R-:W-:Y:S02]  /*16f0*/  IMAD.U32 R7, RZ, RZ, UR5 ;  /* 0x00000005ff077e24 */ /* 0x000fe4000f8e00ff */
        /* <DEDUP_REMOVED lines=10> */
[----:B------:R-:W-:-:S04]  /*17a0*/  UMOV UR4, 0x1400 ;  /* 0x0000140000047882 */ /* 0x000fc80000000000 */
[----:B------:R-:W-:Y:S01]  /*17b0*/  ISETP.GE.U32.AND P0, PT, R3, 0x1400, PT ;  /* 0x000014000300780c */ /* 0x000fe20003f06070 */
        /* <DEDUP_REMOVED lines=9> */
[----:B------:R-:W0:Y:S01]  /*1850*/  LDC R2, c[0x0][0x390] ;  /* 0x0000e400ff027b82 */ /* 0x000e220000000800 */
[----:B------:R-:W-:-:S07]  /*1860*/  UMOV UR4, 0x1400 ;  /* 0x0000140000047882 */ /* 0x000fce0000000000 */
[----:B------:R-:W1:Y:S02]  /*1870*/  LDC.64 R6, c[0x0][0x380] ;  /* 0x0000e000ff067b82 */ /* 0x000e640000000a00 */
.L_x_281:
[----:B------:R-:W-:-:S04]  /*1880*/  VIADD R9, R0, UR4 ;  /* 0x0000000400097c36 */ /* 0x000fc80008000000 */
        /* <DEDUP_REMOVED lines=9> */
[----:B--2---:R-:W-:-:S08]  /*1920*/  DFMA R10, R10, R10, R38 ;  /* 0x0000000a0a0a722b */ /* 0x004fd00000000026 */
[----:B---3--:R-:W-:Y:S01]  /*1930*/  DFMA R10, R12, R12, R10 ;  /* 0x0000000c0c0a722b */ /* 0x008fe2000000000a */
[----:B0-----:R-:W-:-:S05]  /*1940*/  VIADD R12, R2, -UR4 ;  /* 0x80000004020c7c36 */ /* 0x001fca0008000000 */
[----:B------:R-:W-:Y:S02]  /*1950*/  ISETP.GE.U32.AND P0, PT, R12, 0x1400, PT ;  /* 0x000014000c00780c */ /* 0x000fe40003f06070 */
[----:B----4-:R-:W-:-:S08]  /*1960*/  DFMA R10, R14, R14, R10 ;  /* 0x0000000e0e0a722b */ /* 0x010fd0000000000a */
[----:B-----5:R-:W-:-:S08]  /*1970*/  DFMA R10, R16, R16, R10 ;  /* 0x00000010100a722b */ /* 0x020fd0000000000a */
[----:B------:R-:W-:-:S08]  /*1980*/  DFMA R10, R18, R18, R10 ;  /* 0x00000012120a722b */ /* 0x000fd0000000000a */
[----:B------:R-:W-:-:S08]  /*1990*/  DFMA R10, R20, R20, R10 ;  /* 0x00000014140a722b */ /* 0x000fd0000000000a */
[----:B------:R-:W-:-:S08]  /*19a0*/  DFMA R10, R22, R22, R10 ;  /* 0x00000016160a722b */ /* 0x000fd0000000000a */
[----:B------:R-:W-:Y:S01]  /*19b0*/  DFMA R38, R4, R4, R10 ;  /* 0x000000040426722b */ /* 0x000fe2000000000a */
[----:B------:R-:W-:Y:S10]  /*19c0*/  @!P0 BRA `(.L_x_280) ;  /* 0x0000000800a48947 */ /* 0x000ff40003800000 */
[----:B------:R-:W-:-:S06]  /*19d0*/  UIADD3 UR4, UPT, UPT, UR4, 0x1400, URZ ;  /* 0x0000140004047890 */ /* 0x000fcc000fffe0ff */
[----:B------:R-:W-:-:S13]  /*19e0*/  ISETP.LT.U32.AND P0, PT, R3, UR4, PT ;  /* 0x0000000403007c0c */ /* 0x000fda000bf01070 */
[----:B------:R-:W-:Y:S05]  /*19f0*/  @!P0 BRA `(.L_x_281) ;  /* 0xfffffffc00a08947 */ /* 0x000fea000383ffff */
.L_x_279:
        /* <DEDUP_REMOVED lines=10> */
[----:B------:R-:W-:Y:S01]  /*1aa0*/  LEA.HI R3, R2, 0x1, RZ, 0x17 ;  /* 0x0000000102037811 */ /* 0x000fe200078fb8ff */
[----:B------:R-:W-:-:S03]  /*1ab0*/  IMAD.MOV.U32 R2, RZ, RZ, R0 ;  /* 0x000000ffff027224 */ /* 0x000fc600078e0000 */
[----:B------:R-:W-:-:S03]  /*1ac0*/  LOP3.LUT R4, R3, 0xf, RZ, 0xc0, !PT ;  /* 0x0000000f03047812 */ /* 0x000fc600078ec0ff */
[----:B------:R-:W-:Y:S05]  /*1ad0*/  @!P0 BRA `(.L_x_284) ;  /* 0x00000004002c8947 */ /* 0x000fea0003800000 */
[----:B------:R-:W-:Y:S01]  /*1ae0*/  LOP3.LUT R42, R3, 0xfffff0, RZ, 0xc0, !PT ;  /* 0x00fffff0032a7812 */ /* 0x000fe200078ec0ff */
[----:B------:R-:W-:Y:S01]  /*1af0*/  BSSY.RECONVERGENT B3, `(.L_x_285) ;  /* 0x0000048000037945 */ /* 0x000fe20003800200 */
[C---:B------:R-:W-:Y:S01]  /*1b00*/  LOP3.LUT R2, R0.reuse, 0x1400, RZ, 0xfc, !PT ;  /* 0x0000140000027812 */ /* 0x040fe200078efcff */
[----:B------:R-:W-:Y:S02]  /*1b10*/  VIADD R5, R0, UR4 ;  /* 0x0000000400057c36 */ /* 0x000fe40008000000 */
[----:B------:R-:W-:-:S07]  /*1b20*/  IMAD.MOV R42, RZ, RZ, -R42 ;  /* 0x000000ffff2a7224 */ /* 0x000fce00078e0a2a */
.L_x_286:
[----:B------:R-:W-:-:S04]  /*1b30*/  IMAD.WIDE.U32 R36, R5, 0x8, R6 ;  /* 0x0000000805247825 */ /* 0x000fc800078e0006 */
[C---:B------:R-:W-:Y:S02]  /*1b40*/  VIADD R35, R5.reuse, 0x280 ;  /* 0x0000028005237836 */ /* 0x040fe40000000000 */
[----:B------:R-:W2:Y:S01]  /*1b50*/  LDG.E.64 R36, desc[UR6][R36.64] ;  /* 0x0000000624247981 */ /* 0x000ea2000c1e1b00 */
        /* <DEDUP_REMOVED lines=44> */
[----:B------:R-:W-:Y:S02]  /*1e20*/  VIADD R42, R42, 0x10 ;  /* 0x000000102a2a7836 */ /* 0x000fe40000000000 */
[----:B------:R-:W-:Y:S02]  /*1e30*/  VIADD R2, R2, 0x2800 ;  /* 0x0000280002027836 */ /* 0x000fe40000000000 */
[----:B------:R-:W-:Y:S01]  /*1e40*/  VIADD R5, R5, 0x2800 ;  /* 0x0000280005057836 */ /* 0x000fe20000000000 */
[----:B------:R-:W-:Y:S01]  /*1e50*/  ISETP.NE.AND P0, PT, R42, RZ, PT ;  /* 0x000000ff2a00720c */ /* 0x000fe20003f05270 */
        /* <DEDUP_REMOVED lines=17> */
[----:B------:R-:W-:Y:S05]  /*1f70*/  BSYNC.RECONVERGENT B3 ;  /* 0x0000000000037941 */ /* 0x000fea0003800200 */
.L_x_285:
[----:B------:R-:W-:-:S07]  /*1f80*/  VIADD R2, R2, 0xffffec00 ;  /* 0xffffec0002027836 */ /* 0x000fce0000000000 */
.L_x_284:
[----:B------:R-:W-:Y:S05]  /*1f90*/  BSYNC.RECONVERGENT B2 ;  /* 0x0000000000027941 */ /* 0x000fea0003800200 */
.L_x_283:
[----:B------:R-:W-:-:S13]  /*1fa0*/  ISETP.NE.AND P0, PT, R4, RZ, PT ;  /* 0x000000ff0400720c */ /* 0x000fda0003f05270 */
[----:B------:R-:W-:Y:S05]  /*1fb0*/  @!P0 BRA `(.L_x_282) ;  /* 0x0000000400248947 */ /* 0x000fea0003800000 */
[----:B------:R-:W-:Y:S01]  /*1fc0*/  ISETP.GE.U32.AND P0, PT, R4, 0x8, PT ;  /* 0x000000080400780c */ /* 0x000fe20003f06070 */
[----:B------:R-:W-:Y:S01]  /*1fd0*/  BSSY.RECONVERGENT B2, `(.L_x_287) ;  /* 0x0000025000027945 */ /* 0x000fe20003800200 */
[----:B------:R-:W-:-:S04]  /*1fe0*/  LOP3.LUT R18, R3, 0x7, RZ, 0xc0, !PT ;  /* 0x0000000703127812 */ /* 0x000fc800078ec0ff */
[----:B------:R-:W-:-:S07]  /*1ff0*/  ISETP.NE.AND P1, PT, R18, RZ, PT ;  /* 0x000000ff1200720c */ /* 0x000fce0003f25270 */
[----:B------:R-:W-:Y:S06]  /*2000*/  @!P0 BRA `(.L_x_288) ;  /* 0x0000000000848947 */ /* 0x000fec0003800000 */
[----:B------:R-:W-:-:S04]  /*2010*/  VIADD R19, R2, UR4 ;  /* 0x0000000402137c36 */ /* 0x000fc80008000000 */
        /* <DEDUP_REMOVED lines=32> */
.L_x_288:
[----:B------:R-:W-:Y:S05]  /*2220*/  BSYNC.RECONVERGENT B2 ;  /* 0x0000000000027941 */ /* 0x000fea0003800200 */
.L_x_287:
        /* <DEDUP_REMOVED lines=23> */
.L_x_290:
[----:B------:R-:W-:Y:S05]  /*23a0*/  BSYNC.RECONVERGENT B2 ;  /* 0x0000000000027941 */ /* 0x000fea0003800200 */
.L_x_289:
[----:B------:R-:W-:Y:S05]  /*23b0*/  @!P1 BRA `(.L_x_282) ;  /* 0x0000000000249947 */ /* 0x000fea0003800000 */
[----:B------:R-:W-:Y:S02]  /*23c0*/  VIADD R5, R2, UR4 ;  /* 0x0000000402057c36 */ /* 0x000fe40008000000 */
[----:B------:R-:W-:-:S07]  /*23d0*/  IMAD.MOV R4, RZ, RZ, -R3 ;  /* 0x000000ffff047224 */ /* 0x000fce00078e0a03 */
.L_x_291:
[----:B------:R-:W-:-:S06]  /*23e0*/  IMAD.WIDE.U32 R2, R5, 0x8, R6 ;  /* 0x0000000805027825 */ /* 0x000fcc00078e0006 */
[----:B------:R-:W2:Y:S01]  /*23f0*/  LDG.E.64 R2, desc[UR6][R2.64] ;  /* 0x0000000602027981 */ /* 0x000ea2000c1e1b00 */
[----:B------:R-:W-:Y:S02]  /*2400*/  VIADD R4, R4, 0x1 ;  /* 0x0000000104047836 */ /* 0x000fe40000000000 */
[----:B------:R-:W-:-:S03]  /*2410*/  VIADD R5, R5, 0x280 ;  /* 0x0000028005057836 */ /* 0x000fc60000000000 */
[----:B------:R-:W-:Y:S01]  /*2420*/  ISETP.NE.AND P0, PT, R4, RZ, PT ;  /* 0x000000ff0400720c */ /* 0x000fe20003f05270 */
[----:B--2---:R-:W-:-:S12]  /*2430*/  DFMA R38, R2, R2, R38 ;  /* 0x000000020226722b */ /* 0x004fd80000000026 */
[----:B------:R-:W-:Y:S05]  /*2440*/  @P0 BRA `(.L_x_291) ;  /* 0xfffffffc00e40947 */ /* 0x000fea000383ffff */
.L_x_282:
[----:B------:R-:W-:Y:S05]  /*2450*/  BSYNC.RECONVERGENT B1 ;  /* 0x0000000000017941 */ /* 0x000fea0003800200 */
.L_x_280:
        /* <DEDUP_REMOVED lines=74> */
.L_x_278:
[----:B------:R-:W-:Y:S05]  /*2900*/  BSYNC.RECONVERGENT B0 ;  /* 0x0000000000007941 */ /* 0x000fea0003800200 */
.L_x_263:
[----:B------:R-:W-:Y:S05]  /*2910*/  @P0 EXIT ;  /* 0x000000000000094d */ /* 0x000fea0003800000 */
[----:B------:R-:W0:Y:S01]  /*2920*/  LDCU.64 UR4, c[0x0][0x398] ;  /* 0x00007300ff0477ac */ /* 0x000e220008000a00 */
[----:B--2---:R-:W2:Y:S01]  /*2930*/  LDC.64 R2, c[0x0][0x388] ;  /* 0x0000e200ff027b82 */ /* 0x004ea20000000a00 */
[----:B0-----:R-:W-:-:S07]  /*2940*/  DADD R8, R8, UR4 ;  /* 0x0000000408087e29 */ /* 0x001fce0008000000 */
[----:B--2---:R-:W-:Y:S01]  /*2950*/  STG.E.64 desc[UR6][R2.64], R8 ;  /* 0x0000000802007986 */ /* 0x004fe2000c101b06 */
[----:B------:R-:W-:Y:S05]  /*2960*/  EXIT ;  /* 0x000000000000794d */ /* 0x000fea0003800000 */
.L_x_292:
        /* <DEDUP_REMOVED lines=9> */
.L_x_1076:


//--------------------- .text._ZN3cub18CUB_300001_SM_10006detail11EmptyKernelIvEEvv --------------------------
	.section	.text._ZN3cub18CUB_300001_SM_10006detail11EmptyKernelIvEEvv,"ax",@progbits
	.align	128
        .global         _ZN3cub18CUB_300001_SM_10006detail11EmptyKernelIvEEvv
        .type           _ZN3cub18CUB_300001_SM_10006detail11EmptyKernelIvEEvv,@function
        .size           _ZN3cub18CUB_300001_SM_10006detail11EmptyKernelIvEEvv,(.L_x_1077 - _ZN3cub18CUB_300001_SM_10006detail11EmptyKernelIvEEvv)
        .other          _ZN3cub18CUB_300001_SM_10006detail11EmptyKernelIvEEvv,@"STO_CUDA_ENTRY STV_DEFAULT"
_ZN3cub18CUB_300001_SM_10006detail11EmptyKernelIvEEvv:
.text._ZN3cub18CUB_300001_SM_10006detail11EmptyKernelIvEEvv:
[----:B------:R-:W-:Y:S01]  /*0000*/  LDC R1, c[0x0][0x37c] ;  /* 0x0000df00ff017b82 */ /* 0x000fe20000000800 */
[----:B------:R-:W-:Y:S05]  /*0010*/  EXIT ;  /* 0x000000000000794d */ /* 0x000fea0003800000 */
.L_x_293:
        /* <DEDUP_REMOVED lines=14> */
.L_x_1077:


//--------------------- .text._ZN6thrust24THRUST_300001_SM_1000_NS8cuda_cub4core6detail13_kernel_agentINS1_8__reduce11ReduceAgentIPN4cuda3std3__45tupleIJdlEEESC_SB_lNS1_9__extrema9arg_max_fIdl7AbsLessEEEEJSC_SC_iSG_EEEvDpT0_ --------------------------
	.section	.text._ZN6thrust24THRUST_300001_SM_1000_NS8cuda_cub4core6detail13_kernel_agentINS1_8__reduce11ReduceAgentIPN4cuda3std3__45tupleIJdlEEESC_SB_lNS1_9__extrema9arg_max_fIdl7AbsLessEEEEJSC_SC_iSG_EEEvDpT0_,"ax",@progbits
	.align	128
        .global         _ZN6thrust24THRUST_300001_SM_1000_NS8cuda_cub4core6detail13_kernel_agentINS1_8__reduce11ReduceAgentIPN4cuda3std3__45tupleIJdlEEESC_SB_lNS1_9__extrema9arg_max_fIdl7AbsLessEEEEJSC_SC_iSG_EEEvDpT0_
        .type           _ZN6thrust24THRUST_300001_SM_1000_NS8cuda_cub4core6detail13_kernel_agentINS1_8__reduce11ReduceAgentIPN4cuda3std3__45tupleIJdlEEESC_SB_lNS1_9__extrema9arg_max_fIdl7AbsLessEEEEJSC_SC_iSG_EEEvDpT0_,@function
        .size           _ZN6thrust24THRUST_300001_SM_1000_NS8cuda_cub4core6detail13_kernel_agentINS1_8__reduce11ReduceAgentIPN4cuda3std3__45tupleIJdlEEESC_SB_lNS1_9__extrema9arg_max_fIdl7AbsLessEEEEJSC_SC_iSG_EEEvDpT0_,(.L_x_1078 - _ZN6thrust24THRUST_300001_SM_1000_NS8cuda_cub4core6detail13_kernel_agentINS1_8__reduce11ReduceAgentIPN4cuda3std3__45tupleIJdlEEESC_SB_lNS1_9__extrema9arg_max_fIdl7AbsLessEEEEJSC_SC_iSG_EEEvDpT0_)
        .other          _ZN6thrust24THRUST_300001_SM_1000_NS8cuda_cub4core6detail13_kernel_agentINS1_8__reduce11ReduceAgentIPN4cuda3std3__45tupleIJdlEEESC_SB_lNS1_9__extrema9arg_max_fIdl7AbsLessEEEEJSC_SC_iSG_EEEvDpT0_,@"STO_CUDA_ENTRY STV_DEFAULT"
_ZN6thrust24THRUST_300001_SM_1000_NS8cuda_cub4core6detail13_kernel_agentINS1_8__reduce11ReduceAgentIPN4cuda3std3__45tupleIJdlEEESC_SB_lNS1_9__extrema9arg_max_fIdl7AbsLessEEEEJSC_SC_iSG_EEEvDpT0_:
.text._ZN6thrust24THRUST_300001_SM_1000_NS8cuda_cub4core6detail13_kernel_agentINS1_8__reduce11ReduceAgentIPN4cuda3std3__45tupleIJdlEEESC_SB_lNS1_9__extrema9arg_max_fIdl7AbsLessEEEEJSC_SC_iSG_EEEvDpT0_:
[----:B------:R-:W-:Y:S01]  /*0000*/  LDC R1, c[0x0][0x37c] ;  /* 0x0000df00ff017b82 */ /* 0x000fe20000000800 */
[----:B------:R-:W0:Y:S02]  /*0010*/  LDCU UR8, c[0x0][0x390] ;  /* 0x00007200ff0877ac */ /* 0x000e240008000800 */
[----:B0-----:R-:W-:-:S13]  /*0020*/  ISETP.NE.AND P0, PT, RZ, UR8, PT ;  /* 0x00000008ff007c0c */ /* 0x001fda000bf05270 */
[----:B------:R-:W-:Y:S05]  /*0030*/  @!P0 EXIT ;  /* 0x000000000000894d */ /* 0x000fea0003800000 */
[----:B------:R-:W-:Y:S01]  /*0040*/  UISETP.GT.AND UP0, UPT, UR8, 0x4ff, UPT ;  /* 0x000004ff0800788c */ /* 0x000fe2000bf04270 */
[----:B------:R-:W-:Y:S01]  /*0050*/  BSSY.RECONVERGENT B0, `(.L_x_294) ;  /* 0x00006c1000007945 */ /* 0x000fe20003800200 */
[----:B------:R-:W0:Y:S07]  /*0060*/  LDCU.64 UR10, c[0x0][0x358] ;  /* 0x00006b00ff0a77ac */ /* 0x000e2e0008000a00 */
[----:B------:R-:W-:Y:S05]  /*0070*/  BRA.U UP0, `(.L_x_295) ;  /* 0x0000003900807547 */ /* 0x000fea000b800000 */
[----:B------:R-:W1:Y:S01]  /*0080*/  S2R R0, SR_TID.X ;  /* 0x0000000000007919 */ /* 0x000e620000002100 */
[----:B------:R-:W2:Y:S01]  /*0090*/  LDCU UR4, c[0x0][0x390] ;  /* 0x00007200ff0477ac */ /* 0x000ea20008000800 */
[----:B------:R-:W-:Y:S01]  /*00a0*/  BSSY.RECONVERGENT B1, `(.L_x_296) ;  /* 0x000000b000017945 */ /* 0x000fe20003800200 */
[----:B------:R-:W-:Y:S02]  /*00b0*/  CS2R R14, SRZ ;  /* 0x00000000000e7805 */ /* 0x000fe4000001ff00 */
[----:B------:R-:W-:Y:S02]  /*00c0*/  CS2R R12, SRZ ;  /* 0x00000000000c7805 */ /* 0x000fe4000001ff00 */
[----:B-1----:R-:W-:Y:S01]  /*00d0*/  ISETP.GE.AND P0, PT, R0, UR8, PT ;  /* 0x0000000800007c0c */ /* 0x002fe2000bf06270 */
[----:B------:R-:W-:-:S12]  /*00e0*/  IMAD.MOV.U32 R19, RZ, RZ, R0 ;  /* 0x000000ffff137224 */ /* 0x000fd800078e0000 */
[----:B--2---:R-:W-:Y:S05]  /*00f0*/  @P0 BRA `(.L_x_297) ;  /* 0x0000000000140947 */ /* 0x004fea0003800000 */
[----:B------:R-:W1:Y:S02]  /*0100*/  LDC.64 R2, c[0x0][0x380] ;  /* 0x0000e000ff027b82 */ /* 0x000e640000000a00 */
[----:B-1----:R-:W-:-:S05]  /*0110*/  IMAD.WIDE.U32 R2, R0, 0x10, R2 ;  /* 0x0000001000027825 */ /* 0x002fca00078e0002 */
[----:B0-----:R1:W5:Y:S04]  /*0120*/  LDG.E.64.CONSTANT R14, desc[UR10][R2.64] ;  /* 0x0000000a020e7981 */ /* 0x001368000c1e9b00 */
[----:B------:R1:W5:Y:S01]  /*0130*/  LDG.E.64.CONSTANT R12, desc[UR10][R2.64+0x8] ;  /* 0x0000080a020c7981 */ /* 0x000362000c1e9b00 */
[----:B------:R-:W-:-:S07]  /*0140*/  VIADD R19, R0, 0x100 ;  /* 0x0000010000137836 */ /* 0x000fce0000000000 */
.L_x_297:
[----:B0-----:R-:W-:Y:S05]  /*0150*/  BSYNC.RECONVERGENT B1 ;  /* 0x0000000000017941 */ /* 0x001fea0003800200 */
.L_x_296:
[----:B------:R-:W-:Y:S01]  /*0160*/  ISETP.GE.AND P0, PT, R19, UR8, PT ;  /* 0x0000000813007c0c */ /* 0x000fe2000bf06270 */
[----:B------:R-:W-:-:S12]  /*0170*/  BSSY.RECONVERGENT B1, `(.L_x_298) ;  /* 0x0000099000017945 */ /* 0x000fd80003800200 */
[----:B------:R-:W-:Y:S05]  /*0180*/  @P0 BRA `(.L_x_299) ;  /* 0x00000008005c0947 */ /* 0x000fea0003800000 */
[----:B------:R-:W-:Y:S01]  /*0190*/  LOP3.LUT R4, RZ, R19, RZ, 0x33, !PT ;  /* 0x00000013ff047212 */ /* 0x000fe200078e33ff */
[----:B------:R-:W-:Y:S04]  /*01a0*/  BSSY.RECONVERGENT B2, `(.L_x_300) ;  /* 0x000002e000027945 */ /* 0x000fe80003800200 */
[----:B------:R-:W-:-:S05]  /*01b0*/  VIADD R4, R4, UR8 ;  /* 0x0000000804047c36 */ /* 0x000fca0008000000 */
[----:B-1----:R-:W-:-:S04]  /*01c0*/  LOP3.LUT R2, R4, 0x300, RZ, 0xc0, !PT ;  /* 0x0000030004027812 */ /* 0x002fc800078ec0ff */
[----:B------:R-:W-:-:S13]  /*01d0*/  ISETP.NE.AND P0, PT, R2, 0x300, PT ;  /* 0x000003000200780c */ /* 0x000fda0003f05270 */
[----:B------:R-:W-:Y:S05]  /*01e0*/  @!P0 BRA `(.L_x_301) ;  /* 0x0000000000a48947 */ /* 0x000fea0003800000 */
[----:B------:R-:W0:Y:S01]  /*01f0*/  LDC.64 R2, c[0x0][0x380] ;  /* 0x0000e000ff027b82 */ /* 0x000e220000000a00 */
[----:B------:R-:W-:-:S04]  /*0200*/  LEA.HI R5, R4, 0x1, RZ, 0x18 ;  /* 0x0000000104057811 */ /* 0x000fc800078fc0ff */
[----:B------:R-:W-:-:S05]  /*0210*/  LOP3.LUT R5, R5, 0x3, RZ, 0xc0, !PT ;  /* 0x0000000305057812 */ /* 0x000fca00078ec0ff */
[----:B------:R-:W-:Y:S02]  /*0220*/  IMAD.MOV R5, RZ, RZ, -R5 ;  /* 0x000000ffff057224 */ /* 0x000fe400078e0a05 */
[----:B0-----:R-:W-:-:S04]  /*0230*/  IMAD.WIDE.U32 R2, R19, 0x10, R2 ;  /* 0x0000001013027825 */ /* 0x001fc800078e0002 */
[----:B------:R-:W-:-:S07]  /*0240*/  IMAD.MOV.U32 R16, RZ, RZ, R2 ;  /* 0x000000ffff107224 */ /* 0x000fce00078e0002 */
.L_x_304:
[----:B------:R-:W-:-:S05]  /*0250*/  IMAD.MOV.U32 R2, RZ, RZ, R16 ;  /* 0x000000ffff027224 */ /* 0x000fca00078e0010 */
[----:B------:R-:W2:Y:S04]  /*0260*/  LDG.E.64.CONSTANT R8, desc[UR10][R2.64] ;  /* 0x0000000a02087981 */ /* 0x000ea8000c1e9b00 */
[----:B------:R-:W3:Y:S01]  /*0270*/  LDG.E.64.CONSTANT R10, desc[UR10][R2.64+0x8] ;  /* 0x0000080a020a7981 */ /* 0x000ee2000c1e9b00 */
[----:B------:R-:W-:Y:S01]  /*0280*/  VIADD R5, R5, 0x1 ;  /* 0x0000000105057836 */ /* 0x000fe20000000000 */
[----:B------:R-:W-:Y:S01]  /*0290*/  BSSY.RECONVERGENT B3, `(.L_x_302) ;  /* 0x000001b000037945 */ /* 0x000fe20003800200 */
[----:B-----5:R-:W-:Y:S01]  /*02a0*/  IMAD.MOV.U32 R21, RZ, RZ, R13 ;  /* 0x000000ffff157224 */ /* 0x020fe200078e000d */
[----:B------:R-:W-:Y:S01]  /*02b0*/  IADD3 R16, P3, PT, R2, 0x1000, RZ ;  /* 0x0000100002107810 */ /* 0x000fe20007f7e0ff */
[----:B------:R-:W-:Y:S01]  /*02c0*/  IMAD.MOV.U32 R17, RZ, RZ, R12 ;  /* 0x000000ffff117224 */ /* 0x000fe200078e000c */
[----:B------:R-:W-:Y:S01]  /*02d0*/  ISETP.NE.AND P2, PT, R5, RZ, PT ;  /* 0x000000ff0500720c */ /* 0x000fe20003f45270 */
[----:B------:R-:W-:-:S02]  /*02e0*/  IMAD.MOV.U32 R6, RZ, RZ, R14 ;  /* 0x000000ffff067224 */ /* 0x000fc400078e000e */
[----:B------:R-:W-:Y:S01]  /*02f0*/  IMAD.MOV.U32 R7, RZ, RZ, R15 ;  /* 0x000000ffff077224 */ /* 0x000fe200078e000f */
[----:B--2---:R-:W-:Y:S01]  /*0300*/  DSETP.GEU.AND P0, PT, |R14|, |R8|, PT ;  /* 0x400000080e00722a */ /* 0x004fe20003f0e200 */
[----:B------:R-:W-:Y:S02]  /*0310*/  IMAD.MOV.U32 R14, RZ, RZ, R8 ;  /* 0x000000ffff0e7224 */ /* 0x000fe400078e0008 */
[----:B---3--:R-:W-:Y:S02]  /*0320*/  IMAD.MOV.U32 R12, RZ, RZ, R10 ;  /* 0x000000ffff0c7224 */ /* 0x008fe400078e000a */
[----:B------:R-:W-:Y:S02]  /*0330*/  IMAD.MOV.U32 R13, RZ, RZ, R11 ;  /* 0x000000ffff0d7224 */ /* 0x000fe400078e000b */
[----:B------:R-:W-:-:S07]  /*0340*/  IMAD.MOV.U32 R15, RZ, RZ, R9 ;  /* 0x000000ffff0f7224 */ /* 0x000fce00078e0009 */
[----:B------:R-:W-:Y:S05]  /*0350*/  @!P0 BRA `(.L_x_303) ;  /* 0x0000000000388947 */ /* 0x000fea0003800000 */
[----:B------:R-:W-:Y:S01]  /*0360*/  DSETP.GEU.AND P0, PT, |R8|, |R6|, PT ;  /* 0x400000060800722a */ /* 0x000fe20003f0e200 */
[----:B------:R-:W-:Y:S02]  /*0370*/  IMAD.MOV.U32 R14, RZ, RZ, R6 ;  /* 0x000000ffff0e7224 */ /* 0x000fe400078e0006 */
[----:B------:R-:W-:Y:S02]  /*0380*/  IMAD.MOV.U32 R15, RZ, RZ, R7 ;  /* 0x000000ffff0f7224 */ /* 0x000fe400078e0007 */
[----:B------:R-:W-:Y:S02]  /*0390*/  IMAD.MOV.U32 R12, RZ, RZ, R17 ;  /* 0x000000ffff0c7224 */ /* 0x000fe400078e0011 */
[----:B------:R-:W-:-:S07]  /*03a0*/  IMAD.MOV.U32 R13, RZ, RZ, R21 ;  /* 0x000000ffff0d7224 */ /* 0x000fce00078e0015 */
[----:B------:R-:W-:Y:S05]  /*03b0*/  @!P0 BRA `(.L_x_303) ;  /* 0x0000000000208947 */ /* 0x000fea0003800000 */
[CC--:B------:R-:W-:Y:S02]  /*03c0*/  ISETP.GE.U32.AND P1, PT, R17.reuse, R10.reuse, PT ;  /* 0x0000000a1100720c */ /* 0x0c0fe40003f26070 */
[----:B------:R-:W-:Y:S02]  /*03d0*/  ISETP.LT.U32.AND P0, PT, R17, R10, PT ;  /* 0x0000000a1100720c */ /* 0x000fe40003f01070 */
[CC--:B------:R-:W-:Y:S02]  /*03e0*/  ISETP.GE.AND.EX P1, PT, R21.reuse, R11.reuse, PT, P1 ;  /* 0x0000000b1500720c */ /* 0x0c0fe40003f26310 */
[----:B------:R-:W-:Y:S02]  /*03f0*/  ISETP.LT.AND.EX P0, PT, R21, R11, PT, P0 ;  /* 0x0000000b1500720c */ /* 0x000fe40003f01300 */
[----:B------:R-:W-:Y:S02]  /*0400*/  FSEL R14, R6, R8, !P1 ;  /* 0x00000008060e7208 */ /* 0x000fe40004800000 */
[----:B------:R-:W-:-:S02]  /*0410*/  FSEL R15, R7, R9, !P1 ;  /* 0x00000009070f7208 */ /* 0x000fc40004800000 */
[----:B------:R-:W-:Y:S02]  /*0420*/  SEL R12, R17, R10, P0 ;  /* 0x0000000a110c7207 */ /* 0x000fe40000000000 */
[----:B------:R-:W-:-:S07]  /*0430*/  SEL R13, R21, R11, P0 ;  /* 0x0000000b150d7207 */ /* 0x000fce0000000000 */
.L_x_303:
[----:B------:R-:W-:Y:S05]  /*0440*/  BSYNC.RECONVERGENT B3 ;  /* 0x0000000000037941 */ /* 0x000fea0003800200 */
.L_x_302:
[----:B------:R-:W-:Y:S02]  /*0450*/  IMAD.X R3, RZ, RZ, R3, P3 ;  /* 0x000000ffff037224 */ /* 0x000fe400018e0603 */
[----:B------:R-:W-:Y:S01]  /*0460*/  VIADD R19, R19, 0x100 ;  /* 0x0000010013137836 */ /* 0x000fe20000000000 */
[----:B------:R-:W-:Y:S06]  /*0470*/  @P2 BRA `(.L_x_304) ;  /* 0xfffffffc00742947 */ /* 0x000fec000383ffff */
.L_x_301:
[----:B------:R-:W-:Y:S05]  /*0480*/  BSYNC.RECONVERGENT B2 ;  /* 0x0000000000027941 */ /* 0x000fea0003800200 */
.L_x_300:
[----:B------:R-:W0:Y:S01]  /*0490*/  LDC.64 R8, c[0x0][0x380] ;  /* 0x0000e000ff087b82 */ /* 0x000e220000000a00 */
[----:B------:R-:W-:-:S13]  /*04a0*/  ISETP.GE.U32.AND P0, PT, R4, 0x300, PT ;  /* 0x000003000400780c */ /* 0x000fda0003f06070 */
[----:B------:R-:W-:Y:S05]  /*04b0*/  @!P0 BRA `(.L_x_299) ;  /* 0x0000000400908947 */ /* 0x000fea0003800000 */
.L_x_313:
[----:B0-----:R-:W-:-:S05]  /*04c0*/  IMAD.WIDE R20, R19, 0x10, R8 ;  /* 0x0000001013147825 */ /* 0x001fca00078e0208 */
[----:B------:R-:W2:Y:S04]  /*04d0*/  LDG.E.64.CONSTANT R10, desc[UR10][R20.64] ;  /* 0x0000000a140a7981 */ /* 0x000ea8000c1e9b00 */
[----:B------:R-:W3:Y:S04]  /*04e0*/  LDG.E.64.CONSTANT R16, desc[UR10][R20.64+0x8] ;  /* 0x0000080a14107981 */ /* 0x000ee8000c1e9b00 */
[----:B-----5:R0:W5:Y:S04]  /*04f0*/  LDG.E.64.CONSTANT R6, desc[UR10][R20.64+0x1000] ;  /* 0x0010000a14067981 */ /* 0x020168000c1e9b00 */
[----:B------:R0:W5:Y:S01]  /*0500*/  LDG.E.64.CONSTANT R4, desc[UR10][R20.64+0x1008] ;  /* 0x0010080a14047981 */ /* 0x000162000c1e9b00 */
[----:B------:R-:W-:Y:S01]  /*0510*/  BSSY.RECONVERGENT B2, `(.L_x_305) ;  /* 0x0000015000027945 */ /* 0x000fe20003800200 */
[----:B--2---:R-:W-:Y:S01]  /*0520*/  DSETP.GEU.AND P0, PT, |R14|, |R10|, PT ;  /* 0x4000000a0e00722a */ /* 0x004fe20003f0e200 */
[----:B------:R-:W-:-:S02]  /*0530*/  IMAD.MOV.U32 R2, RZ, RZ, R10 ;  /* 0x000000ffff027224 */ /* 0x000fc400078e000a */
[----:B------:R-:W-:Y:S02]  /*0540*/  IMAD.MOV.U32 R3, RZ, RZ, R11 ;  /* 0x000000ffff037224 */ /* 0x000fe400078e000b */
[----:B---3--:R-:W-:Y:S02]  /*0550*/  IMAD.MOV.U32 R23, RZ, RZ, R16 ;  /* 0x000000ffff177224 */ /* 0x008fe400078e0010 */
[----:B------:R-:W-:-:S07]  /*0560*/  IMAD.MOV.U32 R25, RZ, RZ, R17 ;  /* 0x000000ffff197224 */ /* 0x000fce00078e0011 */
[----:B0-----:R-:W-:Y:S05]  /*0570*/  @!P0 BRA `(.L_x_306) ;  /* 0x0000000000388947 */ /* 0x001fea0003800000 */
[----:B------:R-:W-:Y:S01]  /*0580*/  DSETP.GEU.AND P0, PT, |R10|, |R14|, PT ;  /* 0x4000000e0a00722a */ /* 0x000fe20003f0e200 */
[----:B------:R-:W-:Y:S02]  /*0590*/  IMAD.MOV.U32 R23, RZ, RZ, R12 ;  /* 0x000000ffff177224 */ /* 0x000fe400078e000c */
[----:B------:R-:W-:Y:S02]  /*05a0*/  IMAD.MOV.U32 R25, RZ, RZ, R13 ;  /* 0x000000ffff197224 */ /* 0x000fe400078e000d */
[----:B------:R-:W-:Y:S02]  /*05b0*/  IMAD.MOV.U32 R2, RZ, RZ, R14 ;  /* 0x000000ffff027224 */ /* 0x000fe400078e000e */
[----:B------:R-:W-:-:S07]  /*05c0*/  IMAD.MOV.U32 R3, RZ, RZ, R15 ;  /* 0x000000ffff037224 */ /* 0x000fce00078e000f */
[----:B------:R-:W-:Y:S05]  /*05d0*/  @!P0 BRA `(.L_x_306) ;  /* 0x0000000000208947 */ /* 0x000fea0003800000 */
[CC--:B------:R-:W-:Y:S02]  /*05e0*/  ISETP.LT.U32.AND P1, PT, R12.reuse, R16.reuse, PT ;  /* 0x000000100c00720c */ /* 0x0c0fe40003f21070 */
[CC--:B------:R-:W-:Y:S02]  /*05f0*/  ISETP.GE.U32.AND P0, PT, R12.reuse, R16.reuse, PT ;  /* 0x000000100c00720c */ /* 0x0c0fe40003f06070 */
[CC--:B------:R-:W-:Y:S02]  /*0600*/  ISETP.LT.AND.EX P1, PT, R13.reuse, R17.reuse, PT, P1 ;  /* 0x000000110d00720c */ /* 0x0c0fe40003f21310 */
[CC--:B------:R-:W-:Y:S02]  /*0610*/  ISETP.GE.AND.EX P0, PT, R13.reuse, R17.reuse, PT, P0 ;  /* 0x000000110d00720c */ /* 0x0c0fe40003f06300 */
[----:B------:R-:W-:Y:S02]  /*0620*/  SEL R23, R12, R16, P1 ;  /* 0x000000100c177207 */ /* 0x000fe40000800000 */
[----:B------:R-:W-:-:S02]  /*0630*/  SEL R25, R13, R17, P1 ;  /* 0x000000110d197207 */ /* 0x000fc40000800000 */
[----:B------:R-:W-:Y:S02]  /*0640*/  FSEL R2, R14, R10, !P0 ;  /* 0x0000000a0e027208 */ /* 0x000fe40004000000 */
[----:B------:R-:W-:-:S07]  /*0650*/  FSEL R3, R15, R11, !P0 ;  /* 0x0000000b0f037208 */ /* 0x000fce0004000000 */
.L_x_306:
[----:B------:R-:W-:Y:S05]  /*0660*/  BSYNC.RECONVERGENT B2 ;  /* 0x0000000000027941 */ /* 0x000fea0003800200 */
.L_x_305:
[----:B------:R0:W5:Y:S04]  /*0670*/  LDG.E.64.CONSTANT R14, desc[UR10][R20.64+0x2000] ;  /* 0x0020000a140e7981 */ /* 0x000168000c1e9b00 */
[----:B------:R0:W5:Y:S04]  /*0680*/  LDG.E.64.CONSTANT R12, desc[UR10][R20.64+0x2008] ;  /* 0x0020080a140c7981 */ /* 0x000168000c1e9b00 */
[----:B------:R0:W5:Y:S04]  /*0690*/  LDG.E.64.CONSTANT R10, desc[UR10][R20.64+0x3000] ;  /* 0x0030000a140a7981 */ /* 0x000168000c1e9b00 */
[----:B------:R0:W5:Y:S02]  /*06a0*/  LDG.E.64.CONSTANT R16, desc[UR10][R20.64+0x3008] ;  /* 0x0030080a14107981 */ /* 0x000164000c1e9b00 */
[----:B-----5:R-:W-:Y:S01]  /*06b0*/  DSETP.GEU.AND P0, PT, |R2|, |R6|, PT ;  /* 0x400000060200722a */ /* 0x020fe20003f0e200 */
[----:B------:R-:W-:Y:S01]  /*06c0*/  BSSY.RECONVERGENT B2, `(.L_x_307) ;  /* 0x0000014000027945 */ /* 0x000fe20003800200 */
[----:B------:R-:W-:-:S02]  /*06d0*/  IMAD.MOV.U32 R26, RZ, RZ, R6 ;  /* 0x000000ffff1a7224 */ /* 0x000fc400078e0006 */
[----:B------:R-:W-:Y:S02]  /*06e0*/  IMAD.MOV.U32 R27, RZ, RZ, R7 ;  /* 0x000000ffff1b7224 */ /* 0x000fe400078e0007 */
[----:B------:R-:W-:Y:S02]  /*06f0*/  IMAD.MOV.U32 R29, RZ, RZ, R4 ;  /* 0x000000ffff1d7224 */ /* 0x000fe400078e0004 */
[----:B------:R-:W-:-:S06]  /*0700*/  IMAD.MOV.U32 R18, RZ, RZ, R5 ;  /* 0x000000ffff127224 */ /* 0x000fcc00078e0005 */
[----:B0-----:R-:W-:Y:S05]  /*0710*/  @!P0 BRA `(.L_x_308) ;  /* 0x0000000000388947 */ /* 0x001fea0003800000 */
        /* <DEDUP_REMOVED lines=14> */
.L_x_308:
[----:B------:R-:W-:Y:S05]  /*0800*/  BSYNC.RECONVERGENT B2 ;  /* 0x0000000000027941 */ /* 0x000fea0003800200 */
.L_x_307:
[----:B------:R-:W-:Y:S01]  /*0810*/  DSETP.GEU.AND P0, PT, |R26|, |R14|, PT ;  /* 0x4000000e1a00722a */ /* 0x000fe20003f0e200 */
[----:B------:R-:W-:Y:S01]  /*0820*/  BSSY.RECONVERGENT B2, `(.L_x_309) ;  /* 0x0000014000027945 */ /* 0x000fe20003800200 */
[----:B------:R-:W-:Y:S02]  /*0830*/  IMAD.MOV.U32 R2, RZ, RZ, R14 ;  /* 0x000000ffff027224 */ /* 0x000fe400078e000e */
[----:B------:R-:W-:Y:S02]  /*0840*/  IMAD.MOV.U32 R3, RZ, RZ, R15 ;  /* 0x000000ffff037224 */ /* 0x000fe400078e000f */
[----:B------:R-:W-:Y:S02]  /*0850*/  IMAD.MOV.U32 R5, RZ, RZ, R12 ;  /* 0x000000ffff057224 */ /* 0x000fe400078e000c */
[----:B------:R-:W-:-:S06]  /*0860*/  IMAD.MOV.U32 R7, RZ, RZ, R13 ;  /* 0x000000ffff077224 */ /* 0x000fcc00078e000d */
        /* <DEDUP_REMOVED lines=15> */
.L_x_310:
[----:B------:R-:W-:Y:S05]  /*0960*/  BSYNC.RECONVERGENT B2 ;  /* 0x0000000000027941 */ /* 0x000fea0003800200 */
.L_x_309:
        /* <DEDUP_REMOVED lines=21> */
.L_x_312:
[----:B------:R-:W-:Y:S05]  /*0ac0*/  BSYNC.RECONVERGENT B2 ;  /* 0x0000000000027941 */ /* 0x000fea0003800200 */
.L_x_311:
[----:B------:R-:W-:-:S05]  /*0ad0*/  VIADD R19, R19, 0x400 ;  /* 0x0000040013137836 */ /* 0x000fca0000000000 */
[----:B------:R-:W-:-:S13]  /*0ae0*/  ISETP.GE.AND P0, PT, R19, UR4, PT ;  /* 0x0000000413007c0c */ /* 0x000fda000bf06270 */
[----:B------:R-:W-:Y:S05]  /*0af0*/  @!P0 BRA `(.L_x_313) ;  /* 0xfffffff800708947 */ /* 0x000fea000383ffff */
.L_x_299:
[----:B------:R-:W-:Y:S05]  /*0b00*/  BSYNC.RECONVERGENT B1 ;  /* 0x0000000000017941 */ /* 0x000fea0003800200 */
.L_x_298:
[----:B------:R-:W2:Y:S02]  /*0b10*/  LDCU UR6, c[0x0][0x390] ;  /* 0x00007200ff0677ac */ /* 0x000ea40008000800 */
[----:B--2---:R-:W-:-:S09]  /*0b20*/  UISETP.GE.AND UP0, UPT, UR6, 0x100, UPT ;  /* 0x000001000600788c */ /* 0x004fd2000bf06270 */
[----:B------:R-:W-:Y:S05]  /*0b30*/  BRA.U !UP0, `(.L_x_314) ;  /* 0x0000001508507547 */ /* 0x000fea000b800000 */
[----:B0-----:R-:W0:Y:S01]  /*0b40*/  S2R R9, SR_LANEID ;  /* 0x0000000000097919 */ /* 0x001e220000000000 */
[----:B------:R-:W-:Y:S01]  /*0b50*/  BSSY.RECONVERGENT B1, `(.L_x_315) ;  /* 0x000001f000017945 */ /* 0x000fe20003800200 */
[----:B-----5:R-:W-:Y:S01]  /*0b60*/  IMAD.MOV.U32 R11, RZ, RZ, R12 ;  /* 0x000000ffff0b7224 */ /* 0x020fe200078e000c */
[----:B------:R2:W3:Y:S01]  /*0b70*/  SHFL.DOWN PT, R4, R14, 0x1, 0x1f ;  /* 0x08201f000e047f89 */ /* 0x0004e200000e0000 */
[----:B------:R-:W-:Y:S02]  /*0b80*/  IMAD.MOV.U32 R16, RZ, RZ, R13 ;  /* 0x000000ffff107224 */ /* 0x000fe400078e000d */
[----:B-1----:R-:W-:Y:S01]  /*0b90*/  IMAD.MOV.U32 R2, RZ, RZ, R14 ;  /* 0x000000ffff027224 */ /* 0x002fe200078e000e */
[----:B------:R2:W1:Y:S01]  /*0ba0*/  SHFL.DOWN PT, R5, R15, 0x1, 0x1f ;  /* 0x08201f000f057f89 */ /* 0x00046200000e0000 */
[----:B------:R-:W-:-:S03]  /*0bb0*/  IMAD.MOV.U32 R3, RZ, RZ, R15 ;  /* 0x000000ffff037224 */ /* 0x000fc600078e000f */
[----:B------:R2:W4:Y:S04]  /*0bc0*/  SHFL.DOWN PT, R7, R12, 0x1, 0x1f ;  /* 0x08201f000c077f89 */ /* 0x00052800000e0000 */
[----:B------:R2:W1:Y:S01]  /*0bd0*/  SHFL.DOWN PT, R17, R13, 0x1, 0x1f ;  /* 0x08201f000d117f89 */ /* 0x00046200000e0000 */
[----:B0-----:R-:W-:-:S13]  /*0be0*/  ISETP.GT.AND P0, PT, R9, 0x1e, PT ;  /* 0x0000001e0900780c */ /* 0x001fda0003f04270 */
[----:B-1234-:R-:W-:Y:S05]  /*0bf0*/  @P0 BRA `(.L_x_316) ;  /* 0x0000000000500947 */ /* 0x01efea0003800000 */
[----:B------:R-:W-:Y:S01]  /*0c00*/  DSETP.GEU.AND P0, PT, |R14|, |R4|, PT ;  /* 0x400000040e00722a */ /* 0x000fe20003f0e200 */
[----:B------:R-:W-:Y:S02]  /*0c10*/  IMAD.MOV.U32 R11, RZ, RZ, R7 ;  /* 0x000000ffff0b7224 */ /* 0x000fe400078e0007 */
[----:B------:R-:W-:Y:S02]  /*0c20*/  IMAD.MOV.U32 R16, RZ, RZ, R17 ;  /* 0x000000ffff107224 */ /* 0x000fe400078e0011 */
        /* <DEDUP_REMOVED lines=9> */
[CC--:B------:R-:W-:Y:S02]  /*0cc0*/  ISETP.LT.U32.AND P1, PT, R12.reuse, R7.reuse, PT ;  /* 0x000000070c00720c */ /* 0x0c0fe40003f21070 */
[C---:B------:R-:W-:Y:S02]  /*0cd0*/  ISETP.GE.U32.AND P0, PT, R12.reuse, R7, PT ;  /* 0x000000070c00720c */ /* 0x040fe40003f06070 */
[CC--:B------:R-:W-:Y:S02]  /*0ce0*/  ISETP.LT.AND.EX P1, PT, R13.reuse, R17.reuse, PT, P1 ;  /* 0x000000110d00720c */ /* 0x0c0fe40003f21310 */
[C---:B------:R-:W-:Y:S02]  /*0cf0*/  ISETP.GE.AND.EX P0, PT, R13.reuse, R17, PT, P0 ;  /* 0x000000110d00720c */ /* 0x040fe40003f06300 */
[----:B------:R-:W-:Y:S02]  /*0d00*/  SEL R11, R12, R7, P1 ;  /* 0x000000070c0b7207 */ /* 0x000fe40000800000 */
[----:B------:R-:W-:-:S02]  /*0d10*/  SEL R16, R13, R17, P1 ;  /* 0x000000110d107207 */ /* 0x000fc40000800000 */
[----:B------:R-:W-:Y:S02]  /*0d20*/  FSEL R2, R14, R4, !P0 ;  /* 0x000000040e027208 */ /* 0x000fe40004000000 */
[----:B------:R-:W-:-:S07]  /*0d30*/  FSEL R3, R15, R5, !P0 ;  /* 0x000000050f037208 */ /* 0x000fce0004000000 */
.L_x_316:
[----:B------:R-:W-:Y:S05]  /*0d40*/  BSYNC.RECONVERGENT B1 ;  /* 0x0000000000017941 */ /* 0x000fea0003800200 */
.L_x_315:
[----:B------:R-:W-:Y:S01]  /*0d50*/  ISETP.GT.AND P0, PT, R9, 0x1d, PT ;  /* 0x0000001d0900780c */ /* 0x000fe20003f04270 */
[----:B------:R0:W1:Y:S01]  /*0d60*/  SHFL.DOWN PT, R6, R2, 0x2, 0x1f ;  /* 0x08401f0002067f89 */ /* 0x00006200000e0000 */
[----:B------:R-:W-:Y:S01]  /*0d70*/  BSSY.RECONVERGENT B1, `(.L_x_317) ;  /* 0x000001d000017945 */ /* 0x000fe20003800200 */
[----:B------:R-:W-:Y:S02]  /*0d80*/  IMAD.MOV.U32 R8, RZ, RZ, R11 ;  /* 0x000000ffff087224 */ /* 0x000fe400078e000b */
[----:B------:R0:W2:Y:S01]  /*0d90*/  SHFL.DOWN PT, R7, R3, 0x2, 0x1f ;  /* 0x08401f0003077f89 */ /* 0x0000a200000e0000 */
[----:B------:R-:W-:Y:S02]  /*0da0*/  IMAD.MOV.U32 R10, RZ, RZ, R16 ;  /* 0x000000ffff0a7224 */ /* 0x000fe400078e0010 */
[----:B------:R-:W-:Y:S01]  /*0db0*/  IMAD.MOV.U32 R4, RZ, RZ, R2 ;  /* 0x000000ffff047224 */ /* 0x000fe200078e0002 */
[----:B------:R0:W3:Y:S01]  /*0dc0*/  SHFL.DOWN PT, R12, R11, 0x2, 0x1f ;  /* 0x08401f000b0c7f89 */ /* 0x0000e200000e0000 */
[----:B------:R-:W-:-:S03]  /*0dd0*/  IMAD.MOV.U32 R5, RZ, RZ, R3 ;  /* 0x000000ffff057224 */ /* 0x000fc600078e0003 */
[----:B------:R0:W4:Y:S01]  /*0de0*/  SHFL.DOWN PT, R13, R16, 0x2, 0x1f ;  /* 0x08401f00100d7f89 */ /* 0x00012200000e0000 */
[----:B------:R-:W-:Y:S05]  /*0df0*/  @P0 BRA `(.L_x_318) ;  /* 0x0000000000500947 */ /* 0x000fea0003800000 */
[----:B-12---:R-:W-:Y:S01]  /*0e00*/  DSETP.GEU.AND P0, PT, |R2|, |R6|, PT ;  /* 0x400000060200722a */ /* 0x006fe20003f0e200 */
[----:B---3--:R-:W-:Y:S02]  /*0e10*/  IMAD.MOV.U32 R8, RZ, RZ, R12 ;  /* 0x000000ffff087224 */ /* 0x008fe400078e000c */
[----:B----4-:R-:W-:Y:S02]  /*0e20*/  IMAD.MOV.U32 R10, RZ, RZ, R13 ;  /* 0x000000ffff0a7224 */ /* 0x010fe400078e000d */
        /* <DEDUP_REMOVED lines=17> */
.L_x_318:
[----:B------:R-:W-:Y:S05]  /*0f40*/  BSYNC.RECONVERGENT B1 ;  /* 0x0000000000017941 */ /* 0x000fea0003800200 */
.L_x_317:
[----:B------:R-:W-:Y:S01]  /*0f50*/  ISETP.GT.AND P0, PT, R9, 0x1b, PT ;  /* 0x0000001b0900780c */ /* 0x000fe20003f04270 */
[----:B-1----:R1:W1:Y:S01]  /*0f60*/  SHFL.DOWN PT, R6, R4, 0x4, 0x1f ;  /* 0x08801f0004067f89 */ /* 0x00226200000e0000 */
[----:B------:R-:W-:Y:S01]  /*0f70*/  BSSY.RECONVERGENT B1, `(.L_x_319) ;  /* 0x000001d000017945 */ /* 0x000fe20003800200 */
[----:B0-----:R-:W-:Y:S02]  /*0f80*/  IMAD.MOV.U32 R11, RZ, RZ, R8 ;  /* 0x000000ffff0b7224 */ /* 0x001fe400078e0008 */
[----:B--2---:R0:W2:Y:S01]  /*0f90*/  SHFL.DOWN PT, R7, R5, 0x4, 0x1f ;  /* 0x08801f0005077f89 */ /* 0x0040a200000e0000 */
[----:B---3--:R-:W-:Y:S02]  /*0fa0*/  IMAD.MOV.U32 R12, RZ, RZ, R10 ;  /* 0x000000ffff0c7224 */ /* 0x008fe400078e000a */
[----:B------:R-:W-:Y:S01]  /*0fb0*/  IMAD.MOV.U32 R2, RZ, RZ, R4 ;  /* 0x000000ffff027224 */ /* 0x000fe200078e0004 */
[----:B----4-:R0:W3:Y:S01]  /*0fc0*/  SHFL.DOWN PT, R13, R8, 0x4, 0x1f ;  /* 0x08801f00080d7f89 */ /* 0x0100e200000e0000 */
        /* <DEDUP_REMOVED lines=23> */
.L_x_320:
[----:B------:R-:W-:Y:S05]  /*1140*/  BSYNC.RECONVERGENT B1 ;  /* 0x0000000000017941 */ /* 0x000fea0003800200 */
.L_x_319:
[----:B------:R-:W-:Y:S01]  /*1150*/  ISETP.GT.AND P0, PT, R9, 0x17, PT ;  /* 0x000000170900780c */ /* 0x000fe20003f04270 */
[----:B-1----:R1:W1:Y:S01]  /*1160*/  SHFL.DOWN PT, R6, R2, 0x8, 0x1f ;  /* 0x09001f0002067f89 */ /* 0x00226200000e0000 */
[----:B------:R-:W-:Y:S01]  /*1170*/  BSSY.RECONVERGENT B1, `(.L_x_321) ;  /* 0x000001d000017945 */ /* 0x000fe20003800200 */
[----:B0-----:R-:W-:Y:S02]  /*1180*/  IMAD.MOV.U32 R8, RZ, RZ, R11 ;  /* 0x000000ffff087224 */ /* 0x001fe400078e000b */
[----:B--2---:R0:W2:Y:S01]  /*1190*/  SHFL.DOWN PT, R7, R3, 0x8, 0x1f ;  /* 0x09001f0003077f89 */ /* 0x0040a200000e0000 */
[----:B------:R-:W-:Y:S02]  /*11a0*/  IMAD.MOV.U32 R10, RZ, RZ, R12 ;  /* 0x000000ffff0a7224 */ /* 0x000fe400078e000c */
[----:B------:R-:W-:Y:S01]  /*11b0*/  IMAD.MOV.U32 R4, RZ, RZ, R2 ;  /* 0x000000ffff047224 */ /* 0x000fe200078e0002 */
[----:B------:R0:W0:Y:S01]  /*11c0*/  SHFL.DOWN PT, R14, R11, 0x8, 0x1f ;  /* 0x09001f000b0e7f89 */ /* 0x00002200000e0000 */
[----:B------:R-:W-:-:S03]  /*11d0*/  IMAD.MOV.U32 R5, RZ, RZ, R3 ;  /* 0x000000ffff057224 */ /* 0x000fc600078e0003 */
[----:B---3--:R3:W0:Y:S01]  /*11e0*/  SHFL.DOWN PT, R13, R12, 0x8, 0x1f ;  /* 0x09001f000c0d7f89 */ /* 0x00862200000e0000 */
[----:B------:R-:W-:Y:S05]  /*11f0*/  @P0 BRA `(.L_x_322) ;  /* 0x0000000000500947 */ /* 0x000fea0003800000 */
[----:B-12---:R-:W-:Y:S01]  /*1200*/  DSETP.GEU.AND P0, PT, |R2|, |R6|, PT ;  /* 0x400000060200722a */ /* 0x006fe20003f0e200 */
[----:B0-----:R-:W-:Y:S02]  /*1210*/  IMAD.MOV.U32 R8, RZ, RZ, R14 ;  /* 0x000000ffff087224 */ /* 0x001fe400078e000e */
        /* <DEDUP_REMOVED lines=18> */
.L_x_322:
[----:B------:R-:W-:Y:S05]  /*1340*/  BSYNC.RECONVERGENT B1 ;  /* 0x0000000000017941 */ /* 0x000fea0003800200 */
.L_x_321:
[----:B------:R-:W-:Y:S01]  /*1350*/  ISETP.GT.AND P0, PT, R9, 0xf, PT ;  /* 0x0000000f0900780c */ /* 0x000fe20003f04270 */
[----:B-1----:R1:W1:Y:S01]  /*1360*/  SHFL.DOWN PT, R6, R4, 0x10, 0x1f ;  /* 0x0a001f0004067f89 */ /* 0x00226200000e0000 */
[----:B------:R-:W-:Y:S01]  /*1370*/  BSSY.RECONVERGENT B1, `(.L_x_323) ;  /* 0x000001d000017945 */ /* 0x000fe20003800200 */
[----:B0-----:R-:W-:Y:S02]  /*1380*/  IMAD.MOV.U32 R14, RZ, RZ, R8 ;  /* 0x000000ffff0e7224 */ /* 0x001fe400078e0008 */
[----:B--2---:R0:W2:Y:S01]  /*1390*/  SHFL.DOWN PT, R7, R5, 0x10, 0x1f ;  /* 0x0a001f0005077f89 */ /* 0x0040a200000e0000 */
[----:B----4-:R-:W-:Y:S02]  /*13a0*/  IMAD.MOV.U32 R15, RZ, RZ, R10 ;  /* 0x000000ffff0f7224 */ /* 0x010fe400078e000a */
[----:B------:R-:W-:Y:S01]  /*13b0*/  IMAD.MOV.U32 R2, RZ, RZ, R4 ;  /* 0x000000ffff027224 */ /* 0x000fe200078e0004 */
[----:B------:R0:W4:Y:S01]  /*13c0*/  SHFL.DOWN PT, R11, R8, 0x10, 0x1f ;  /* 0x0a001f00080b7f89 */ /* 0x00012200000e0000 */
[----:B------:R-:W-:-:S03]  /*13d0*/  IMAD.MOV.U32 R3, RZ, RZ, R5 ;  /* 0x000000ffff037224 */ /* 0x000fc600078e0005 */
[----:B------:R0:W0:Y:S01]  /*13e0*/  SHFL.DOWN PT, R13, R10, 0x10, 0x1f ;  /* 0x0a001f000a0d7f89 */ /* 0x00002200000e0000 */
[----:B------:R-:W-:Y:S05]  /*13f0*/  @P0 BRA `(.L_x_324) ;  /* 0x0000000000500947 */ /* 0x000fea0003800000 */
[----:B-12---:R-:W-:Y:S01]  /*1400*/  DSETP.GEU.AND P0, PT, |R4|, |R6|, PT ;  /* 0x400000060400722a */ /* 0x006fe20003f0e200 */
[----:B----4-:R-:W-:Y:S02]  /*1410*/  IMAD.MOV.U32 R14, RZ, RZ, R11 ;  /* 0x000000ffff0e7224 */ /* 0x010fe400078e000b */
[----:B0-----:R-:W-:Y:S02]  /*1420*/  IMAD.MOV.U32 R15, RZ, RZ, R13 ;  /* 0x000000ffff0f7224 */ /* 0x001fe400078e000d */
        /* <DEDUP_REMOVED lines=17> */
.L_x_324:
[----:B------:R-:W-:Y:S05]  /*1540*/  BSYNC.RECONVERGENT B1 ;  /* 0x0000000000017941 */ /* 0x000fea0003800200 */
.L_x_323:
[----:B------:R-:W-:Y:S01]  /*1550*/  ISETP.NE.AND P0, PT, R9, RZ, PT ;  /* 0x000000ff0900720c */ /* 0x000fe20003f05270 */
[----:B------:R-:W-:-:S12]  /*1560*/  BSSY.RECONVERGENT B1, `(.L_x_325) ;  /* 0x000000a000017945 */ /* 0x000fd80003800200 */
[----:B------:R-:W-:Y:S05]  /*1570*/  @P0 BRA `(.L_x_326) ;  /* 0x0000000000200947 */ /* 0x000fea0003800000 */
[----:B-1----:R-:W1:Y:S01]  /*1580*/  S2R R6, SR_CgaCtaId ;  /* 0x0000000000067919 */ /* 0x002e620000008800 */
[----:B0-----:R-:W-:Y:S02]  /*1590*/  MOV R5, 0x400 ;  /* 0x0000040000057802 */ /* 0x001fe40000000f00 */
[----:B------:R-:W-:-:S04]  /*15a0*/  SHF.R.U32.HI R4, RZ, 0x1, R0 ;  /* 0x00000001ff047819 */ /* 0x000fc80000011600 */
[----:B------:R-:W-:Y:S02]  /*15b0*/  LOP3.LUT R4, R4, 0x1f0, RZ, 0xc0, !PT ;  /* 0x000001f004047812 */ /* 0x000fe400078ec0ff */
[----:B-1----:R-:W-:-:S05]  /*15c0*/  LEA R5, R6, R5, 0x18 ;  /* 0x0000000506057211 */ /* 0x002fca00078ec0ff */
[----:B------:R-:W-:-:S05]  /*15d0*/  IMAD.IADD R5, R4, 0x1, R5 ;  /* 0x0000000104057824 */ /* 0x000fca00078e0205 */
[----:B------:R0:W-:Y:S04]  /*15e0*/  STS.64 [R5+0x10], R14 ;  /* 0x0000100e05007388 */ /* 0x0001e80000000a00 */
[----:B------:R0:W-:Y:S02]  /*15f0*/  STS.64 [R5+0x8], R2 ;  /* 0x0000080205007388 */ /* 0x0001e40000000a00 */
.L_x_326:
[----:B------:R-:W-:Y:S05]  /*1600*/  BSYNC.RECONVERGENT B1 ;  /* 0x0000000000017941 */ /* 0x000fea0003800200 */
.L_x_325:
[----:B------:R-:W-:Y:S01]  /*1610*/  BAR.SYNC.DEFER_BLOCKING 0x0 ;  /* 0x0000000000007b1d */ /* 0x000fe20000010000 */
[----:B------:R-:W-:-:S13]  /*1620*/  ISETP.NE.AND P1, PT, R0, RZ, PT ;  /* 0x000000ff0000720c */ /* 0x000fda0003f25270 */
[----:B------:R-:W-:Y:S05]  /*1630*/  @P1 BRA `(.L_x_327) ;  /* 0x0000005400881947 */ /* 0x000fea0003800000 */
[----:B0-----:R-:W0:Y:S01]  /*1640*/  S2R R5, SR_CgaCtaId ;  /* 0x0000000000057919 */ /* 0x001e220000008800 */
[----:B------:R-:W-:Y:S01]  /*1650*/  MOV R0, 0x400 ;  /* 0x0000040000007802 */ /* 0x000fe20000000f00 */
[----:B------:R-:W-:Y:S03]  /*1660*/  BSSY.RECONVERGENT B1, `(.L_x_328) ;  /* 0x000001a000017945 */ /* 0x000fe60003800200 */
[----:B0-----:R-:W-:-:S05]  /*1670*/  LEA R0, R5, R0, 0x18 ;  /* 0x0000000005007211 */ /* 0x001fca00078ec0ff */
[----:B------:R-:W0:Y:S04]  /*1680*/  LDS.64 R16, [R0+0x18] ;  /* 0x0000180000107984 */ /* 0x000e280000000a00 */
[----:B-12---:R-:W1:Y:S04]  /*1690*/  LDS.128 R4, [R0+0x20] ;  /* 0x0000200000047984 */ /* 0x006e680000000c00 */
[----:B---3--:R2:W3:Y:S04]  /*16a0*/  LDS.64 R12, [R0+0x80] ;  /* 0x00008000000c7984 */ /* 0x0084e80000000a00 */
[----:B----4-:R2:W4:Y:S01]  /*16b0*/  LDS.128 R8, [R0+0x30] ;  /* 0x0000300000087984 */ /* 0x0105220000000c00 */
[----:B0-----:R-:W-:Y:S01]  /*16c0*/  DSETP.GEU.AND P0, PT, |R2|, |R16|, PT ;  /* 0x400000100200722a */ /* 0x001fe20003f0e200 */
[----:B------:R-:W-:-:S02]  /*16d0*/  IMAD.MOV.U32 R24, RZ, RZ, R16 ;  /* 0x000000ffff187224 */ /* 0x000fc400078e0010 */
[----:B------:R-:W-:Y:S02]  /*16e0*/  IMAD.MOV.U32 R25, RZ, RZ, R17 ;  /* 0x000000ffff197224 */ /* 0x000fe400078e0011 */
[----:B-1----:R-:W-:Y:S02]  /*16f0*/  IMAD.MOV.U32 R26, RZ, RZ, R4 ;  /* 0x000000ffff1a7224 */ /* 0x002fe400078e0004 */
[----:B------:R-:W-:-:S07]  /*1700*/  IMAD.MOV.U32 R27, RZ, RZ, R5 ;  /* 0x000000ffff1b7224 */ /* 0x000fce00078e0005 */
[----:B--234-:R-:W-:Y:S05]  /*1710*/  @!P0 BRA `(.L_x_329) ;  /* 0x0000000000388947 */ /* 0x01cfea0003800000 */
        /* <DEDUP_REMOVED lines=14> */
.L_x_329:
[----:B------:R-:W-:Y:S05]  /*1800*/  BSYNC.RECONVERGENT B1 ;  /* 0x0000000000017941 */ /* 0x000fea0003800200 */
.L_x_328:
[----:B------:R0:W1:Y:S01]  /*1810*/  LDS.128 R16, [R0+0x40] ;  /* 0x0000400000107984 */ /* 0x0000620000000c00 */
[----:B------:R-:W-:Y:S01]  /*1820*/  DSETP.GEU.AND P0, PT, |R24|, |R6|, PT ;  /* 0x400000061800722a */ /* 0x000fe20003f0e200 */
[----:B------:R-:W-:Y:S01]  /*1830*/  BSSY.RECONVERGENT B1, `(.L_x_330) ;  /* 0x0000015000017945 */ /* 0x000fe20003800200 */
[----:B------:R-:W-:Y:S01]  /*1840*/  IMAD.MOV.U32 R4, RZ, RZ, R6 ;  /* 0x000000ffff047224 */ /* 0x000fe200078e0006 */
[----:B------:R0:W2:Y:S01]  /*1850*/  LDS.128 R20, [R0+0x50] ;  /* 0x0000500000147984 */ /* 0x0000a20000000c00 */
        /* <DEDUP_REMOVED lines=18> */
.L_x_331:
[----:B------:R-:W-:Y:S05]  /*1980*/  BSYNC.RECONVERGENT B1 ;  /* 0x0000000000017941 */ /* 0x000fea0003800200 */
.L_x_330:
[----:B------:R-:W-:Y:S01]  /*1990*/  DSETP.GEU.AND P0, PT, |R4|, |R10|, PT ;  /* 0x4000000a0400722a */ /* 0x000fe20003f0e200 */
[----:B------:R-:W-:Y:S01]  /*19a0*/  BSSY.RECONVERGENT B1, `(.L_x_332) ;  /* 0x0000014000017945 */ /* 0x000fe20003800200 */
[----:B------:R-:W-:Y:S02]  /*19b0*/  IMAD.MOV.U32 R2, RZ, RZ, R10 ;  /* 0x000000ffff027224 */ /* 0x000fe400078e000a */
[----:B------:R-:W-:Y:S02]  /*19c0*/  IMAD.MOV.U32 R3, RZ, RZ, R11 ;  /* 0x000000ffff037224 */ /* 0x000fe400078e000b */
[----:B-1----:R-:W-:Y:S02]  /*19d0*/  IMAD.MOV.U32 R27, RZ, RZ, R16 ;  /* 0x000000ffff1b7224 */ /* 0x002fe400078e0010 */
        /* <DEDUP_REMOVED lines=16> */
.L_x_333:
[----:B------:R-:W-:Y:S05]  /*1ae0*/  BSYNC.RECONVERGENT B1 ;  /* 0x0000000000017941 */ /* 0x000fea0003800200 */
.L_x_332:
[----:B------:R0:W1:Y:S01]  /*1af0*/  LDS.128 R8, [R0+0x60] ;  /* 0x0000600000087984 */ /* 0x0000620000000c00 */
[----:B------:R-:W-:Y:S01]  /*1b00*/  DSETP.GEU.AND P0, PT, |R2|, |R18|, PT ;  /* 0x400000120200722a */ /* 0x000fe20003f0e200 */
[----:B------:R-:W-:Y:S01]  /*1b10*/  BSSY.RECONVERGENT B1, `(.L_x_334) ;  /* 0x0000015000017945 */ /* 0x000fe20003800200 */
[----:B------:R-:W-:Y:S01]  /*1b20*/  IMAD.MOV.U32 R14, RZ, RZ, R18 ;  /* 0x000000ffff0e7224 */ /* 0x000fe200078e0012 */
[----:B------:R0:W3:Y:S01]  /*1b30*/  LDS.128 R4, [R0+0x70] ;  /* 0x0000700000047984 */ /* 0x0000e20000000c00 */
[----:B------:R-:W-:Y:S02]  /*1b40*/  IMAD.MOV.U32 R15, RZ, RZ, R19 ;  /* 0x000000ffff0f7224 */ /* 0x000fe400078e0013 */
[----:B--2---:R-:W-:Y:S02]  /*1b50*/  IMAD.MOV.U32 R17, RZ, RZ, R20 ;  /* 0x000000ffff117224 */ /* 0x004fe400078e0014 */
        /* <DEDUP_REMOVED lines=16> */
.L_x_335:
[----:B------:R-:W-:Y:S05]  /*1c60*/  BSYNC.RECONVERGENT B1 ;  /* 0x0000000000017941 */ /* 0x000fea0003800200 */
.L_x_334:
        /* <DEDUP_REMOVED lines=21> */
.L_x_337:
[----:B------:R-:W-:Y:S05]  /*1dc0*/  BSYNC.RECONVERGENT B1 ;  /* 0x0000000000017941 */ /* 0x000fea0003800200 */
.L_x_336:
[----:B------:R-:W-:Y:S01]  /*1dd0*/  DSETP.GEU.AND P0, PT, |R2|, |R10|, PT ;  /* 0x4000000a0200722a */ /* 0x000fe20003f0e200 */
[----:B------:R-:W-:Y:S01]  /*1de0*/  BSSY.RECONVERGENT B1, `(.L_x_338) ;  /* 0x0000014000017945 */ /* 0x000fe20003800200 */
[----:B------:R-:W-:Y:S02]  /*1df0*/  IMAD.MOV.U32 R8, RZ, RZ, R10 ;  /* 0x000000ffff087224 */ /* 0x000fe400078e000a */
[----:B------:R-:W-:Y:S02]  /*1e00*/  IMAD.MOV.U32 R9, RZ, RZ, R11 ;  /* 0x000000ffff097224 */ /* 0x000fe400078e000b */
[----:B---3--:R-:W-:Y:S02]  /*1e10*/  IMAD.MOV.U32 R17, RZ, RZ, R4 ;  /* 0x000000ffff117224 */ /* 0x008fe400078e0004 */
        /* <DEDUP_REMOVED lines=16> */
.L_x_339:
[----:B------:R-:W-:Y:S05]  /*1f20*/  BSYNC.RECONVERGENT B1 ;  /* 0x0000000000017941 */ /* 0x000fea0003800200 */
.L_x_338:
        /* <DEDUP_REMOVED lines=19> */
[----:B------:R-:W-:Y:S01]  /*2060*/  SEL R15, R0, R13, P2 ;  /* 0x0000000d000f7207 */ /* 0x000fe20001000000 */
[----:B------:R-:W-:Y:S06]  /*2070*/  BRA `(.L_x_327) ;  /* 0x0000004800f87947 */ /* 0x000fec0003800000 */
.L_x_314:
[----:B------:R-:W2:Y:S01]  /*2080*/  S2R R4, SR_LANEID ;  /* 0x0000000000047919 */ /* 0x000ea20000000000 */
[----:B-1----:R-:W-:Y:S01]  /*2090*/  LOP3.LUT R2, R0, 0x3e0, RZ, 0xc0, !PT ;  /* 0x000003e000027812 */ /* 0x002fe200078ec0ff */
[----:B------:R-:W-:Y:S01]  /*20a0*/  BSSY.RECONVERGENT B1, `(.L_x_340) ;  /* 0x0000024000017945 */ /* 0x000fe20003800200 */
[----:B-----5:R-:W-:Y:S02]  /*20b0*/  IMAD.MOV.U32 R16, RZ, RZ, R12 ;  /* 0x000000ffff107224 */ /* 0x020fe400078e000c */
[----:B------:R-:W-:Y:S02]  /*20c0*/  IMAD.MOV.U32 R18, RZ, RZ, R13 ;  /* 0x000000ffff127224 */ /* 0x000fe400078e000d */
[----:B------:R-:W-:Y:S01]  /*20d0*/  VIADD R3, R2, 0x20 ;  /* 0x0000002002037836 */ /* 0x000fe20000000000 */
[----:B------:R-:W-:-:S04]  /*20e0*/  LOP3.LUT R2, RZ, R2, RZ, 0x33, !PT ;  /* 0x00000002ff027212 */ /* 0x000fc800078e33ff */
[----:B------:R-:W-:Y:S01]  /*20f0*/  ISETP.GT.AND P0, PT, R3, UR6, PT ;  /* 0x0000000603007c0c */ /* 0x000fe2000bf04270 */
[----:B------:R-:W-:Y:S02]  /*2100*/  VIADD R2, R2, UR6 ;  /* 0x0000000602027c36 */ /* 0x000fe40008000000 */
[----:B------:R-:W-:-:S03]  /*2110*/  IMAD.MOV.U32 R3, RZ, RZ, R15 ;  /* 0x000000ffff037224 */ /* 0x000fc600078e000f */
[----:B------:R-:W-:Y:S01]  /*2120*/  SEL R5, R2, 0x1f, P0 ;  /* 0x0000001f02057807 */ /* 0x000fe20000000000 */
[----:B------:R-:W-:-:S04]  /*2130*/  IMAD.MOV.U32 R2, RZ, RZ, R14 ;  /* 0x000000ffff027224 */ /* 0x000fc800078e000e */
[----:B------:R1:W3:Y:S04]  /*2140*/  SHFL.DOWN PT, R6, R14, 0x1, R5 ;  /* 0x082000000e067989 */ /* 0x0002e800000e0005 */
[----:B------:R1:W4:Y:S04]  /*2150*/  SHFL.DOWN PT, R7, R15, 0x1, R5 ;  /* 0x082000000f077989 */ /* 0x00032800000e0005 */
[----:B0-----:R1:W0:Y:S01]  /*2160*/  SHFL.DOWN PT, R9, R12, 0x1, R5 ;  /* 0x082000000c097989 */ /* 0x00122200000e0005 */
[----:B--2---:R-:W-:-:S03]  /*2170*/  ISETP.GE.AND P0, PT, R4, R5, PT ;  /* 0x000000050400720c */ /* 0x004fc60003f06270 */
[----:B------:R1:W2:Y:S10]  /*2180*/  SHFL.DOWN PT, R11, R13, 0x1, R5 ;  /* 0x082000000d0b7989 */ /* 0x0002b400000e0005 */
[----:B-1----:R-:W-:Y:S05]  /*2190*/  @P0 BRA `(.L_x_341) ;  /* 0x0000000000500947 */ /* 0x002fea0003800000 */
[----:B---34-:R-:W-:Y:S01]  /*21a0*/  DSETP.GEU.AND P0, PT, |R14|, |R6|, PT ;  /* 0x400000060e00722a */ /* 0x018fe20003f0e200 */
[----:B0-----:R-:W-:Y:S02]  /*21b0*/  IMAD.MOV.U32 R16, RZ, RZ, R9 ;  /* 0x000000ffff107224 */ /* 0x001fe400078e0009 */
[----:B--2---:R-:W-:Y:S02]  /*21c0*/  IMAD.MOV.U32 R18, RZ, RZ, R11 ;  /* 0x000000ffff127224 */ /* 0x004fe400078e000b */
        /* <DEDUP_REMOVED lines=17> */
.L_x_341:
[----:B------:R-:W-:Y:S05]  /*22e0*/  BSYNC.RECONVERGENT B1 ;  /* 0x0000000000017941 */ /* 0x000fea0003800200 */
.L_x_340:
[----:B---3--:R-:W-:Y:S01]  /*22f0*/  VIADD R6, R4, 0x2 ;  /* 0x0000000204067836 */ /* 0x008fe20000000000 */
[----:B------:R1:W3:Y:S01]  /*2300*/  SHFL.DOWN PT, R8, R2, 0x2, R5 ;  /* 0x0840000002087989 */ /* 0x0002e200000e0005 */
[----:B------:R-:W-:Y:S01]  /*2310*/  BSSY.RECONVERGENT B1, `(.L_x_342) ;  /* 0x000001e000017945 */ /* 0x000fe20003800200 */
[----:B------:R-:W-:Y:S02]  /*2320*/  IMAD.MOV.U32 R10, RZ, RZ, R16 ;  /* 0x000000ffff0a7224 */ /* 0x000fe400078e0010 */
[----:B------:R-:W-:Y:S01]  /*2330*/  ISETP.GT.AND P0, PT, R6, R5, PT ;  /* 0x000000050600720c */ /* 0x000fe20003f04270 */
[----:B0-----:R1:W0:Y:S01]  /*2340*/  SHFL.DOWN PT, R9, R3, 0x2, R5 ;  /* 0x0840000003097989 */ /* 0x00122200000e0005 */
[----:B------:R-:W-:Y:S02]  /*2350*/  IMAD.MOV.U32 R12, RZ, RZ, R18 ;  /* 0x000000ffff0c7224 */ /* 0x000fe400078e0012 */
[----:B------:R-:W-:Y:S01]  /*2360*/  IMAD.MOV.U32 R6, RZ, RZ, R2 ;  /* 0x000000ffff067224 */ /* 0x000fe200078e0002 */
[----:B--2---:R1:W2:Y:S01]  /*2370*/  SHFL.DOWN PT, R11, R16, 0x2, R5 ;  /* 0x08400000100b7989 */ /* 0x0042a200000e0005 */
[----:B----4-:R-:W-:-:S03]  /*2380*/  IMAD.MOV.U32 R7, RZ, RZ, R3 ;  /* 0x000000ffff077224 */ /* 0x010fc600078e0003 */
[----:B------:R1:W4:Y:S04]  /*2390*/  SHFL.DOWN PT, R13, R18, 0x2, R5 ;  /* 0x08400000120d7989 */ /* 0x00032800000e0005 */
[----:B------:R-:W-:Y:S05]  /*23a0*/  @P0 BRA `(.L_x_343) ;  /* 0x0000000000500947 */ /* 0x000fea0003800000 */
[----:B0--3--:R-:W-:Y:S01]  /*23b0*/  DSETP.GEU.AND P0, PT, |R2|, |R8|, PT ;  /* 0x400000080200722a */ /* 0x009fe20003f0e200 */
[----:B--2---:R-:W-:Y:S02]  /*23c0*/  IMAD.MOV.U32 R10, RZ, RZ, R11 ;  /* 0x000000ffff0a7224 */ /* 0x004fe400078e000b */
        /* <DEDUP_REMOVED lines=18> */
.L_x_343:
[----:B------:R-:W-:Y:S05]  /*24f0*/  BSYNC.RECONVERGENT B1 ;  /* 0x0000000000017941 */ /* 0x000fea0003800200 */
.L_x_342:
[----:B-1----:R-:W-:Y:S01]  /*2500*/  VIADD R2, R4, 0x4 ;  /* 0x0000000404027836 */ /* 0x002fe20000000000 */
[----:B---3--:R1:W3:Y:S01]  /*2510*/  SHFL.DOWN PT, R8, R6, 0x4, R5 ;  /* 0x0880000006087989 */ /* 0x0082e200000e0005 */
[----:B------:R-:W-:Y:S01]  /*2520*/  BSSY.RECONVERGENT B1, `(.L_x_344) ;  /* 0x000001e000017945 */ /* 0x000fe20003800200 */
[----:B------:R-:W-:Y:S02]  /*2530*/  IMAD.MOV.U32 R14, RZ, RZ, R10 ;  /* 0x000000ffff0e7224 */ /* 0x000fe400078e000a */
[----:B------:R-:W-:Y:S01]  /*2540*/  ISETP.GT.AND P0, PT, R2, R5, PT ;  /* 0x000000050200720c */ /* 0x000fe20003f04270 */
[----:B0-----:R1:W0:Y:S01]  /*2550*/  SHFL.DOWN PT, R9, R7, 0x4, R5 ;  /* 0x0880000007097989 */ /* 0x00122200000e0005 */
[----:B------:R-:W-:Y:S02]  /*2560*/  IMAD.MOV.U32 R16, RZ, RZ, R12 ;  /* 0x000000ffff107224 */ /* 0x000fe400078e000c */
[----:B------:R-:W-:Y:S01]  /*2570*/  IMAD.MOV.U32 R2, RZ, RZ, R6 ;  /* 0x000000ffff027224 */ /* 0x000fe200078e0006 */
[----:B--2---:R1:W2:Y:S01]  /*2580*/  SHFL.DOWN PT, R11, R10, 0x4, R5 ;  /* 0x088000000a0b7989 */ /* 0x0042a200000e0005 */
[----:B------:R-:W-:-:S03]  /*2590*/  IMAD.MOV.U32 R3, RZ, RZ, R7 ;  /* 0x000000ffff037224 */ /* 0x000fc600078e0007 */
[----:B----4-:R1:W4:Y:S04]  /*25a0*/  SHFL.DOWN PT, R13, R12, 0x4, R5 ;  /* 0x088000000c0d7989 */ /* 0x01032800000e0005 */
        /* <DEDUP_REMOVED lines=21> */
.L_x_345:
[----:B------:R-:W-:Y:S05]  /*2700*/  BSYNC.RECONVERGENT B1 ;  /* 0x0000000000017941 */ /* 0x000fea0003800200 */
.L_x_344:
        /* <DEDUP_REMOVED lines=32> */
.L_x_347:
[----:B------:R-:W-:Y:S05]  /*2910*/  BSYNC.RECONVERGENT B1 ;  /* 0x0000000000017941 */ /* 0x000fea0003800200 */
.L_x_346:
        /* <DEDUP_REMOVED lines=32> */
.L_x_349:
[----:B------:R-:W-:Y:S05]  /*2b20*/  BSYNC.RECONVERGENT B1 ;  /* 0x0000000000017941 */ /* 0x000fea0003800200 */
.L_x_348:
[----:B------:R-:W-:Y:S01]  /*2b30*/  ISETP.NE.AND P0, PT, R4, RZ, PT ;  /* 0x000000ff0400720c */ /* 0x000fe20003f05270 */
[----:B------:R-:W-:-:S12]  /*2b40*/  BSSY.RECONVERGENT B1, `(.L_x_350) ;  /* 0x000000a000017945 */ /* 0x000fd80003800200 */
[----:B------:R-:W-:Y:S05]  /*2b50*/  @P0 BRA `(.L_x_351) ;  /* 0x0000000000200947 */ /* 0x000fea0003800000 */
[----:B-1----:R-:W1:Y:S01]  /*2b60*/  S2R R6, SR_CgaCtaId ;  /* 0x0000000000067919 */ /* 0x002e620000008800 */
[----:B------:R-:W-:Y:S02]  /*2b70*/  MOV R5, 0x400 ;  /* 0x0000040000057802 */ /* 0x000fe40000000f00 */
[----:B------:R-:W-:-:S04]  /*2b80*/  SHF.R.U32.HI R4, RZ, 0x1, R0 ;  /* 0x00000001ff047819 */ /* 0x000fc80000011600 */
[----:B------:R-:W-:Y:S02]  /*2b90*/  LOP3.LUT R4, R4, 0x1f0, RZ, 0xc0, !PT ;  /* 0x000001f004047812 */ /* 0x000fe400078ec0ff */
[----:B-1----:R-:W-:-:S05]  /*2ba0*/  LEA R5, R6, R5, 0x18 ;  /* 0x0000000506057211 */ /* 0x002fca00078ec0ff */
[----:B------:R-:W-:-:S05]  /*2bb0*/  IMAD.IADD R5, R4, 0x1, R5 ;  /* 0x0000000104057824 */ /* 0x000fca00078e0205 */
[----:B------:R1:W-:Y:S04]  /*2bc0*/  STS.64 [R5+0x10], R14 ;  /* 0x0000100e05007388 */ /* 0x0003e80000000a00 */
[----:B------:R1:W-:Y:S02]  /*2bd0*/  STS.64 [R5+0x8], R2 ;  /* 0x0000080205007388 */ /* 0x0003e40000000a00 */
.L_x_351:
[----:B------:R-:W-:Y:S05]  /*2be0*/  BSYNC.RECONVERGENT B1 ;  /* 0x0000000000017941 */ /* 0x000fea0003800200 */
.L_x_350:
[----:B------:R-:W-:Y:S01]  /*2bf0*/  BAR.SYNC.DEFER_BLOCKING 0x0 ;  /* 0x0000000000007b1d */ /* 0x000fe20000010000 */
[----:B------:R-:W-:-:S13]  /*2c00*/  ISETP.NE.AND P1, PT, R0, RZ, PT ;  /* 0x000000ff0000720c */ /* 0x000fda0003f25270 */
[----:B------:R-:W-:Y:S05]  /*2c10*/  @P1 BRA `(.L_x_327) ;  /* 0x0000004000101947 */ /* 0x000fea0003800000 */
[----:B------:R-:W-:Y:S01]  /*2c20*/  UISETP.GE.AND UP0, UPT, UR6, 0x21, UPT ;  /* 0x000000210600788c */ /* 0x000fe2000bf06270 */
[----:B--2---:R-:W-:Y:S02]  /*2c30*/  IMAD.MOV.U32 R11, RZ, RZ, R14 ;  /* 0x000000ffff0b7224 */ /* 0x004fe400078e000e */
[----:B---3--:R-:W-:Y:S02]  /*2c40*/  IMAD.MOV.U32 R8, RZ, RZ, R15 ;  /* 0x000000ffff087224 */ /* 0x008fe400078e000f */
[----:B------:R-:W-:Y:S02]  /*2c50*/  IMAD.MOV.U32 R4, RZ, RZ, R2 ;  /* 0x000000ffff047224 */ /* 0x000fe400078e0002 */
[----:B-1----:R-:W-:Y:S02]  /*2c60*/  IMAD.MOV.U32 R5, RZ, RZ, R3 ;  /* 0x000000ffff057224 */ /* 0x002fe400078e0003 */
[----:B------:R-:W-:Y:S05]  /*2c70*/  BRA.U !UP0, `(.L_x_352) ;  /* 0x00000001086c7547 */ /* 0x000fea000b800000 */
[----:B------:R-:W1:Y:S01]  /*2c80*/  S2UR UR5, SR_CgaCtaId ;  /* 0x00000000000579c3 */ /* 0x000e620000008800 */
[----:B------:R-:W-:Y:S01]  /*2c90*/  UMOV UR4, 0x400 ;  /* 0x0000040000047882 */ /* 0x000fe20000000000 */
[----:B------:R-:W-:Y:S01]  /*2ca0*/  BSSY.RECONVERGENT B1, `(.L_x_352) ;  /* 0x0000018000017945 */ /* 0x000fe20003800200 */
[----:B-1----:R-:W-:-:S09]  /*2cb0*/  ULEA UR4, UR5, UR4, 0x18 ;  /* 0x0000000405047291 */ /* 0x002fd2000f8ec0ff */
[----:B------:R-:W1:Y:S04]  /*2cc0*/  LDS.64 R6, [UR4+0x18] ;  /* 0x00001804ff067984 */ /* 0x000e680008000a00 */
[----:B----4-:R-:W2:Y:S01]  /*2cd0*/  LDS.64 R12, [UR4+0x20] ;  /* 0x00002004ff0c7984 */ /* 0x010ea20008000a00 */
[----:B-1----:R-:W-:Y:S01]  /*2ce0*/  DSETP.GEU.AND P0, PT, |R2|, |R6|, PT ;  /* 0x400000060200722a */ /* 0x002fe20003f0e200 */
[----:B------:R-:W-:Y:S02]  /*2cf0*/  IMAD.MOV.U32 R4, RZ, RZ, R6 ;  /* 0x000000ffff047224 */ /* 0x000fe400078e0006 */
[----:B------:R-:W-:Y:S02]  /*2d00*/  IMAD.MOV.U32 R5, RZ, RZ, R7 ;  /* 0x000000ffff057224 */ /* 0x000fe400078e0007 */
[----:B--2---:R-:W-:-:S02]  /*2d10*/  IMAD.MOV.U32 R11, RZ, RZ, R12 ;  /* 0x000000ffff0b7224 */ /* 0x004fc400078e000c */
        /* <DEDUP_REMOVED lines=16> */
.L_x_353:
[----:B------:R-:W-:Y:S05]  /*2e20*/  BSYNC.RECONVERGENT B1 ;  /* 0x0000000000017941 */ /* 0x000fea0003800200 */
.L_x_352:
[----:B------:R-:W-:Y:S01]  /*2e30*/  UISETP.GE.AND UP0, UPT, UR6, 0x41, UPT ;  /* 0x000000410600788c */ /* 0x000fe2000bf06270 */
[----:B0-----:R-:W-:Y:S02]  /*2e40*/  IMAD.MOV.U32 R9, RZ, RZ, R11 ;  /* 0x000000ffff097224 */ /* 0x001fe400078e000b */
[----:B------:R-:W-:Y:S02]  /*2e50*/  IMAD.MOV.U32 R0, RZ, RZ, R8 ;  /* 0x000000ffff007224 */ /* 0x000fe400078e0008 */
[----:B------:R-:W-:Y:S02]  /*2e60*/  IMAD.MOV.U32 R2, RZ, RZ, R4 ;  /* 0x000000ffff027224 */ /* 0x000fe400078e0004 */
[----:B------:R-:W-:Y:S02]  /*2e70*/  IMAD.MOV.U32 R3, RZ, RZ, R5 ;  /* 0x000000ffff037224 */ /* 0x000fe400078e0005 */
[----:B------:R-:W-:Y:S05]  /*2e80*/  BRA.U !UP0, `(.L_x_354) ;  /* 0x00000001086c7547 */ /* 0x000fea000b800000 */
[----:B------:R-:W0:Y:S01]  /*2e90*/  S2UR UR5, SR_CgaCtaId ;  /* 0x00000000000579c3 */ /* 0x000e220000008800 */
[----:B------:R-:W-:Y:S01]  /*2ea0*/  UMOV UR4, 0x400 ;  /* 0x0000040000047882 */ /* 0x000fe20000000000 */
[----:B------:R-:W-:Y:S01]  /*2eb0*/  BSSY.RECONVERGENT B1, `(.L_x_354) ;  /* 0x0000018000017945 */ /* 0x000fe20003800200 */
[----:B0-----:R-:W-:-:S09]  /*2ec0*/  ULEA UR4, UR5, UR4, 0x18 ;  /* 0x0000000405047291 */ /* 0x001fd2000f8ec0ff */
[----:B------:R-:W0:Y:S04]  /*2ed0*/  LDS.64 R6, [UR4+0x28] ;  /* 0x00002804ff067984 */ /* 0x000e280008000a00 */
[----:B----4-:R-:W1:Y:S01]  /*2ee0*/  LDS.64 R12, [UR4+0x30] ;  /* 0x00003004ff0c7984 */ /* 0x010e620008000a00 */
[----:B0-----:R-:W-:Y:S01]  /*2ef0*/  DSETP.GEU.AND P0, PT, |R4|, |R6|, PT ;  /* 0x400000060400722a */ /* 0x001fe20003f0e200 */
[----:B------:R-:W-:Y:S02]  /*2f00*/  IMAD.MOV.U32 R2, RZ, RZ, R6 ;  /* 0x000000ffff027224 */ /* 0x000fe400078e0006 */
[----:B------:R-:W-:Y:S02]  /*2f10*/  IMAD.MOV.U32 R3, RZ, RZ, R7 ;  /* 0x000000ffff037224 */ /* 0x000fe400078e0007 */
[----:B-1----:R-:W-:-:S02]  /*2f20*/  IMAD.MOV.U32 R9, RZ, RZ, R12 ;  /* 0x000000ffff097224 */ /* 0x002fc400078e000c */
        /* <DEDUP_REMOVED lines=16> */
.L_x_355:
[----:B------:R-:W-:Y:S05]  /*3030*/  BSYNC.RECONVERGENT B1 ;  /* 0x0000000000017941 */ /* 0x000fea0003800200 */
.L_x_354:
[----:B------:R-:W-:Y:S01]  /*3040*/  UISETP.GE.AND UP0, UPT, UR6, 0x61, UPT ;  /* 0x000000610600788c */ /* 0x000fe2000bf06270 */
[----:B------:R-:W-:Y:S02]  /*3050*/  IMAD.MOV.U32 R11, RZ, RZ, R9 ;  /* 0x000000ffff0b7224 */ /* 0x000fe400078e0009 */
        /* <DEDUP_REMOVED lines=30> */
.L_x_357:
[----:B------:R-:W-:Y:S05]  /*3240*/  BSYNC.RECONVERGENT B1 ;  /* 0x0000000000017941 */ /* 0x000fea0003800200 */
.L_x_356:
        /* <DEDUP_REMOVED lines=32> */
.L_x_359:
[----:B------:R-:W-:Y:S05]  /*3450*/  BSYNC.RECONVERGENT B1 ;  /* 0x0000000000017941 */ /* 0x000fea0003800200 */
.L_x_358:
        /* <DEDUP_REMOVED lines=32> */
.L_x_361:
[----:B------:R-:W-:Y:S05]  /*3660*/  BSYNC.RECONVERGENT B1 ;  /* 0x0000000000017941 */ /* 0x000fea0003800200 */
.L_x_360:
        /* <DEDUP_REMOVED lines=32> */
.L_x_363:
[----:B------:R-:W-:Y:S05]  /*3870*/  BSYNC.RECONVERGENT B1 ;  /* 0x0000000000017941 */ /* 0x000fea0003800200 */
.L_x_362:
[----:B------:R-:W-:Y:S01]  /*3880*/  UISETP.GE.AND UP0, UPT, UR6, 0xe1, UPT ;  /* 0x000000e10600788c */ /* 0x000fe2000bf06270 */
[----:B------:R-:W-:Y:S02]  /*3890*/  IMAD.MOV.U32 R14, RZ, RZ, R9 ;  /* 0x000000ffff0e7224 */ /* 0x000fe400078e0009 */
[----:B------:R-:W-:Y:S02]  /*38a0*/  IMAD.MOV.U32 R15, RZ, RZ, R0 ;  /* 0x000000ffff0f7224 */ /* 0x000fe400078e0000 */
[----:B------:R-:W-:Y:S02]  /*38b0*/  IMAD.MOV.U32 R2, RZ, RZ, R6 ;  /* 0x000000ffff027224 */ /* 0x000fe400078e0006 */
[----:B------:R-:W-:Y:S02]  /*38c0*/  IMAD.MOV.U32 R3, RZ, RZ, R7 ;  /* 0x000000ffff037224 */ /* 0x000fe400078e0007 */
[----:B------:R-:W-:Y:S05]  /*38d0*/  BRA.U !UP0, `(.L_x_327) ;  /* 0x0000003108e07547 */ /* 0x000fea000b800000 */
[----:B------:R-:W0:Y:S01]  /*38e0*/  S2UR UR5, SR_CgaCtaId ;  /* 0x00000000000579c3 */ /* 0x000e220000008800 */
[----:B------:R-:W-:Y:S02]  /*38f0*/  UMOV UR4, 0x400 ;  /* 0x0000040000047882 */ /* 0x000fe40000000000 */
[----:B0-----:R-:W-:-:S09]  /*3900*/  ULEA UR4, UR5, UR4, 0x18 ;  /* 0x0000000405047291 */ /* 0x001fd2000f8ec0ff */
[----:B------:R-:W0:Y:S04]  /*3910*/  LDS.64 R4, [UR4+0x78] ;  /* 0x00007804ff047984 */ /* 0x000e280008000a00 */
[----:B------:R-:W1:Y:S01]  /*3920*/  LDS.64 R10, [UR4+0x80] ;  /* 0x00008004ff0a7984 */ /* 0x000e620008000a00 */
        /* <DEDUP_REMOVED lines=21> */
.L_x_295:
[----:B------:R-:W1:Y:S01]  /*3a80*/  S2R R0, SR_TID.X ;  /* 0x0000000000007919 */ /* 0x000e620000002100 */
[----:B------:R-:W1:Y:S02]  /*3a90*/  LDC.64 R2, c[0x0][0x380] ;  /* 0x0000e000ff027b82 */ /* 0x000e640000000a00 */
[----:B-1----:R-:W-:-:S05]  /*3aa0*/  IMAD.WIDE.U32 R18, R0, 0x10, R2 ;  /* 0x0000001000127825 */ /* 0x002fca00078e0002 */
[----:B0-----:R-:W2:Y:S04]  /*3ab0*/  LDG.E.64.CONSTANT R20, desc[UR10][R18.64] ;  /* 0x0000000a12147981 */ /* 0x001ea8000c1e9b00 */
[----:B------:R-:W2:Y:S04]  /*3ac0*/  LDG.E.64.CONSTANT R14, desc[UR10][R18.64+0x1000] ;  /* 0x0010000a120e7981 */ /* 0x000ea8000c1e9b00 */
[----:B------:R-:W3:Y:S04]  /*3ad0*/  LDG.E.64.CONSTANT R12, desc[UR10][R18.64+0x8] ;  /* 0x0000080a120c7981 */ /* 0x000ee8000c1e9b00 */
[----:B------:R-:W3:Y:S04]  /*3ae0*/  LDG.E.64.CONSTANT R10, desc[UR10][R18.64+0x1008] ;  /* 0x0010080a120a7981 */ /* 0x000ee8000c1e9b00 */
[----:B------:R-:W4:Y:S04]  /*3af0*/  LDG.E.64.CONSTANT R8, desc[UR10][R18.64+0x2000] ;  /* 0x0020000a12087981 */ /* 0x000f28000c1e9b00 */
[----:B------:R-:W5:Y:S04]  /*3b00*/  LDG.E.64.CONSTANT R6, desc[UR10][R18.64+0x2008] ;  /* 0x0020080a12067981 */ /* 0x000f68000c1e9b00 */
[----:B------:R-:W5:Y:S04]  /*3b10*/  LDG.E.64.CONSTANT R4, desc[UR10][R18.64+0x3000] ;  /* 0x0030000a12047981 */ /* 0x000f68000c1e9b00 */
[----:B------:R-:W5:Y:S04]  /*3b20*/  LDG.E.64.CONSTANT R2, desc[UR10][R18.64+0x3008] ;  /* 0x0030080a12027981 */ /* 0x000f68000c1e9b00 */
[----:B------:R-:W5:Y:S04]  /*3b30*/  LDG.E.64.CONSTANT R16, desc[UR10][R18.64+0x4000] ;  /* 0x0040000a12107981 */ /* 0x000f68000c1e9b00 */
[----:B------:R-:W5:Y:S01]  /*3b40*/  LDG.E.64.CONSTANT R22, desc[UR10][R18.64+0x4008] ;  /* 0x0040080a12167981 */ /* 0x000f62000c1e9b00 */
[----:B------:R-:W-:Y:S01]  /*3b50*/  UISETP.GE.U32.AND UP0, UPT, UR8, 0xa00, UPT ;  /* 0x00000a000800788c */ /* 0x000fe2000bf06070 */
[----:B--2---:R-:W-:-:S14]  /*3b60*/  DSETP.GEU.AND P2, PT, |R20|, |R14|, PT ;  /* 0x4000000e1400722a */ /* 0x004fdc0003f4e200 */
[----:B---3--:R-:W-:-:S04]  /*3b70*/  @P2 ISETP.GE.U32.AND P0, PT, R12, R10, PT ;  /* 0x0000000a0c00220c */ /* 0x008fc80003f06070 */
[----:B------:R-:W-:-:S13]  /*3b80*/  @P2 ISETP.GE.AND.EX P0, PT, R13, R11, PT, P0 ;  /* 0x0000000b0d00220c */ /* 0x000fda0003f06300 */
[----:B------:R-:W-:-:S06]  /*3b90*/  @P2 DSETP.LT.OR P0, PT, |R14|, |R20|, !P0 ;  /* 0x400000140e00222a */ /* 0x000fcc0004701600 */
[----:B------:R-:W-:Y:S02]  /*3ba0*/  @P2 FSEL R20, R20, R14, P0 ;  /* 0x0000000e14142208 */ /* 0x000fe40000000000 */
[----:B------:R-:W-:Y:S02]  /*3bb0*/  @P2 FSEL R21, R21, R15, P0 ;  /* 0x0000000f15152208 */ /* 0x000fe40000000000 */
[----:B------:R-:W-:Y:S01]  /*3bc0*/  @P2 SEL R10, R12, R10, P0 ;  /* 0x0000000a0c0a2207 */ /* 0x000fe20000000000 */
[----:B------:R-:W-:Y:S01]  /*3bd0*/  @P2 IMAD.MOV.U32 R14, RZ, RZ, R20 ;  /* 0x000000ffff0e2224 */ /* 0x000fe200078e0014 */
[----:B------:R-:W-:Y:S01]  /*3be0*/  @P2 SEL R11, R13, R11, P0 ;  /* 0x0000000b0d0b2207 */ /* 0x000fe20000000000 */
[----:B------:R-:W-:-:S06]  /*3bf0*/  @P2 IMAD.MOV.U32 R15, RZ, RZ, R21 ;  /* 0x000000ffff0f2224 */ /* 0x000fcc00078e0015 */
[----:B----4-:R-:W-:-:S14]  /*3c00*/  DSETP.GEU.AND P1, PT, |R14|, |R8|, PT ;  /* 0x400000080e00722a */ /* 0x010fdc0003f2e200 */
[----:B-----5:R-:W-:-:S04]  /*3c10*/  @P1 ISETP.GE.U32.AND P0, PT, R10, R6, PT ;  /* 0x000000060a00120c */ /* 0x020fc80003f06070 */
        /* <DEDUP_REMOVED lines=8> */
[----:B------:R-:W-:-:S14]  /*3ca0*/  DSETP.GEU.AND P2, PT, |R8|, |R4|, PT ;  /* 0x400000040800722a */ /* 0x000fdc0003f4e200 */
[----:B------:R-:W-:-:S04]  /*3cb0*/  @P2 ISETP.GE.U32.AND P0, PT, R6, R2, PT ;  /* 0x000000020600220c */ /* 0x000fc80003f06070 */
        /* <DEDUP_REMOVED lines=15> */
[----:B------:R-:W-:Y:S01]  /*3db0*/  IMAD.MOV.U32 R2, RZ, RZ, RZ ;  /* 0x000000ffff027224 */ /* 0x000fe200078e00ff */
[----:B------:R-:W-:Y:S01]  /*3dc0*/  @P1 SEL R23, R3, R23, P0 ;  /* 0x0000001703171207 */ /* 0x000fe20000000000 */
[----:B------:R-:W-:Y:S02]  /*3dd0*/  IMAD.MOV.U32 R3, RZ, RZ, 0x500 ;  /* 0x00000500ff037424 */ /* 0x000fe400078e00ff */
[----:B------:R-:W-:Y:S02]  /*3de0*/  @P1 IMAD.MOV.U32 R16, RZ, RZ, R4 ;  /* 0x000000ffff101224 */ /* 0x000fe400078e0004 */
[----:B------:R-:W-:Y:S01]  /*3df0*/  @P1 IMAD.MOV.U32 R17, RZ, RZ, R5 ;  /* 0x000000ffff111224 */ /* 0x000fe200078e0005 */
[----:B------:R-:W-:Y:S06]  /*3e00*/  BRA.U !UP0, `(.L_x_364) ;  /* 0x0000000d08987547 */ /* 0x000fec000b800000 */
[----:B------:R-:W-:Y:S01]  /*3e10*/  UIADD3 UR9, UP0, UPT, UR8, -0xa00, URZ ;  /* 0xfffff60008097890 */ /* 0x000fe2000ff1e0ff */
[----:B------:R-:W-:Y:S02]  /*3e20*/  IMAD.MOV.U32 R3, RZ, RZ, 0x500 ;  /* 0x00000500ff037424 */ /* 0x000fe400078e00ff */
[----:B------:R-:W-:Y:S01]  /*3e30*/  IMAD.MOV.U32 R2, RZ, RZ, RZ ;  /* 0x000000ffff027224 */ /* 0x000fe200078e00ff */
[----:B------:R-:W-:Y:S02]  /*3e40*/  ULEA.HI.X.SX32 UR8, UR8, 0xffffffff, 0x1, UP0 ;  /* 0xffffffff08087891 */ /* 0x000fe400080f0eff */
[----:B------:R-:W-:Y:S02]  /*3e50*/  UIMAD.WIDE.U32 UR12, UR9, -0x33333333, URZ ;  /* 0xcccccccd090c78a5 */ /* 0x000fe4000f8e00ff */
[----:B------:R-:W-:Y:S02]  /*3e60*/  UIMAD.WIDE.U32 UR4, UR8, -0x33333333, URZ ;  /* 0xcccccccd080478a5 */ /* 0x000fe4000f8e00ff */
[----:B------:R-:W-:-:S02]  /*3e70*/  UISETP.GE.U32.AND UP1, UPT, UR9, 0x500, UPT ;  /* 0x000005000900788c */ /* 0x000fc4000bf26070 */
[----:B------:R-:W-:Y:S02]  /*3e80*/  UIMAD.WIDE.U32 UR4, UP0, UR9, -0x33333334, UR4 ;  /* 0xcccccccc090478a5 */ /* 0x000fe4000f800004 */
[----:B------:R-:W-:Y:S02]  /*3e90*/  UISETP.GE.U32.AND.EX UP1, UPT, UR8, URZ, UPT, UP1 ;  /* 0x000000ff0800728c */ /* 0x000fe4000bf26110 */
[----:B------:R-:W-:Y:S02]  /*3ea0*/  UIADD3.X UR7, UPT, UPT, URZ, URZ, URZ, UP0, !UPT ;  /* 0x000000ffff077290 */ /* 0x000fe400087fe4ff */
[----:B------:R-:W-:Y:S01]  /*3eb0*/  UIADD3 URZ, UP0, UPT, UR13, UR4, URZ ;  /* 0x000000040dff7290 */ /* 0x000fe2000ff1e0ff */
[----:B------:R-:W-:-:S03]  /*3ec0*/  UMOV UR6, UR5 ;  /* 0x0000000500067c82 */ /* 0x000fc60008000000 */
[----:B------:R-:W-:-:S04]  /*3ed0*/  UIMAD.WIDE.U32.X UR4, UR8, -0x33333334, UR6, UP0 ;  /* 0xcccccccc080478a5 */ /* 0x000fc800080e0406 */
[----:B------:R-:W-:-:S04]  /*3ee0*/  USHF.R.U64 UR6, UR4, 0xa, UR5 ;  /* 0x0000000a04067899 */ /* 0x000fc80008001205 */
[----:B------:R-:W-:-:S04]  /*3ef0*/  ULOP3.LUT UR7, UR6, 0x1, URZ, 0xc0, !UPT ;  /* 0x0000000106077892 */ /* 0x000fc8000f8ec0ff */
[----:B------:R-:W-:-:S04]  /*3f00*/  UISETP.NE.U32.AND UP0, UPT, UR7, 0x1, UPT ;  /* 0x000000010700788c */ /* 0x000fc8000bf05070 */
[----:B------:R-:W-:Y:S01]  /*3f10*/  UISETP.NE.U32.AND.EX UP0, UPT, URZ, URZ, UPT, UP0 ;  /* 0x000000ffff00728c */ /* 0x000fe2000bf05100 */
[----:B------:R-:W-:Y:S10]  /*3f20*/  BRA.U !UP1, `(.L_x_365) ;  /* 0x00000009093c7547 */ /* 0x000ff4000b800000 */
[----:B------:R-:W0:Y:S01]  /*3f30*/  LDCU.64 UR8, c[0x0][0x380] ;  /* 0x00007000ff0877ac */ /* 0x000e220008000a00 */
[----:B------:R-:W-:Y:S02]  /*3f40*/  IMAD.MOV.U32 R3, RZ, RZ, 0x500 ;  /* 0x00000500ff037424 */ /* 0x000fe400078e00ff */
[----:B------:R-:W-:Y:S01]  /*3f50*/  IMAD.MOV.U32 R2, RZ, RZ, RZ ;  /* 0x000000ffff027224 */ /* 0x000fe200078e00ff */
[----:B------:R-:W-:-:S04]  /*3f60*/  UIADD3 UR4, UP1, UPT, UR6, 0x1, URZ ;  /* 0x0000000106047890 */ /* 0x000fc8000ff3e0ff */
[----:B------:R-:W-:Y:S02]  /*3f70*/  ULEA.HI.X UR5, UR5, URZ, URZ, 0x16, UP1 ;  /* 0x000000ff05057291 */ /* 0x000fe400088fb4ff */
[----:B------:R-:W-:Y:S02]  /*3f80*/  ULOP3.LUT UR4, UR4, 0xfffffffe, URZ, 0xc0, !UPT ;  /* 0xfffffffe04047892 */ /* 0x000fe4000f8ec0ff */
[----:B------:R-:W-:Y:S01]  /*3f90*/  ULOP3.LUT UR5, UR5, 0x7fffff, URZ, 0xc0, !UPT ;  /* 0x007fffff05057892 */ /* 0x000fe2000f8ec0ff */
[----:B0-----:R-:W-:-:S04]  /*3fa0*/  LEA R6, P0, R0, UR8, 0x4 ;  /* 0x0000000800067c11 */ /* 0x001fc8000f8020ff */
[----:B------:R-:W-:Y:S02]  /*3fb0*/  IADD3 R6, P1, PT, R6, 0xe008, RZ ;  /* 0x0000e00806067810 */ /* 0x000fe40007f3e0ff */
[----:B------:R-:W-:-:S05]  /*3fc0*/  LEA.HI.X R5, R0, UR9, RZ, 0x4, P0 ;  /* 0x0000000900057c11 */ /* 0x000fca00080f24ff */
[----:B------:R-:W-:-:S07]  /*3fd0*/  IMAD.X R5, RZ, RZ, R5, P1 ;  /* 0x000000ffff057224 */ /* 0x000fce00008e0605 */
.L_x_366:
[----:B------:R-:W-:-:S05]  /*3fe0*/  IMAD.MOV.U32 R4, RZ, RZ, R6 ;  /* 0x000000ffff047224 */ /* 0x000fca00078e0006 */
        /* <DEDUP_REMOVED lines=8> */
[----:B--2---:R-:W-:-:S14]  /*4070*/  DSETP.GEU.AND P2, PT, |R16|, |R12|, PT ;  /* 0x4000000c1000722a */ /* 0x004fdc0003f4e200 */
[----:B---3--:R-:W-:-:S04]  /*4080*/  @P2 ISETP.GE.U32.AND P0, PT, R22, R8, PT ;  /* 0x000000081600220c */ /* 0x008fc80003f06070 */
[----:B------:R-:W-:-:S13]  /*4090*/  @P2 ISETP.GE.AND.EX P0, PT, R23, R9, PT, P0 ;  /* 0x000000091700220c */ /* 0x000fda0003f06300 */
[----:B------:R-:W-:-:S06]  /*40a0*/  @P2 DSETP.LT.OR P0, PT, |R12|, |R16|, !P0 ;  /* 0x400000100c00222a */ /* 0x000fcc0004701600 */
[----:B------:R-:W-:Y:S02]  /*40b0*/  @P2 FSEL R16, R16, R12, P0 ;  /* 0x0000000c10102208 */ /* 0x000fe40000000000 */
[----:B------:R-:W-:-:S03]  /*40c0*/  @P2 FSEL R15, R17, R13, P0 ;  /* 0x0000000d110f2208 */ /* 0x000fc60000000000 */
[----:B------:R-:W-:Y:S02]  /*40d0*/  @P2 IMAD.MOV.U32 R12, RZ, RZ, R16 ;  /* 0x000000ffff0c2224 */ /* 0x000fe400078e0010 */
[----:B------:R-:W2:Y:S01]  /*40e0*/  LDG.E.64.CONSTANT R16, desc[UR10][R4.64+-0x5008] ;  /* 0xffaff80a04107981 */ /* 0x000ea2000c1e9b00 */
[----:B------:R-:W-:-:S03]  /*40f0*/  @P2 IMAD.MOV.U32 R13, RZ, RZ, R15 ;  /* 0x000000ffff0d2224 */ /* 0x000fc600078e000f */
[----:B------:R-:W3:Y:S03]  /*4100*/  LDG.E.64.CONSTANT R14, desc[UR10][R4.64+-0x5000] ;  /* 0xffb0000a040e7981 */ /* 0x000ee6000c1e9b00 */
[----:B----4-:R-:W-:Y:S01]  /*4110*/  DSETP.GEU.AND P1, PT, |R12|, |R10|, PT ;  /* 0x4000000a0c00722a */ /* 0x010fe20003f2e200 */
[----:B------:R-:W-:Y:S02]  /*4120*/  @P2 SEL R8, R22, R8, P0 ;  /* 0x0000000816082207 */ /* 0x000fe40000000000 */
[----:B------:R-:W-:Y:S02]  /*4130*/  @P2 SEL R9, R23, R9, P0 ;  /* 0x0000000917092207 */ /* 0x000fe40000000000 */
[----:B------:R-:W4:Y:S09]  /*4140*/  LDG.E.64.CONSTANT R22, desc[UR10][R4.64+-0x4008] ;  /* 0xffbff80a04167981 */ /* 0x000f32000c1e9b00 */
[----:B-----5:R-:W-:-:S04]  /*4150*/  @P1 ISETP.GE.U32.AND P0, PT, R8, R6, PT ;  /* 0x000000060800120c */ /* 0x020fc80003f06070 */
[----:B------:R-:W-:-:S13]  /*4160*/  @P1 ISETP.GE.AND.EX P0, PT, R9, R7, PT, P0 ;  /* 0x000000070900120c */ /* 0x000fda0003f06300 */
[----:B------:R-:W-:-:S06]  /*4170*/  @P1 DSETP.LT.OR P0, PT, |R10|, |R12|, !P0 ;  /* 0x4000000c0a00122a */ /* 0x000fcc0004701600 */
[----:B------:R-:W-:Y:S02]  /*4180*/  @P1 FSEL R12, R12, R10, P0 ;  /* 0x0000000a0c0c1208 */ /* 0x000fe40000000000 */
[----:B------:R-:W-:-:S03]  /*4190*/  @P1 FSEL R13, R13, R11, P0 ;  /* 0x0000000b0d0d1208 */ /* 0x000fc60000000000 */
[----:B------:R-:W-:Y:S02]  /*41a0*/  @P1 IMAD.MOV.U32 R10, RZ, RZ, R12 ;  /* 0x000000ffff0a1224 */ /* 0x000fe400078e000c */
[----:B------:R-:W-:Y:S02]  /*41b0*/  @P1 IMAD.MOV.U32 R11, RZ, RZ, R13 ;  /* 0x000000ffff0b1224 */ /* 0x000fe400078e000d */
[----:B------:R-:W5:Y:S04]  /*41c0*/  LDG.E.64.CONSTANT R12, desc[UR10][R4.64+-0x4000] ;  /* 0xffc0000a040c7981 */ /* 0x000f68000c1e9b00 */
[----:B------:R-:W-:Y:S01]  /*41d0*/  DSETP.GEU.AND P2, PT, |R10|, |R26|, PT ;  /* 0x4000001a0a00722a */ /* 0x000fe20003f4e200 */
[----:B------:R-:W-:Y:S02]  /*41e0*/  @P1 SEL R6, R8, R6, P0 ;  /* 0x0000000608061207 */ /* 0x000fe40000000000 */
[----:B------:R-:W-:-:S11]  /*41f0*/  @P1 SEL R7, R9, R7, P0 ;  /* 0x0000000709071207 */ /* 0x000fd60000000000 */
[----:B------:R-:W-:-:S04]  /*4200*/  @P2 ISETP.GE.U32.AND P0, PT, R6, R24, PT ;  /* 0x000000180600220c */ /* 0x000fc80003f06070 */
[----:B------:R-:W-:-:S13]  /*4210*/  @P2 ISETP.GE.AND.EX P0, PT, R7, R25, PT, P0 ;  /* 0x000000190700220c */ /* 0x000fda0003f06300 */
[----:B------:R-:W-:-:S06]  /*4220*/  @P2 DSETP.LT.OR P0, PT, |R26|, |R10|, !P0 ;  /* 0x4000000a1a00222a */ /* 0x000fcc0004701600 */
[----:B------:R-:W-:Y:S02]  /*4230*/  @P2 FSEL R8, R10, R26, P0 ;  /* 0x0000001a0a082208 */ /* 0x000fe40000000000 */
[----:B------:R-:W-:-:S03]  /*4240*/  @P2 FSEL R11, R11, R27, P0 ;  /* 0x0000001b0b0b2208 */ /* 0x000fc60000000000 */
[----:B------:R-:W-:Y:S02]  /*4250*/  @P2 IMAD.MOV.U32 R26, RZ, RZ, R8 ;  /* 0x000000ffff1a2224 */ /* 0x000fe400078e0008 */
[----:B------:R-:W-:Y:S01]  /*4260*/  @P2 IMAD.MOV.U32 R27, RZ, RZ, R11 ;  /* 0x000000ffff1b2224 */ /* 0x000fe200078e000b */
[----:B------:R-:W5:Y:S04]  /*4270*/  LDG.E.64.CONSTANT R8, desc[UR10][R4.64+-0x3000] ;  /* 0xffd0000a04087981 */ /* 0x000f68000c1e9b00 */
[----:B------:R-:W5:Y:S01]  /*4280*/  LDG.E.64.CONSTANT R10, desc[UR10][R4.64+-0x3008] ;  /* 0xffcff80a040a7981 */ /* 0x000f62000c1e9b00 */
        /* <DEDUP_REMOVED lines=10> */
[----:B------:R-:W5:Y:S01]  /*4330*/  LDG.E.64.CONSTANT R6, desc[UR10][R4.64+-0x2008] ;  /* 0xffdff80a04067981 */ /* 0x000f62000c1e9b00 */
[----:B------:R-:W-:Y:S02]  /*4340*/  @P1 SEL R18, R24, R18, P0 ;  /* 0x0000001218121207 */ /* 0x000fe40000000000 */
[----:B------:R-:W-:Y:S02]  /*4350*/  @P1 SEL R19, R25, R19, P0 ;  /* 0x0000001319131207 */ /* 0x000fe40000000000 */
        /* <DEDUP_REMOVED lines=8> */
[----:B------:R-:W-:Y:S02]  /*43e0*/  @P2 IMAD.MOV.U32 R17, RZ, RZ, R21 ;  /* 0x000000ffff112224 */ /* 0x000fe400078e0015 */
[----:B------:R-:W2:Y:S04]  /*43f0*/  LDG.E.64.CONSTANT R20, desc[UR10][R4.64+-0x1008] ;  /* 0xffeff80a04147981 */ /* 0x000ea8000c1e9b00 */
[----:B----4-:R-:W-:Y:S01]  /*4400*/  DSETP.GEU.AND P1, PT, |R16|, |R22|, PT ;  /* 0x400000161000722a */ /* 0x010fe20003f2e200 */
[----:B------:R-:W-:Y:S02]  /*4410*/  @P2 SEL R14, R18, R14, P0 ;  /* 0x0000000e120e2207 */ /* 0x000fe40000000000 */
[----:B------:R-:W-:-:S02]  /*4420*/  @P2 SEL R15, R19, R15, P0 ;  /* 0x0000000f130f2207 */ /* 0x000fc40000000000 */
[----:B------:R-:W3:Y:S09]  /*4430*/  LDG.E.64.CONSTANT R18, desc[UR10][R4.64+-0x1000] ;  /* 0xfff0000a04127981 */ /* 0x000ef2000c1e9b00 */
[----:B-----5:R-:W-:-:S04]  /*4440*/  @P1 ISETP.GE.U32.AND P0, PT, R14, R12, PT ;  /* 0x0000000c0e00120c */ /* 0x020fc80003f06070 */
[----:B------:R-:W-:Y:S01]  /*4450*/  @P1 ISETP.GE.AND.EX P0, PT, R15, R13, PT, P0 ;  /* 0x0000000d0f00120c */ /* 0x000fe20003f06300 */
[----:B------:R-:W-:Y:S02]  /*4460*/  IMAD.MOV.U32 R26, RZ, RZ, R22 ;  /* 0x000000ffff1a7224 */ /* 0x000fe400078e0016 */
[----:B------:R-:W-:-:S10]  /*4470*/  IMAD.MOV.U32 R27, RZ, RZ, R23 ;  /* 0x000000ffff1b7224 */ /* 0x000fd400078e0017 */
[----:B------:R-:W-:Y:S01]  /*4480*/  @P1 DSETP.LT.OR P0, PT, |R22|, |R16|, !P0 ;  /* 0x400000101600122a */ /* 0x000fe20004701600 */
[----:B------:R-:W4:Y:S05]  /*4490*/  LDG.E.64.CONSTANT R22, desc[UR10][R4.64] ;  /* 0x0000000a04167981 */ /* 0x000f2a000c1e9b00 */
        /* <DEDUP_REMOVED lines=14> */
[----:B------:R-:W-:-:S06]  /*4580*/  @P2 IMAD.MOV.U32 R11, RZ, RZ, R27 ;  /* 0x000000ffff0b2224 */ /* 0x000fcc00078e001b */
        /* <DEDUP_REMOVED lines=10> */
[----:B------:R-:W-:Y:S02]  /*4630*/  @P1 SEL R24, R8, R24, P0 ;  /* 0x0000001808181207 */ /* 0x000fe40000000000 */
[----:B------:R-:W-:Y:S01]  /*4640*/  @P1 SEL R25, R9, R25, P0 ;  /* 0x0000001909191207 */ /* 0x000fe20000000000 */
[----:B------:R-:W-:-:S04]  /*4650*/  UIADD3 UR4, UP1, UPT, UR4, -0x2, URZ ;  /* 0xfffffffe04047890 */ /* 0x000fc8000ff3e0ff */
[----:B------:R-:W-:Y:S02]  /*4660*/  UIADD3.X UR5, UPT, UPT, UR5, -0x1, URZ, UP1, !UPT ;  /* 0xffffffff05057890 */ /* 0x000fe40008ffe4ff */
[----:B------:R-:W-:-:S04]  /*4670*/  UISETP.NE.U32.AND UP1, UPT, UR4, URZ, UPT ;  /* 0x000000ff0400728c */ /* 0x000fc8000bf25070 */
[----:B------:R-:W-:Y:S01]  /*4680*/  UISETP.NE.AND.EX UP1, UPT, UR5, URZ, UPT, UP1 ;  /* 0x000000ff0500728c */ /* 0x000fe2000bf25310 */
[----:B--2---:R-:W-:-:S14]  /*4690*/  DSETP.GEU.AND P2, PT, |R6|, |R20|, PT ;  /* 0x400000140600722a */ /* 0x004fdc0003f4e200 */
[----:B---3--:R-:W-:-:S04]  /*46a0*/  @P2 ISETP.GE.U32.AND P0, PT, R24, R18, PT ;  /* 0x000000121800220c */ /* 0x008fc80003f06070 */
[----:B------:R-:W-:-:S13]  /*46b0*/  @P2 ISETP.GE.AND.EX P0, PT, R25, R19, PT, P0 ;  /* 0x000000131900220c */ /* 0x000fda0003f06300 */
[----:B------:R-:W-:-:S06]  /*46c0*/  @P2 DSETP.LT.OR P0, PT, |R20|, |R6|, !P0 ;  /* 0x400000061400222a */ /* 0x000fcc0004701600 */
[----:B------:R-:W-:Y:S02]  /*46d0*/  @P2 FSEL R6, R6, R20, P0 ;  /* 0x0000001406062208 */ /* 0x000fe40000000000 */
[----:B------:R-:W-:-:S03]  /*46e0*/  @P2 FSEL R7, R7, R21, P0 ;  /* 0x0000001507072208 */ /* 0x000fc60000000000 */
[----:B------:R-:W-:Y:S02]  /*46f0*/  @P2 IMAD.MOV.U32 R20, RZ, RZ, R6 ;  /* 0x000000ffff142224 */ /* 0x000fe400078e0006 */
[----:B------:R-:W-:-:S06]  /*4700*/  @P2 IMAD.MOV.U32 R21, RZ, RZ, R7 ;  /* 0x000000ffff152224 */ /* 0x000fcc00078e0007 */
[----:B-----5:R-:W-:Y:S01]  /*4710*/  DSETP.GEU.AND P1, PT, |R20|, |R16|, PT ;  /* 0x400000101400722a */ /* 0x020fe20003f2e200 */
[----:B------:R-:W-:Y:S02]  /*4720*/  @P2 SEL R18, R24, R18, P0 ;  /* 0x0000001218122207 */ /* 0x000fe40000000000 */
[----:B------:R-:W-:-:S11]  /*4730*/  @P2 SEL R19, R25, R19, P0 ;  /* 0x0000001319132207 */ /* 0x000fd60000000000 */
[----:B----4-:R-:W-:-:S04]  /*4740*/  @P1 ISETP.GE.U32.AND P0, PT, R18, R22, PT ;  /* 0x000000161200120c */ /* 0x010fc80003f06070 */
[----:B------:R-:W-:Y:S02]  /*4750*/  @P1 ISETP.GE.AND.EX P0, PT, R19, R23, PT, P0 ;  /* 0x000000171300120c */ /* 0x000fe40003f06300 */
[----:B------:R-:W-:-:S05]  /*4760*/  IADD3 R6, P2, PT, R4, 0xa000, RZ ;  /* 0x0000a00004067810 */ /* 0x000fca0007f5e0ff */
[----:B------:R-:W-:-:S06]  /*4770*/  IMAD.X R5, RZ, RZ, R5, P2 ;  /* 0x000000ffff057224 */ /* 0x000fcc00010e0605 */
[----:B------:R-:W-:Y:S01]  /*4780*/  @P1 DSETP.LT.OR P0, PT, |R16|, |R20|, !P0 ;  /* 0x400000141000122a */ /* 0x000fe20004701600 */
[----:B------:R-:W-:-:S05]  /*4790*/  IADD3 R3, P2, PT, R3, 0xa00, RZ ;  /* 0x00000a0003037810 */ /* 0x000fca0007f5e0ff */
[----:B------:R-:W-:Y:S02]  /*47a0*/  @P1 FSEL R4, R20, R16, P0 ;  /* 0x0000001014041208 */ /* 0x000fe40000000000 */
[----:B------:R-:W-:Y:S01]  /*47b0*/  @P1 FSEL R21, R21, R17, P0 ;  /* 0x0000001115151208 */ /* 0x000fe20000000000 */
[----:B------:R-:W-:Y:S01]  /*47c0*/  IMAD.X R2, RZ, RZ, R2, P2 ;  /* 0x000000ffff027224 */ /* 0x000fe200010e0602 */
[----:B------:R-:W-:Y:S01]  /*47d0*/  @P1 SEL R22, R18, R22, P0 ;  /* 0x0000001612161207 */ /* 0x000fe20000000000 */
[----:B------:R-:W-:Y:S01]  /*47e0*/  @P1 IMAD.MOV.U32 R16, RZ, RZ, R4 ;  /* 0x000000ffff101224 */ /* 0x000fe200078e0004 */
[----:B------:R-:W-:Y:S01]  /*47f0*/  @P1 SEL R23, R19, R23, P0 ;  /* 0x0000001713171207 */ /* 0x000fe20000000000 */
[----:B------:R-:W-:Y:S01]  /*4800*/  @P1 IMAD.MOV.U32 R17, RZ, RZ, R21 ;  /* 0x000000ffff111224 */ /* 0x000fe200078e0015 */
[----:B------:R-:W-:Y:S06]  /*4810*/  BRA.U UP1, `(.L_x_366) ;  /* 0xfffffff501f07547 */ /* 0x000fec000b83ffff */
.L_x_365:
[----:B------:R-:W-:Y:S05]  /*4820*/  BRA.U !UP0, `(.L_x_364) ;  /* 0x0000000508107547 */ /* 0x000fea000b800000 */
[----:B------:R-:W0:Y:S02]  /*4830*/  LDC.64 R4, c[0x0][0x380] ;  /* 0x0000e000ff047b82 */ /* 0x000e240000000a00 */
[----:B0-----:R-:W-:-:S03]  /*4840*/  IMAD.WIDE.U32 R4, R0, 0x10, R4 ;  /* 0x0000001000047825 */ /* 0x001fc600078e0004 */
[----:B------:R-:W-:-:S04]  /*4850*/  LEA R24, P0, R3, R4, 0x4 ;  /* 0x0000000403187211 */ /* 0x000fc800078020ff */
[----:B------:R-:W-:-:S05]  /*4860*/  LEA.HI.X R25, R3, R5, R2, 0x4, P0 ;  /* 0x0000000503197211 */ /* 0x000fca00000f2402 */
[----:B------:R-:W2:Y:S04]  /*4870*/  LDG.E.64.CONSTANT R20, desc[UR10][R24.64] ;  /* 0x0000000a18147981 */ /* 0x000ea8000c1e9b00 */
[----:B------:R-:W3:Y:S04]  /*4880*/  LDG.E.64.CONSTANT R18, desc[UR10][R24.64+0x8] ;  /* 0x0000080a18127981 */ /* 0x000ee8000c1e9b00 */
[----:B------:R-:W4:Y:S04]  /*4890*/  LDG.E.64.CONSTANT R14, desc[UR10][R24.64+0x1000] ;  /* 0x0010000a180e7981 */ /* 0x000f28000c1e9b00 */
[----:B------:R-:W5:Y:S04]  /*48a0*/  LDG.E.64.CONSTANT R12, desc[UR10][R24.64+0x1008] ;  /* 0x0010080a180c7981 */ /* 0x000f68000c1e9b00 */
        /* <DEDUP_REMOVED lines=16> */
[----:B------:R-:W-:-:S11]  /*49b0*/  @P2 SEL R19, R23, R19, P0 ;  /* 0x0000001317132207 */ /* 0x000fd60000000000 */
[----:B-----5:R-:W-:-:S04]  /*49c0*/  @P1 ISETP.GE.U32.AND P0, PT, R18, R12, PT ;  /* 0x0000000c1200120c */ /* 0x020fc80003f06070 */
        /* <DEDUP_REMOVED lines=27> */
[----:B------:R-:W-:Y:S02]  /*4b80*/  @P1 SEL R5, R9, R5, P0 ;  /* 0x0000000509051207 */ /* 0x000fe40000000000 */
[----:B------:R-:W-:-:S05]  /*4b90*/  IADD3 R3, P1, PT, R3, 0x500, RZ ;  /* 0x0000050003037810 */ /* 0x000fca0007f3e0ff */
[----:B------:R-:W-:Y:S01]  /*4ba0*/  IMAD.X R2, RZ, RZ, R2, P1 ;  /* 0x000000ffff027224 */ /* 0x000fe200008e0602 */
[----:B--2---:R-:W-:-:S14]  /*4bb0*/  DSETP.GEU.AND P2, PT, |R6|, |R16|, PT ;  /* 0x400000100600722a */ /* 0x004fdc0003f4e200 */
[----:B------:R-:W-:-:S04]  /*4bc0*/  @P2 ISETP.GE.U32.AND P0, PT, R4, R26, PT ;  /* 0x0000001a0400220c */ /* 0x000fc80003f06070 */
[----:B------:R-:W-:-:S13]  /*4bd0*/  @P2 ISETP.GE.AND.EX P0, PT, R5, R27, PT, P0 ;  /* 0x0000001b0500220c */ /* 0x000fda0003f06300 */
[----:B------:R-:W-:-:S06]  /*4be0*/  @P2 DSETP.LT.OR P0, PT, |R16|, |R6|, !P0 ;  /* 0x400000061000222a */ /* 0x000fcc0004701600 */
[----:B------:R-:W-:Y:S02]  /*4bf0*/  @P2 FSEL R6, R6, R16, P0 ;  /* 0x0000001006062208 */ /* 0x000fe40000000000 */
[----:B------:R-:W-:Y:S02]  /*4c00*/  @P2 FSEL R7, R7, R17, P0 ;  /* 0x0000001107072208 */ /* 0x000fe40000000000 */
[----:B------:R-:W-:Y:S02]  /*4c10*/  @P2 SEL R26, R4, R26, P0 ;  /* 0x0000001a041a2207 */ /* 0x000fe40000000000 */
[----:B------:R-:W-:Y:S01]  /*4c20*/  @P2 SEL R27, R5, R27, P0 ;  /* 0x0000001b051b2207 */ /* 0x000fe20000000000 */
[----:B------:R-:W-:Y:S02]  /*4c30*/  @P2 IMAD.MOV.U32 R16, RZ, RZ, R6 ;  /* 0x000000ffff102224 */ /* 0x000fe400078e0006 */
[----:B------:R-:W-:Y:S02]  /*4c40*/  @P2 IMAD.MOV.U32 R17, RZ, RZ, R7 ;  /* 0x000000ffff112224 */ /* 0x000fe400078e0007 */
[----:B------:R-:W-:-:S02]  /*4c50*/  IMAD.MOV.U32 R22, RZ, RZ, R26 ;  /* 0x000000ffff167224 */ /* 0x000fc400078e001a */
[----:B------:R-:W-:-:S07]  /*4c60*/  IMAD.MOV.U32 R23, RZ, RZ, R27 ;  /* 0x000000ffff177224 */ /* 0x000fce00078e001b */
.L_x_364:
[----:B------:R-:W0:Y:S02]  /*4c70*/  LDCU UR4, c[0x0][0x390] ;  /* 0x00007200ff0477ac */ /* 0x000e240008000800 */
[----:B0-----:R-:W-:Y:S02]  /*4c80*/  USHF.R.S32.HI UR5, URZ, 0x1f, UR4 ;  /* 0x0000001fff057899 */ /* 0x001fe40008011404 */
[----:B------:R-:W-:-:S04]  /*4c90*/  ISETP.GE.U32.AND P0, PT, R3, UR4, PT ;  /* 0x0000000403007c0c */ /* 0x000fc8000bf06070 */
[----:B------:R-:W-:-:S13]  /*4ca0*/  ISETP.GE.AND.EX P0, PT, R2, UR5, PT, P0 ;  /* 0x0000000502007c0c */ /* 0x000fda000bf06300 */
[----:B------:R-:W-:Y:S05]  /*4cb0*/  @P0 BRA `(.L_x_367) ;  /* 0x00000008009c0947 */ /* 0x000fea0003800000 */
[----:B------:R-:W-:Y:S01]  /*4cc0*/  IADD3 R21, PT, PT, -R3, UR4, RZ ;  /* 0x0000000403157c10 */ /* 0x000fe2000fffe1ff */
[----:B------:R-:W-:Y:S03]  /*4cd0*/  BSSY.RECONVERGENT B1, `(.L_x_367) ;  /* 0x00000a5000017945 */ /* 0x000fe60003800200 */
[----:B------:R-:W-:-:S13]  /*4ce0*/  ISETP.GE.AND P0, PT, R0, R21, PT ;  /* 0x000000150000720c */ /* 0x000fda0003f06270 */
[----:B------:R-:W-:Y:S05]  /*4cf0*/  @P0 BRA `(.L_x_368) ;  /* 0x0000000800880947 */ /* 0x000fea0003800000 */
[----:B------:R-:W-:Y:S01]  /*4d00*/  LOP3.LUT R12, RZ, R0, RZ, 0x33, !PT ;  /* 0x00000000ff0c7212 */ /* 0x000fe200078e33ff */
[----:B------:R-:W-:Y:S01]  /*4d10*/  BSSY.RECONVERGENT B2, `(.L_x_369) ;  /* 0x0000032000027945 */ /* 0x000fe20003800200 */
[----:B------:R-:W-:Y:S02]  /*4d20*/  IMAD.MOV.U32 R20, RZ, RZ, R0 ;  /* 0x000000ffff147224 */ /* 0x000fe400078e0000 */
[----:B------:R-:W-:-:S04]  /*4d30*/  IADD3 R12, PT, PT, -R3, UR4, R12 ;  /* 0x00000004030c7c10 */ /* 0x000fc8000fffe10c */
[----:B------:R-:W-:-:S04]  /*4d40*/  LOP3.LUT R4, R12, 0x300, RZ, 0xc0, !PT ;  /* 0x000003000c047812 */ /* 0x000fc800078ec0ff */
[----:B------:R-:W-:-:S13]  /*4d50*/  ISETP.NE.AND P0, PT, R4, 0x300, PT ;  /* 0x000003000400780c */ /* 0x000fda0003f05270 */
[----:B------:R-:W-:Y:S05]  /*4d60*/  @!P0 BRA `(.L_x_370) ;  /* 0x0000000000b08947 */ /* 0x000fea0003800000 */
[----:B------:R-:W0:Y:S01]  /*4d70*/  LDCU.64 UR6, c[0x0][0x380] ;  /* 0x00007000ff0677ac */ /* 0x000e220008000a00 */
[----:B------:R-:W-:Y:S01]  /*4d80*/  IADD3 R5, P0, PT, R0, R3, RZ ;  /* 0x0000000300057210 */ /* 0x000fe20007f1e0ff */
[----:B------:R-:W-:Y:S01]  /*4d90*/  IMAD.MOV.U32 R20, RZ, RZ, R0 ;  /* 0x000000ffff147224 */ /* 0x000fe200078e0000 */
[----:B------:R-:W-:-:S03]  /*4da0*/  LEA.HI R4, R12, 0x1, RZ, 0x18 ;  /* 0x000000010c047811 */ /* 0x000fc600078fc0ff */
[----:B------:R-:W-:Y:S01]  /*4db0*/  IMAD.X R6, RZ, RZ, R2, P0 ;  /* 0x000000ffff067224 */ /* 0x000fe200000e0602 */
[----:B------:R-:W-:-:S05]  /*4dc0*/  LOP3.LUT R4, R4, 0x3, RZ, 0xc0, !PT ;  /* 0x0000000304047812 */ /* 0x000fca00078ec0ff */
[----:B------:R-:W-:Y:S01]  /*4dd0*/  IMAD.MOV R13, RZ, RZ, -R4 ;  /* 0x000000ffff0d7224 */ /* 0x000fe200078e0a04 */
[----:B0-----:R-:W-:-:S04]  /*4de0*/  LEA R14, P1, R5, UR6, 0x4 ;  /* 0x00000006050e7c11 */ /* 0x001fc8000f8220ff */
[----:B------:R-:W-:-:S09]  /*4df0*/  LEA.HI.X R5, R5, UR7, R6, 0x4, P1 ;  /* 0x0000000705057c11 */ /* 0x000fd200088f2406 */
.L_x_373:
[----:B------:R-:W-:-:S05]  /*4e00*/  IMAD.MOV.U32 R4, RZ, RZ, R14 ;  /* 0x000000ffff047224 */ /* 0x000fca00078e000e */
[----:B------:R-:W2:Y:S04]  /*4e10*/  LDG.E.64.CONSTANT R8, desc[UR10][R4.64] ;  /* 0x0000000a04087981 */ /* 0x000ea8000c1e9b00 */
[----:B------:R-:W3:Y:S01]  /*4e20*/  LDG.E.64.CONSTANT R6, desc[UR10][R4.64+0x8] ;  /* 0x0000080a04067981 */ /* 0x000ee2000c1e9b00 */
[----:B------:R-:W-:Y:S01]  /*4e30*/  VIADD R13, R13, 0x1 ;  /* 0x000000010d0d7836 */ /* 0x000fe20000000000 */
[----:B------:R-:W-:Y:S01]  /*4e40*/  BSSY.RECONVERGENT B3, `(.L_x_371) ;  /* 0x000001b000037945 */ /* 0x000fe20003800200 */
[----:B------:R-:W-:Y:S01]  /*4e50*/  IMAD.MOV.U32 R15, RZ, RZ, R22 ;  /* 0x000000ffff0f7224 */ /* 0x000fe200078e0016 */
        /* <DEDUP_REMOVED lines=25> */
.L_x_372:
[----:B------:R-:W-:Y:S05]  /*4ff0*/  BSYNC.RECONVERGENT B3 ;  /* 0x0000000000037941 */ /* 0x000fea0003800200 */
.L_x_371:
[----:B------:R-:W-:Y:S02]  /*5000*/  IMAD.X R5, RZ, RZ, R5, P3 ;  /* 0x000000ffff057224 */ /* 0x000fe400018e0605 */
[----:B------:R-:W-:Y:S01]  /*5010*/  VIADD R20, R20, 0x100 ;  /* 0x0000010014147836 */ /* 0x000fe20000000000 */
[----:B------:R-:W-:Y:S06]  /*5020*/  @P2 BRA `(.L_x_373) ;  /* 0xfffffffc00742947 */ /* 0x000fec000383ffff */
.L_x_370:
[----:B------:R-:W-:Y:S05]  /*5030*/  BSYNC.RECONVERGENT B2 ;  /* 0x0000000000027941 */ /* 0x000fea0003800200 */
.L_x_369:
[----:B------:R-:W-:-:S13]  /*5040*/  ISETP.GE.U32.AND P0, PT, R12, 0x300, PT ;  /* 0x000003000c00780c */ /* 0x000fda0003f06070 */
[----:B------:R-:W-:Y:S05]  /*5050*/  @!P0 BRA `(.L_x_368) ;  /* 0x0000000400b08947 */ /* 0x000fea0003800000 */
[----:B------:R-:W0:Y:S01]  /*5060*/  LDCU.64 UR6, c[0x0][0x380] ;  /* 0x00007000ff0677ac */ /* 0x000e220008000a00 */
[----:B------:R-:W-:-:S05]  /*5070*/  IADD3 R3, P0, PT, R20, R3, RZ ;  /* 0x0000000314037210 */ /* 0x000fca0007f1e0ff */
[----:B------:R-:W-:Y:S01]  /*5080*/  IMAD.X R2, RZ, RZ, R2, P0 ;  /* 0x000000ffff027224 */ /* 0x000fe200000e0602 */
[----:B0-----:R-:W-:-:S04]  /*5090*/  LEA R8, P1, R3, UR6, 0x4 ;  /* 0x0000000603087c11 */ /* 0x001fc8000f8220ff */
[----:B------:R-:W-:Y:S02]  /*50a0*/  IADD3 R8, P0, PT, R8, 0x3008, RZ ;  /* 0x0000300808087810 */ /* 0x000fe40007f1e0ff */
[----:B------:R-:W-:-:S05]  /*50b0*/  LEA.HI.X R9, R3, UR7, R2, 0x4, P1 ;  /* 0x0000000703097c11 */ /* 0x000fca00088f2402 */
[----:B------:R-:W-:-:S07]  /*50c0*/  IMAD.X R9, RZ, RZ, R9, P0 ;  /* 0x000000ffff097224 */ /* 0x000fce00000e0609 */
.L_x_382:
[----:B------:R-:W2:Y:S04]  /*50d0*/  LDG.E.64.CONSTANT R10, desc[UR10][R8.64+-0x3008] ;  /* 0xffcff80a080a7981 */ /* 0x000ea8000c1e9b00 */
[----:B------:R-:W3:Y:S04]  /*50e0*/  LDG.E.64.CONSTANT R12, desc[UR10][R8.64+-0x3000] ;  /* 0xffd0000a080c7981 */ /* 0x000ee8000c1e9b00 */
[----:B------:R0:W5:Y:S04]  /*50f0*/  LDG.E.64.CONSTANT R6, desc[UR10][R8.64+-0x2008] ;  /* 0xffdff80a08067981 */ /* 0x000168000c1e9b00 */
        /* <DEDUP_REMOVED lines=22> */
.L_x_375:
[----:B------:R-:W-:Y:S05]  /*5260*/  BSYNC.RECONVERGENT B2 ;  /* 0x0000000000027941 */ /* 0x000fea0003800200 */
.L_x_374:
        /* <DEDUP_REMOVED lines=25> */
.L_x_377:
[----:B------:R-:W-:Y:S05]  /*5400*/  BSYNC.RECONVERGENT B2 ;  /* 0x0000000000027941 */ /* 0x000fea0003800200 */
.L_x_376:
        /* <DEDUP_REMOVED lines=21> */
.L_x_379:
[----:B------:R-:W-:Y:S05]  /*5560*/  BSYNC.RECONVERGENT B2 ;  /* 0x0000000000027941 */ /* 0x000fea0003800200 */
.L_x_378:
        /* <DEDUP_REMOVED lines=21> */
.L_x_381:
[----:B------:R-:W-:Y:S05]  /*56c0*/  BSYNC.RECONVERGENT B2 ;  /* 0x0000000000027941 */ /* 0x000fea0003800200 */
.L_x_380:
[----:B------:R-:W-:Y:S01]  /*56d0*/  VIADD R20, R20, 0x400 ;  /* 0x0000040014147836 */ /* 0x000fe20000000000 */
[----:B------:R-:W-:-:S04]  /*56e0*/  IADD3 R8, P1, PT, R8, 0x4000, RZ ;  /* 0x0000400008087810 */ /* 0x000fc80007f3e0ff */
[----:B------:R-:W-:Y:S01]  /*56f0*/  ISETP.GE.AND P0, PT, R20, R21, PT ;  /* 0x000000151400720c */ /* 0x000fe20003f06270 */
[----:B------:R-:W-:-:S12]  /*5700*/  IMAD.X R9, RZ, RZ, R9, P1 ;  /* 0x000000ffff097224 */ /* 0x000fd800008e0609 */
[----:B------:R-:W-:Y:S05]  /*5710*/  @!P0 BRA `(.L_x_382) ;  /* 0xfffffff8006c8947 */ /* 0x000fea000383ffff */
.L_x_368:
[----:B------:R-:W-:Y:S05]  /*5720*/  BSYNC.RECONVERGENT B1 ;  /* 0x0000000000017941 */ /* 0x000fea0003800200 */
.L_x_367:
[----:B------:R-:W0:Y:S01]  /*5730*/  S2R R8, SR_LANEID ;  /* 0x0000000000087919 */ /* 0x000e220000000000 */
[----:B------:R-:W-:Y:S01]  /*5740*/  BSSY.RECONVERGENT B1, `(.L_x_383) ;  /* 0x000001f000017945 */ /* 0x000fe20003800200 */
[----:B------:R-:W-:Y:S01]  /*5750*/  IMAD.MOV.U32 R11, RZ, RZ, R22 ;  /* 0x000000ffff0b7224 */ /* 0x000fe200078e0016 */
[----:B------:R1:W2:Y:S01]  /*5760*/  SHFL.DOWN PT, R4, R16, 0x1, 0x1f ;  /* 0x08201f0010047f89 */ /* 0x0002a200000e0000 */
[----:B------:R-:W-:Y:S02]  /*5770*/  IMAD.MOV.U32 R12, RZ, RZ, R23 ;  /* 0x000000ffff0c7224 */ /* 0x000fe400078e0017 */
[----:B------:R-:W-:Y:S01]  /*5780*/  IMAD.MOV.U32 R2, RZ, RZ, R16 ;  /* 0x000000ffff027224 */ /* 0x000fe200078e0010 */
[----:B------:R1:W3:Y:S01]  /*5790*/  SHFL.DOWN PT, R5, R17, 0x1, 0x1f ;  /* 0x08201f0011057f89 */ /* 0x0002e200000e0000 */
        /* <DEDUP_REMOVED lines=25> */
.L_x_384:
[----:B------:R-:W-:Y:S05]  /*5930*/  BSYNC.RECONVERGENT B1 ;  /* 0x0000000000017941 */ /* 0x000fea0003800200 */
.L_x_383:
        /* <DEDUP_REMOVED lines=31> */
.L_x_386:
[----:B------:R-:W-:Y:S05]  /*5b30*/  BSYNC.RECONVERGENT B1 ;  /* 0x0000000000017941 */ /* 0x000fea0003800200 */
.L_x_385:
[----:B------:R-:W-:Y:S01]  /*5b40*/  ISETP.GT.AND P0, PT, R8, 0x1b, PT ;  /* 0x0000001b0800780c */ /* 0x000fe20003f04270 */
[----:B-1----:R1:W1:Y:S01]  /*5b50*/  SHFL.DOWN PT, R6, R4, 0x4, 0x1f ;  /* 0x08801f0004067f89 */ /* 0x00226200000e0000 */
[----:B------:R-:W-:Y:S01]  /*5b60*/  BSSY.RECONVERGENT B1, `(.L_x_387) ;  /* 0x000001d000017945 */ /* 0x000fe20003800200 */
[----:B0-----:R-:W-:Y:S02]  /*5b70*/  IMAD.MOV.U32 R11, RZ, RZ, R9 ;  /* 0x000000ffff0b7224 */ /* 0x001fe400078e0009 */
[----:B--2---:R0:W2:Y:S01]  /*5b80*/  SHFL.DOWN PT, R7, R5, 0x4, 0x1f ;  /* 0x08801f0005077f89 */ /* 0x0040a200000e0000 */
[----:B------:R-:W-:Y:S02]  /*5b90*/  IMAD.MOV.U32 R12, RZ, RZ, R10 ;  /* 0x000000ffff0c7224 */ /* 0x000fe400078e000a */
[----:B------:R-:W-:Y:S01]  /*5ba0*/  IMAD.MOV.U32 R2, RZ, RZ, R4 ;  /* 0x000000ffff027224 */ /* 0x000fe200078e0004 */
[----:B---3--:R0:W3:Y:S01]  /*5bb0*/  SHFL.DOWN PT, R14, R9, 0x4, 0x1f ;  /* 0x08801f00090e7f89 */ /* 0x0080e200000e0000 */
[----:B------:R-:W-:-:S03]  /*5bc0*/  IMAD.MOV.U32 R3, RZ, RZ, R5 ;  /* 0x000000ffff037224 */ /* 0x000fc600078e0005 */
[----:B----4-:R0:W4:Y:S01]  /*5bd0*/  SHFL.DOWN PT, R13, R10, 0x4, 0x1f ;  /* 0x08801f000a0d7f89 */ /* 0x01012200000e0000 */
        /* <DEDUP_REMOVED lines=21> */
.L_x_388:
[----:B------:R-:W-:Y:S05]  /*5d30*/  BSYNC.RECONVERGENT B1 ;  /* 0x0000000000017941 */ /* 0x000fea0003800200 */
.L_x_387:
        /* <DEDUP_REMOVED lines=31> */
.L_x_390:
[----:B------:R-:W-:Y:S05]  /*5f30*/  BSYNC.RECONVERGENT B1 ;  /* 0x0000000000017941 */ /* 0x000fea0003800200 */
.L_x_389:
[----:B------:R-:W-:Y:S01]  /*5f40*/  ISETP.GT.AND P0, PT, R8, 0xf, PT ;  /* 0x0000000f0800780c */ /* 0x000fe20003f04270 */
[----:B-1----:R1:W1:Y:S01]  /*5f50*/  SHFL.DOWN PT, R6, R4, 0x10, 0x1f ;  /* 0x0a001f0004067f89 */ /* 0x00226200000e0000 */
[----:B------:R-:W-:Y:S01]  /*5f60*/  BSSY.RECONVERGENT B1, `(.L_x_391) ;  /* 0x000001d000017945 */ /* 0x000fe20003800200 */
[----:B---3--:R-:W-:Y:S02]  /*5f70*/  IMAD.MOV.U32 R14, RZ, RZ, R9 ;  /* 0x000000ffff0e7224 */ /* 0x008fe400078e0009 */
[----:B--2---:R2:W3:Y:S01]  /*5f80*/  SHFL.DOWN PT, R7, R5, 0x10, 0x1f ;  /* 0x0a001f0005077f89 */ /* 0x0044e200000e0000 */
[----:B------:R-:W-:Y:S02]  /*5f90*/  IMAD.MOV.U32 R15, RZ, RZ, R10 ;  /* 0x000000ffff0f7224 */ /* 0x000fe400078e000a */
[----:B------:R-:W-:Y:S01]  /*5fa0*/  IMAD.MOV.U32 R2, RZ, RZ, R4 ;  /* 0x000000ffff027224 */ /* 0x000fe200078e0004 */
[----:B0-----:R2:W0:Y:S01]  /*5fb0*/  SHFL.DOWN PT, R12, R9, 0x10, 0x1f ;  /* 0x0a001f00090c7f89 */ /* 0x00142200000e0000 */
[----:B------:R-:W-:-:S03]  /*5fc0*/  IMAD.MOV.U32 R3, RZ, RZ, R5 ;  /* 0x000000ffff037224 */ /* 0x000fc600078e0005 */
[----:B------:R2:W0:Y:S01]  /*5fd0*/  SHFL.DOWN PT, R11, R10, 0x10, 0x1f ;  /* 0x0a001f000a0b7f89 */ /* 0x00042200000e0000 */
[----:B------:R-:W-:Y:S05]  /*5fe0*/  @P0 BRA `(.L_x_392) ;  /* 0x0000000000500947 */ /* 0x000fea0003800000 */
[----:B-1-3--:R-:W-:Y:S01]  /*5ff0*/  DSETP.GEU.AND P0, PT, |R4|, |R6|, PT ;  /* 0x400000060400722a */ /* 0x00afe20003f0e200 */
        /* <DEDUP_REMOVED lines=19> */
.L_x_392:
[----:B------:R-:W-:Y:S05]  /*6130*/  BSYNC.RECONVERGENT B1 ;  /* 0x0000000000017941 */ /* 0x000fea0003800200 */
.L_x_391:
[----:B------:R-:W-:Y:S01]  /*6140*/  ISETP.NE.AND P0, PT, R8, RZ, PT ;  /* 0x000000ff0800720c */ /* 0x000fe20003f05270 */
[----:B------:R-:W-:-:S12]  /*6150*/  BSSY.RECONVERGENT B1, `(.L_x_393) ;  /* 0x000000a000017945 */ /* 0x000fd80003800200 */
[----:B------:R-:W-:Y:S05]  /*6160*/  @P0 BRA `(.L_x_394) ;  /* 0x0000000000200947 */ /* 0x000fea0003800000 */
[----:B-1----:R-:W1:Y:S01]  /*6170*/  S2R R6, SR_CgaCtaId ;  /* 0x0000000000067919 */ /* 0x002e620000008800 */
[----:B--2---:R-:W-:Y:S02]  /*6180*/  MOV R5, 0x400 ;  /* 0x0000040000057802 */ /* 0x004fe40000000f00 */
[----:B------:R-:W-:-:S04]  /*6190*/  SHF.R.U32.HI R4, RZ, 0x1, R0 ;  /* 0x00000001ff047819 */ /* 0x000fc80000011600 */
[----:B------:R-:W-:Y:S02]  /*61a0*/  LOP3.LUT R4, R4, 0x1f0, RZ, 0xc0, !PT ;  /* 0x000001f004047812 */ /* 0x000fe400078ec0ff */
[----:B-1----:R-:W-:-:S05]  /*61b0*/  LEA R5, R6, R5, 0x18 ;  /* 0x0000000506057211 */ /* 0x002fca00078ec0ff */
[----:B------:R-:W-:-:S05]  /*61c0*/  IMAD.IADD R5, R4, 0x1, R5 ;  /* 0x0000000104057824 */ /* 0x000fca00078e0205 */
[----:B------:R1:W-:Y:S04]  /*61d0*/  STS.64 [R5+0x10], R14 ;  /* 0x0000100e05007388 */ /* 0x0003e80000000a00 */
[----:B------:R1:W-:Y:S02]  /*61e0*/  STS.64 [R5+0x8], R2 ;  /* 0x0000080205007388 */ /* 0x0003e40000000a00 */
.L_x_394:
[----:B------:R-:W-:Y:S05]  /*61f0*/  BSYNC.RECONVERGENT B1 ;  /* 0x0000000000017941 */ /* 0x000fea0003800200 */
.L_x_393:
[----:B------:R-:W-:Y:S01]  /*6200*/  BAR.SYNC.DEFER_BLOCKING 0x0 ;  /* 0x0000000000007b1d */ /* 0x000fe20000010000 */
[----:B------:R-:W-:-:S13]  /*6210*/  ISETP.NE.AND P1, PT, R0, RZ, PT ;  /* 0x000000ff0000720c */ /* 0x000fda0003f25270 */
[----:B------:R-:W-:Y:S05]  /*6220*/  @P1 BRA `(.L_x_327) ;  /* 0x00000008008c1947 */ /* 0x000fea0003800000 */
[----:B-12---:R-:W1:Y:S01]  /*6230*/  S2R R5, SR_CgaCtaId ;  /* 0x0000000000057919 */ /* 0x006e620000008800 */
[----:B------:R-:W-:Y:S01]  /*6240*/  MOV R0, 0x400 ;  /* 0x0000040000007802 */ /* 0x000fe20000000f00 */
[----:B------:R-:W-:Y:S03]  /*6250*/  BSSY.RECONVERGENT B1, `(.L_x_395) ;  /* 0x000001a000017945 */ /* 0x000fe60003800200 */
[----:B-1----:R-:W-:-:S05]  /*6260*/  LEA R0, R5, R0, 0x18 ;  /* 0x0000000005007211 */ /* 0x002fca00078ec0ff */
[----:B------:R-:W1:Y:S04]  /*6270*/  LDS.64 R16, [R0+0x18] ;  /* 0x0000180000107984 */ /* 0x000e680000000a00 */
[----:B---3--:R-:W2:Y:S04]  /*6280*/  LDS.128 R4, [R0+0x20] ;  /* 0x0000200000047984 */ /* 0x008ea80000000c00 */
[----:B0---4-:R0:W3:Y:S04]  /*6290*/  LDS.64 R12, [R0+0x80] ;  /* 0x00008000000c7984 */ /* 0x0110e80000000a00 */
[----:B------:R0:W4:Y:S01]  /*62a0*/  LDS.128 R8, [R0+0x30] ;  /* 0x0000300000087984 */ /* 0x0001220000000c00 */
[----:B-1----:R-:W-:Y:S01]  /*62b0*/  DSETP.GEU.AND P0, PT, |R2|, |R16|, PT ;  /* 0x400000100200722a */ /* 0x002fe20003f0e200 */
[----:B------:R-:W-:-:S02]  /*62c0*/  IMAD.MOV.U32 R24, RZ, RZ, R16 ;  /* 0x000000ffff187224 */ /* 0x000fc400078e0010 */
[----:B------:R-:W-:Y:S02]  /*62d0*/  IMAD.MOV.U32 R25, RZ, RZ, R17 ;  /* 0x000000ffff197224 */ /* 0x000fe400078e0011 */
[----:B--2---:R-:W-:Y:S02]  /*62e0*/  IMAD.MOV.U32 R27, RZ, RZ, R4 ;  /* 0x000000ffff1b7224 */ /* 0x004fe400078e0004 */
[----:B------:R-:W-:-:S07]  /*62f0*/  IMAD.MOV.U32 R29, RZ, RZ, R5 ;  /* 0x000000ffff1d7224 */ /* 0x000fce00078e0005 */
[----:B0--34-:R-:W-:Y:S05]  /*6300*/  @!P0 BRA `(.L_x_396) ;  /* 0x0000000000388947 */ /* 0x019fea0003800000 */
        /* <DEDUP_REMOVED lines=14> */
.L_x_396:
[----:B------:R-:W-:Y:S05]  /*63f0*/  BSYNC.RECONVERGENT B1 ;  /* 0x0000000000017941 */ /* 0x000fea0003800200 */
.L_x_395:
        /* <DEDUP_REMOVED lines=23> */
.L_x_398:
[----:B------:R-:W-:Y:S05]  /*6570*/  BSYNC.RECONVERGENT B1 ;  /* 0x0000000000017941 */ /* 0x000fea0003800200 */
.L_x_397:
        /* <DEDUP_REMOVED lines=21> */
.L_x_400:
[----:B------:R-:W-:Y:S05]  /*66d0*/  BSYNC.RECONVERGENT B1 ;  /* 0x0000000000017941 */ /* 0x000fea0003800200 */
.L_x_399:
        /* <DEDUP_REMOVED lines=23> */
.L_x_402:
[----:B------:R-:W-:Y:S05]  /*6850*/  BSYNC.RECONVERGENT B1 ;  /* 0x0000000000017941 */ /* 0x000fea0003800200 */
.L_x_401:
        /* <DEDUP_REMOVED lines=21> */
.L_x_404:
[----:B------:R-:W-:Y:S05]  /*69b0*/  BSYNC.RECONVERGENT B1 ;  /* 0x0000000000017941 */ /* 0x000fea0003800200 */
.L_x_403:
        /* <DEDUP_REMOVED lines=21> */
.L_x_406:
[----:B------:R-:W-:Y:S05]  /*6b10*/  BSYNC.RECONVERGENT B1 ;  /* 0x0000000000017941 */ /* 0x000fea0003800200 */
.L_x_405:
        /* <DEDUP_REMOVED lines=20> */
.L_x_327:
[----:B------:R-:W-:Y:S05]  /*6c60*/  BSYNC.RECONVERGENT B0 ;  /* 0x0000000000007941 */ /* 0x000fea0003800200 */
.L_x_294:
[----:B------:R-:W-:Y:S05]  /*6c70*/  @P1 EXIT ;  /* 0x000000000000194d */ /* 0x000fea0003800000 */
[----:B012---:R-:W0:Y:S02]  /*6c80*/  LDC.64 R4, c[0x0][0x388] ;  /* 0x0000e200ff047b82 */ /* 0x007e240000000a00 */
[----:B0-----:R-:W-:Y:S04]  /*6c90*/  STG.E.64 desc[UR10][R4.64], R2 ;  /* 0x0000000204007986 */ /* 0x001fe8000c101b0a */
[----:B------:R-:W-:Y:S01]  /*6ca0*/  STG.E.64 desc[UR10][R4.64+0x8], R14 ;  /* 0x0000080e04007986 */ /* 0x000fe2000c101b0a */
[----:B------:R-:W-:Y:S05]  /*6cb0*/  EXIT ;  /* 0x000000000000794d */ /* 0x000fea0003800000 */
.L_x_407:
        /* <DEDUP_REMOVED lines=12> */
.L_x_1078:


//--------------------- .text._ZN6thrust24THRUST_300001_SM_1000_NS8cuda_cub4core6detail13_kernel_agentINS1_8__reduce10DrainAgentIlEEJN3cub18CUB_300001_SM_10009GridQueueIyEElEEEvDpT0_ --------------------------
	.section	.text._ZN6thrust24THRUST_300001_SM_1000_NS8cuda_cub4core6detail13_kernel_agentINS1_8__reduce10DrainAgentIlEEJN3cub18CUB_300001_SM_10009GridQueueIyEElEEEvDpT0_,"ax",@progbits
	.align	128
        .global         _ZN6thrust24THRUST_300001_SM_1000_NS8cuda_cub4core6detail13_kernel_agentINS1_8__reduce10DrainAgentIlEEJN3cub18CUB_300001_SM_10009GridQueueIyEElEEEvDpT0_
        .type           _ZN6thrust24THRUST_300001_SM_1000_NS8cuda_cub4core6detail13_kernel_agentINS1_8__reduce10DrainAgentIlEEJN3cub18CUB_300001_SM_10009GridQueueIyEElEEEvDpT0_,@function
        .size           _ZN6thrust24THRUST_300001_SM_1000_NS8cuda_cub4core6detail13_kernel_agentINS1_8__reduce10DrainAgentIlEEJN3cub18CUB_300001_SM_10009GridQueueIyEElEEEvDpT0_,(.L_x_1079 - _ZN6thrust24THRUST_300001_SM_1000_NS8cuda_cub4core6detail13_kernel_agentINS1_8__reduce10DrainAgentIlEEJN3cub18CUB_300001_SM_10009GridQueueIyEElEEEvDpT0_)
        .other          _ZN6thrust24THRUST_300001_SM_1000_NS8cuda_cub4core6detail13_kernel_agentINS1_8__reduce10DrainAgentIlEEJN3cub18CUB_300001_SM_10009GridQueueIyEElEEEvDpT0_,@"STO_CUDA_ENTRY STV_DEFAULT"
_ZN6thrust24THRUST_300001_SM_1000_NS8cuda_cub4core6detail13_kernel_agentINS1_8__reduce10DrainAgentIlEEJN3cub18CUB_300001_SM_10009GridQueueIyEElEEEvDpT0_:
.text._ZN6thrust24THRUST_300001_SM_1000_NS8cuda_cub4core6detail13_kernel_agentINS1_8__reduce10DrainAgentIlEEJN3cub18CUB_300001_SM_10009GridQueueIyEElEEEvDpT0_:
[----:B------:R-:W-:Y:S08]  /*0000*/  LDC R1, c[0x0][0x37c] ;  /* 0x0000df00ff017b82 */ /* 0x000ff00000000800 */
[----:B------:R-:W0:Y:S01]  /*0010*/  LDC.64 R2, c[0x0][0x380] ;  /* 0x0000e000ff027b82 */ /* 0x000e220000000a00 */
[----:B------:R-:W0:Y:S07]  /*0020*/  LDCU.64 UR4, c[0x0][0x358] ;  /* 0x00006b00ff0477ac */ /* 0x000e2e0008000a00 */
[----:B------:R-:W1:Y:S01]  /*0030*/  LDC.64 R4, c[0x0][0x388] ;  /* 0x0000e200ff047b82 */ /* 0x000e620000000a00 */
[----:B0-----:R-:W-:Y:S04]  /*0040*/  STG.E.64 desc[UR4][R2.64+0x8], RZ ;  /* 0x000008ff02007986 */ /* 0x001fe8000c101b04 */
[----:B-1----:R-:W-:Y:S01]  /*0050*/  STG.E.64 desc[UR4][R2.64], R4 ;  /* 0x0000000402007986 */ /* 0x002fe2000c101b04 */
[----:B------:R-:W-:Y:S05]  /*0060*/  EXIT ;  /* 0x000000000000794d */ /* 0x000fea0003800000 */
.L_x_408:
        /* <DEDUP_REMOVED lines=9> */
.L_x_1079:


//--------------------- .text._ZN6thrust24THRUST_300001_SM_1000_NS8cuda_cub4core6detail13_kernel_agentINS1_8__reduce11ReduceAgentINS0_12zip_iteratorIN4cuda3std3__45tupleIJNS0_10device_ptrIdEENS0_17counting_iteratorIlNS0_11use_defaultESF_SF_EEEEEEEPNSB_IJdlEEESJ_lNS1_9__extrema9arg_max_fIdl7AbsLessEEEEJSI_SK_lN3cub18CUB_300001_SM_100013GridEvenShareIlEENSR_9GridQueueIyEESO_EEEvDpT0_ --------------------------
	.section	.text._ZN6thrust24THRUST_300001_SM_1000_NS8cuda_cub4core6detail13_kernel_agentINS1_8__reduce11ReduceAgentINS0_12zip_iteratorIN4cuda3std3__45tupleIJNS0_10device_ptrIdEENS0_17counting_iteratorIlNS0_11use_defaultESF_SF_EEEEEEEPNSB_IJdlEEESJ_lNS1_9__extrema9arg_max_fIdl7AbsLessEEEEJSI_SK_lN3cub18CUB_300001_SM_100013GridEvenShareIlEENSR_9GridQueueIyEESO_EEEvDpT0_,"ax",@progbits
	.align	128
        .global         _ZN6thrust24THRUST_300001_SM_1000_NS8cuda_cub4core6detail13_kernel_agentINS1_8__reduce11ReduceAgentINS0_12zip_iteratorIN4cuda3std3__45tupleIJNS0_10device_ptrIdEENS0_17counting_iteratorIlNS0_11use_defaultESF_SF_EEEEEEEPNSB_IJdlEEESJ_lNS1_9__extrema9arg_max_fIdl7AbsLessEEEEJSI_SK_lN3cub18CUB_300001_SM_100013GridEvenShareIlEENSR_9GridQueueIyEESO_EEEvDpT0_
        .type           _ZN6thrust24THRUST_300001_SM_1000_NS8cuda_cub4core6detail13_kernel_agentINS1_8__reduce11ReduceAgentINS0_12zip_iteratorIN4cuda3std3__45tupleIJNS0_10device_ptrIdEENS0_17counting_iteratorIlNS0_11use_defaultESF_SF_EEEEEEEPNSB_IJdlEEESJ_lNS1_9__extrema9arg_max_fIdl7AbsLessEEEEJSI_SK_lN3cub18CUB_300001_SM_100013GridEvenShareIlEENSR_9GridQueueIyEESO_EEEvDpT0_,@function
        .size           _ZN6thrust24THRUST_300001_SM_1000_NS8cuda_cub4core6detail13_kernel_agentINS1_8__reduce11ReduceAgentINS0_12zip_iteratorIN4cuda3std3__45tupleIJNS0_10device_ptrIdEENS0_17counting_iteratorIlNS0_11use_defaultESF_SF_EEEEEEEPNSB_IJdlEEESJ_lNS1_9__extrema9arg_max_fIdl7AbsLessEEEEJSI_SK_lN3cub18CUB_300001_SM_100013GridEvenShareIlEENSR_9GridQueueIyEESO_EEEvDpT0_,(.L_x_1080 - _ZN6thrust24THRUST_300001_SM_1000_NS8cuda_cub4core6detail13_kernel_agentINS1_8__reduce11ReduceAgentINS0_12zip_iteratorIN4cuda3std3__45tupleIJNS0_10device_ptrIdEENS0_17counting_iteratorIlNS0_11use_defaultESF_SF_EEEEEEEPNSB_IJdlEEESJ_lNS1_9__extrema9arg_max_fIdl7AbsLessEEEEJSI_SK_lN3cub18CUB_300001_SM_100013GridEvenShareIlEENSR_9GridQueueIyEESO_EEEvDpT0_)
        .other          _ZN6thrust24THRUST_300001_SM_1000_NS8cuda_cub4core6detail13_kernel_agentINS1_8__reduce11ReduceAgentINS0_12zip_iteratorIN4cuda3std3__45tupleIJNS0_10device_ptrIdEENS0_17counting_iteratorIlNS0_11use_defaultESF_SF_EEEEEEEPNSB_IJdlEEESJ_lNS1_9__extrema9arg_max_fIdl7AbsLessEEEEJSI_SK_lN3cub18CUB_300001_SM_100013GridEvenShareIlEENSR_9GridQueueIyEESO_EEEvDpT0_,@"STO_CUDA_ENTRY STV_DEFAULT"
_ZN6thrust24THRUST_300001_SM_1000_NS8cuda_cub4core6detail13_kernel_agentINS1_8__reduce11ReduceAgentINS0_12zip_iteratorIN4cuda3std3__45tupleIJNS0_10device_ptrIdEENS0_17counting_iteratorIlNS0_11use_defaultESF_SF_EEEEEEEPNSB_IJdlEEESJ_lNS1_9__extrema9arg_max_fIdl7AbsLessEEEEJSI_SK_lN3cub18CUB_300001_SM_100013GridEvenShareIlEENSR_9GridQueueIyEESO_EEEvDpT0_:
.text._ZN6thrust24THRUST_300001_SM_1000_NS8cuda_cub4core6detail13_kernel_agentINS1_8__reduce11ReduceAgentINS0_12zip_iteratorIN4cuda3std3__45tupleIJNS0_10device_ptrIdEENS0_17counting_iteratorIlNS0_11use_defaultESF_SF_EEEEEEEPNSB_IJdlEEESJ_lNS1_9__extrema9arg_max_fIdl7AbsLessEEEEJSI_SK_lN3cub18CUB_300001_SM_100013GridEvenShareIlEENSR_9GridQueueIyEESO_EEEvDpT0_:
[----:B------:R-:W-:Y:S01]  /*0000*/  LDC R1, c[0x0][0x37c] ;  /* 0x0000df00ff017b82 */ /* 0x000fe20000000800 */
[----:B------:R-:W0:Y:S01]  /*0010*/  S2R R0, SR_CTAID.X ;  /* 0x0000000000007919 */ /* 0x000e220000002500 */
[----:B------:R-:W1:Y:S01]  /*0020*/  LDCU.64 UR4, c[0x0][0x398] ;  /* 0x00007300ff0477ac */ /* 0x000e620008000a00 */
[----:B------:R-:W-:Y:S01]  /*0030*/  BSSY.RECONVERGENT B0, `(.L_x_409) ;  /* 0x0000689000007945 */ /* 0x000fe20003800200 */
[----:B------:R-:W2:Y:S01]  /*0040*/  LDCU UR6, c[0x0][0x370] ;  /* 0x00006e00ff0677ac */ /* 0x000ea20008000800 */
[----:B------:R-:W3:Y:S01]  /*0050*/  LDCU.64 UR10, c[0x0][0x358] ;  /* 0x00006b00ff0a77ac */ /* 0x000ee20008000a00 */
[----:B-1----:R-:W-:Y:S02]  /*0060*/  IMAD.U32 R25, RZ, RZ, UR4 ;  /* 0x00000004ff197e24 */ /* 0x002fe4000f8e00ff */
[----:B------:R-:W-:Y:S01]  /*0070*/  IMAD.U32 R16, RZ, RZ, UR5 ;  /* 0x00000005ff107e24 */ /* 0x000fe2000f8e00ff */
[----:B--2---:R-:W-:Y:S01]  /*0080*/  UIMAD UR6, UR6, 0x500, URZ ;  /* 0x00000500060678a4 */ /* 0x004fe2000f8e02ff */
[----:B0-----:R-:W-:-:S05]  /*0090*/  IMAD R8, R0, 0x500, RZ ;  /* 0x0000050000087824 */ /* 0x001fca00078e02ff */
[----:B------:R-:W-:-:S04]  /*00a0*/  IADD3 R2, P1, PT, R8, 0x500, RZ ;  /* 0x0000050008027810 */ /* 0x000fc80007f3e0ff */
[----:B------:R-:W-:Y:S01]  /*00b0*/  ISETP.GT.U32.AND P0, PT, R2, R25, PT ;  /* 0x000000190200720c */ /* 0x000fe20003f04070 */
[----:B------:R-:W-:-:S05]  /*00c0*/  IMAD.X R3, RZ, RZ, RZ, P1 ;  /* 0x000000ffff037224 */ /* 0x000fca00008e06ff */
[----:B------:R-:W-:-:S13]  /*00d0*/  ISETP.GT.AND.EX P0, PT, R3, R16, PT, P0 ;  /* 0x000000100300720c */ /* 0x000fda0003f04300 */
[----:B---3--:R-:W-:Y:S05]  /*00e0*/  @!P0 BRA `(.L_x_410) ;  /* 0x0000003800e48947 */ /* 0x008fea0003800000 */
[----:B------:R-:W0:Y:S01]  /*00f0*/  S2R R10, SR_TID.X ;  /* 0x00000000000a7919 */ /* 0x000e220000002100 */
[----:B------:R-:W-:Y:S01]  /*0100*/  IMAD.IADD R9, R25, 0x1, -R8 ;  /* 0x0000000119097824 */ /* 0x000fe200078e0a08 */
[----:B------:R-:W-:Y:S01]  /*0110*/  BSSY.RECONVERGENT B1, `(.L_x_411) ;  /* 0x000000f000017945 */ /* 0x000fe20003800200 */
[----:B------:R-:W-:Y:S02]  /*0120*/  CS2R R20, SRZ ;  /* 0x0000000000147805 */ /* 0x000fe4000001ff00 */
[----:B------:R-:W-:Y:S02]  /*0130*/  CS2R R14, SRZ ;  /* 0x00000000000e7805 */ /* 0x000fe4000001ff00 */
[----:B0-----:R-:W-:Y:S01]  /*0140*/  ISETP.GE.AND P0, PT, R10, R9, PT ;  /* 0x000000090a00720c */ /* 0x001fe20003f06270 */
[----:B------:R-:W-:-:S12]  /*0150*/  IMAD.MOV.U32 R6, RZ, RZ, R10 ;  /* 0x000000ffff067224 */ /* 0x000fd800078e000a */
[----:B------:R-:W-:Y:S05]  /*0160*/  @P0 BRA `(.L_x_412) ;  /* 0x0000000000240947 */ /* 0x000fea0003800000 */
[----:B------:R-:W0:Y:S01]  /*0170*/  LDCU.128 UR4, c[0x0][0x380] ;  /* 0x00007000ff0477ac */ /* 0x000e220008000c00 */
[----:B------:R-:W-:-:S05]  /*0180*/  IADD3 R21, P0, PT, R8, R10, RZ ;  /* 0x0000000a08157210 */ /* 0x000fca0007f1e0ff */
[----:B------:R-:W-:Y:S01]  /*0190*/  IMAD.X R20, RZ, RZ, RZ, P0 ;  /* 0x000000ffff147224 */ /* 0x000fe200000e06ff */
[----:B0-----:R-:W-:-:S04]  /*01a0*/  LEA R14, P1, R21, UR4, 0x3 ;  /* 0x00000004150e7c11 */ /* 0x001fc8000f8218ff */
[----:B------:R-:W-:-:S06]  /*01b0*/  LEA.HI.X R15, R21, UR5, R20, 0x3, P1 ;  /* 0x00000005150f7c11 */ /* 0x000fcc00088f1c14 */
[----:B------:R-:W5:Y:S01]  /*01c0*/  LDG.E.64 R14, desc[UR10][R14.64] ;  /* 0x0000000a0e0e7981 */ /* 0x000f62000c1e1b00 */
[----:B------:R-:W-:Y:S01]  /*01d0*/  IADD3 R21, P0, PT, R21, UR6, RZ ;  /* 0x0000000615157c10 */ /* 0x000fe2000ff1e0ff */
[----:B------:R-:W-:-:S03]  /*01e0*/  VIADD R6, R10, 0x100 ;  /* 0x000001000a067836 */ /* 0x000fc60000000000 */
[----:B------:R-:W-:-:S09]  /*01f0*/  IADD3.X R20, PT, PT, R20, UR7, RZ, P0, !PT ;  /* 0x0000000714147c10 */ /* 0x000fd200087fe4ff */
.L_x_412:
[----:B------:R-:W-:Y:S05]  /*0200*/  BSYNC.RECONVERGENT B1 ;  /* 0x0000000000017941 */ /* 0x000fea0003800200 */
.L_x_411:
[----:B------:R-:W-:Y:S01]  /*0210*/  ISETP.GE.AND P0, PT, R6, R9, PT ;  /* 0x000000090600720c */ /* 0x000fe20003f06270 */
[----:B------:R-:W-:-:S12]  /*0220*/  BSSY.RECONVERGENT B1, `(.L_x_413) ;  /* 0x00000af000017945 */ /* 0x000fd80003800200 */
[----:B------:R-:W-:Y:S05]  /*0230*/  @P0 BRA `(.L_x_414) ;  /* 0x0000000800b40947 */ /* 0x000fea0003800000 */
[----:B------:R-:W-:Y:S01]  /*0240*/  LOP3.LUT R2, RZ, R6, RZ, 0x33, !PT ;  /* 0x00000006ff027212 */ /* 0x000fe200078e33ff */
[----:B------:R-:W-:Y:S03]  /*0250*/  BSSY.RECONVERGENT B2, `(.L_x_415) ;  /* 0x0000034000027945 */ /* 0x000fe60003800200 */
[----:B------:R-:W-:-:S04]  /*0260*/  IADD3 R25, PT, PT, -R8, R25, R2 ;  /* 0x0000001908197210 */ /* 0x000fc80007ffe102 */
[----:B------:R-:W-:-:S04]  /*0270*/  LOP3.LUT R2, R25, 0x300, RZ, 0xc0, !PT ;  /* 0x0000030019027812 */ /* 0x000fc800078ec0ff */
[----:B------:R-:W-:-:S13]  /*0280*/  ISETP.NE.AND P0, PT, R2, 0x300, PT ;  /* 0x000003000200780c */ /* 0x000fda0003f05270 */
[----:B------:R-:W-:Y:S05]  /*0290*/  @!P0 BRA `(.L_x_416) ;  /* 0x0000000000bc8947 */ /* 0x000fea0003800000 */
[----:B------:R-:W0:Y:S01]  /*02a0*/  LDCU.128 UR4, c[0x0][0x380] ;  /* 0x00007000ff0477ac */ /* 0x000e220008000c00 */
[----:B------:R-:W-:Y:S02]  /*02b0*/  IADD3 R12, P0, PT, R8, R6, RZ ;  /* 0x00000006080c7210 */ /* 0x000fe40007f1e0ff */
[----:B------:R-:W-:-:S03]  /*02c0*/  LEA.HI R2, R25, 0x1, RZ, 0x18 ;  /* 0x0000000119027811 */ /* 0x000fc600078fc0ff */
[----:B------:R-:W-:Y:S01]  /*02d0*/  IMAD.X R3, RZ, RZ, RZ, P0 ;  /* 0x000000ffff037224 */ /* 0x000fe200000e06ff */
[----:B------:R-:W-:-:S05]  /*02e0*/  LOP3.LUT R2, R2, 0x3, RZ, 0xc0, !PT ;  /* 0x0000000302027812 */ /* 0x000fca00078ec0ff */
[----:B------:R-:W-:Y:S01]  /*02f0*/  IMAD.MOV R7, RZ, RZ, -R2 ;  /* 0x000000ffff077224 */ /* 0x000fe200078e0a02 */
[C---:B0-----:R-:W-:Y:S02]  /*0300*/  IADD3 R13, P1, PT, R12.reuse, UR6, RZ ;  /* 0x000000060c0d7c10 */ /* 0x041fe4000ff3e0ff */
[C---:B------:R-:W-:Y:S02]  /*0310*/  LEA R11, P2, R12.reuse, UR4, 0x3 ;  /* 0x000000040c0b7c11 */ /* 0x040fe4000f8418ff */
[----:B------:R-:W-:Y:S02]  /*0320*/  IADD3.X R16, PT, PT, R3, UR7, RZ, P1, !PT ;  /* 0x0000000703107c10 */ /* 0x000fe40008ffe4ff */
[----:B------:R-:W-:-:S09]  /*0330*/  LEA.HI.X R12, R12, UR5, R3, 0x3, P2 ;  /* 0x000000050c0c7c11 */ /* 0x000fd200090f1c03 */
.L_x_419:
[----:B------:R-:W-:Y:S02]  /*0340*/  IMAD.MOV.U32 R2, RZ, RZ, R11 ;  /* 0x000000ffff027224 */ /* 0x000fe400078e000b */
[----:B------:R-:W-:-:S06]  /*0350*/  IMAD.MOV.U32 R3, RZ, RZ, R12 ;  /* 0x000000ffff037224 */ /* 0x000fcc00078e000c */
[----:B------:R-:W2:Y:S01]  /*0360*/  LDG.E.64 R2, desc[UR10][R2.64] ;  /* 0x0000000a02027981 */ /* 0x000ea2000c1e1b00 */
[----:B------:R-:W-:Y:S01]  /*0370*/  VIADD R7, R7, 0x1 ;  /* 0x0000000107077836 */ /* 0x000fe20000000000 */
[----:B------:R-:W-:Y:S01]  /*0380*/  BSSY.RECONVERGENT B3, `(.L_x_417) ;  /* 0x000001b000037945 */ /* 0x000fe20003800200 */
[----:B------:R-:W-:Y:S01]  /*0390*/  IMAD.MOV.U32 R18, RZ, RZ, R21 ;  /* 0x000000ffff127224 */ /* 0x000fe200078e0015 */
[----:B------:R-:W-:Y:S01]  /*03a0*/  IADD3 R11, P3, PT, R11, 0x800, RZ ;  /* 0x000008000b0b7810 */ /* 0x000fe20007f7e0ff */
[----:B------:R-:W-:Y:S01]  /*03b0*/  IMAD.MOV.U32 R17, RZ, RZ, R20 ;  /* 0x000000ffff117224 */ /* 0x000fe200078e0014 */
[----:B------:R-:W-:Y:S01]  /*03c0*/  ISETP.NE.AND P2, PT, R7, RZ, PT ;  /* 0x000000ff0700720c */ /* 0x000fe20003f45270 */
[----:B-----5:R-:W-:Y:S02]  /*03d0*/  IMAD.MOV.U32 R4, RZ, RZ, R14 ;  /* 0x000000ffff047224 */ /* 0x020fe400078e000e */
[----:B------:R-:W-:Y:S02]  /*03e0*/  IMAD.MOV.U32 R5, RZ, RZ, R15 ;  /* 0x000000ffff057224 */ /* 0x000fe400078e000f */
[----:B------:R-:W-:-:S02]  /*03f0*/  IMAD.MOV.U32 R21, RZ, RZ, R13 ;  /* 0x000000ffff157224 */ /* 0x000fc400078e000d */
[----:B------:R-:W-:Y:S01]  /*0400*/  IMAD.MOV.U32 R20, RZ, RZ, R16 ;  /* 0x000000ffff147224 */ /* 0x000fe200078e0010 */
[----:B--2---:R-:W-:Y:S01]  /*0410*/  DSETP.GEU.AND P0, PT, |R14|, |R2|, PT ;  /* 0x400000020e00722a */ /* 0x004fe20003f0e200 */
[----:B------:R-:W-:Y:S02]  /*0420*/  IMAD.MOV.U32 R14, RZ, RZ, R2 ;  /* 0x000000ffff0e7224 */ /* 0x000fe400078e0002 */
[----:B------:R-:W-:-:S11]  /*0430*/  IMAD.MOV.U32 R15, RZ, RZ, R3 ;  /* 0x000000ffff0f7224 */ /* 0x000fd600078e0003 */
        /* <DEDUP_REMOVED lines=15> */
.L_x_418:
[----:B------:R-:W-:Y:S05]  /*0530*/  BSYNC.RECONVERGENT B3 ;  /* 0x0000000000037941 */ /* 0x000fea0003800200 */
.L_x_417:
[----:B------:R-:W-:Y:S01]  /*0540*/  IADD3 R13, P0, PT, R13, 0x100, RZ ;  /* 0x000001000d0d7810 */ /* 0x000fe20007f1e0ff */
[----:B------:R-:W-:Y:S02]  /*0550*/  VIADD R6, R6, 0x100 ;  /* 0x0000010006067836 */ /* 0x000fe40000000000 */
[----:B------:R-:W-:Y:S02]  /*0560*/  IMAD.X R12, RZ, RZ, R12, P3 ;  /* 0x000000ffff0c7224 */ /* 0x000fe400018e060c */
[----:B------:R-:W-:Y:S01]  /*0570*/  IMAD.X R16, RZ, RZ, R16, P0 ;  /* 0x000000ffff107224 */ /* 0x000fe200000e0610 */
[----:B------:R-:W-:Y:S07]  /*0580*/  @P2 BRA `(.L_x_419) ;  /* 0xfffffffc006c2947 */ /* 0x000fee000383ffff */
.L_x_416:
[----:B------:R-:W-:Y:S05]  /*0590*/  BSYNC.RECONVERGENT B2 ;  /* 0x0000000000027941 */ /* 0x000fea0003800200 */
.L_x_415:
[----:B------:R-:W-:-:S13]  /*05a0*/  ISETP.GE.U32.AND P0, PT, R25, 0x300, PT ;  /* 0x000003001900780c */ /* 0x000fda0003f06070 */
[----:B------:R-:W-:Y:S05]  /*05b0*/  @!P0 BRA `(.L_x_414) ;  /* 0x0000000400d48947 */ /* 0x000fea0003800000 */
[----:B------:R-:W0:Y:S01]  /*05c0*/  LDC.64 R4, c[0x0][0x380] ;  /* 0x0000e000ff047b82 */ /* 0x000e220000000a00 */
[----:B------:R-:W-:-:S07]  /*05d0*/  VIADD R11, R6, 0x200 ;  /* 0x00000200060b7836 */ /* 0x000fce0000000000 */
[----:B------:R-:W1:Y:S02]  /*05e0*/  LDC.64 R2, c[0x0][0x388] ;  /* 0x0000e200ff027b82 */ /* 0x000e640000000a00 */
.L_x_428:
[----:B------:R-:W-:-:S05]  /*05f0*/  VIADD R7, R11, 0xfffffe00 ;  /* 0xfffffe000b077836 */ /* 0x000fca0000000000 */
[----:B------:R-:W-:-:S04]  /*0600*/  IADD3 R13, P0, PT, R8, R7, RZ ;  /* 0x00000007080d7210 */ /* 0x000fc80007f1e0ff */
[----:B------:R-:W-:Y:S02]  /*0610*/  LEA.HI.X.SX32 R12, R7, RZ, 0x1, P0 ;  /* 0x000000ff070c7211 */ /* 0x000fe400000f0eff */
[----:B0-----:R-:W-:-:S04]  /*0620*/  LEA R16, P0, R13, R4, 0x3 ;  /* 0x000000040d107211 */ /* 0x001fc800078018ff */
[----:B------:R-:W-:-:S05]  /*0630*/  LEA.HI.X R17, R13, R5, R12, 0x3, P0 ;  /* 0x000000050d117211 */ /* 0x000fca00000f1c0c */
[----:B------:R-:W2:Y:S04]  /*0640*/  LDG.E.64 R18, desc[UR10][R16.64] ;  /* 0x0000000a10127981 */ /* 0x000ea8000c1e1b00 */
[----:B-----5:R0:W5:Y:S01]  /*0650*/  LDG.E.64 R6, desc[UR10][R16.64+0x800] ;  /* 0x0008000a10067981 */ /* 0x020162000c1e1b00 */
[----:B-1----:R-:W-:Y:S01]  /*0660*/  IADD3 R24, P1, PT, R13, R2, RZ ;  /* 0x000000020d187210 */ /* 0x002fe20007f3e0ff */
[----:B------:R-:W-:Y:S04]  /*0670*/  BSSY.RECONVERGENT B2, `(.L_x_420) ;  /* 0x0000016000027945 */ /* 0x000fe80003800200 */
[----:B------:R-:W-:-:S02]  /*0680*/  IMAD.X R25, R12, 0x1, R3, P1 ;  /* 0x000000010c197824 */ /* 0x000fc400008e0603 */
[----:B------:R-:W-:Y:S02]  /*0690*/  IMAD.MOV.U32 R23, RZ, RZ, R24 ;  /* 0x000000ffff177224 */ /* 0x000fe400078e0018 */
[----:B------:R-:W-:Y:S01]  /*06a0*/  IMAD.MOV.U32 R22, RZ, RZ, R25 ;  /* 0x000000ffff167224 */ /* 0x000fe200078e0019 */
[----:B--2---:R-:W-:Y:S01]  /*06b0*/  DSETP.GEU.AND P0, PT, |R14|, |R18|, PT ;  /* 0x400000120e00722a */ /* 0x004fe20003f0e200 */
[----:B------:R-:W-:Y:S02]  /*06c0*/  IMAD.MOV.U32 R12, RZ, RZ, R18 ;  /* 0x000000ffff0c7224 */ /* 0x000fe400078e0012 */
[----:B------:R-:W-:-:S11]  /*06d0*/  IMAD.MOV.U32 R13, RZ, RZ, R19 ;  /* 0x000000ffff0d7224 */ /* 0x000fd600078e0013 */
        /* <DEDUP_REMOVED lines=15> */
.L_x_421:
[----:B------:R-:W-:Y:S05]  /*07d0*/  BSYNC.RECONVERGENT B2 ;  /* 0x0000000000027941 */ /* 0x000fea0003800200 */
.L_x_420:
[----:B------:R0:W5:Y:S04]  /*07e0*/  LDG.E.64 R14, desc[UR10][R16.64+0x1000] ;  /* 0x0010000a100e7981 */ /* 0x000168000c1e1b00 */
[----:B------:R0:W5:Y:S02]  /*07f0*/  LDG.E.64 R18, desc[UR10][R16.64+0x1800] ;  /* 0x0018000a10127981 */ /* 0x000164000c1e1b00 */
[----:B-----5:R-:W-:Y:S01]  /*0800*/  DSETP.GEU.AND P0, PT, |R12|, |R6|, PT ;  /* 0x400000060c00722a */ /* 0x020fe20003f0e200 */
[----:B------:R-:W-:Y:S01]  /*0810*/  VIADD R21, R11, 0xffffff00 ;  /* 0xffffff000b157836 */ /* 0x000fe20000000000 */
[----:B------:R-:W-:Y:S04]  /*0820*/  BSSY.RECONVERGENT B2, `(.L_x_422) ;  /* 0x0000017000027945 */ /* 0x000fe80003800200 */
[----:B------:R-:W-:-:S02]  /*0830*/  SHF.R.S32.HI R20, RZ, 0x1f, R21 ;  /* 0x0000001fff147819 */ /* 0x000fc40000011415 */
[----:B------:R-:W-:Y:S01]  /*0840*/  IADD3 R26, P1, P2, R21, R2, R8 ;  /* 0x00000002151a7210 */ /* 0x000fe20007a3e008 */
[----:B------:R-:W-:-:S03]  /*0850*/  IMAD.MOV.U32 R21, RZ, RZ, R7 ;  /* 0x000000ffff157224 */ /* 0x000fc600078e0007 */
[----:B------:R-:W-:Y:S01]  /*0860*/  IADD3.X R27, PT, PT, R20, R3, RZ, P1, P2 ;  /* 0x00000003141b7210 */ /* 0x000fe20000fe44ff */
[----:B------:R-:W-:Y:S02]  /*0870*/  IMAD.MOV.U32 R24, RZ, RZ, R26 ;  /* 0x000000ffff187224 */ /* 0x000fe400078e001a */
[----:B------:R-:W-:Y:S02]  /*0880*/  IMAD.MOV.U32 R20, RZ, RZ, R6 ;  /* 0x000000ffff147224 */ /* 0x000fe400078e0006 */
[----:B------:R-:W-:Y:S01]  /*0890*/  IMAD.MOV.U32 R25, RZ, RZ, R27 ;  /* 0x000000ffff197224 */ /* 0x000fe200078e001b */
[----:B0-----:R-:W-:Y:S06]  /*08a0*/  @!P0 BRA `(.L_x_423) ;  /* 0x0000000000388947 */ /* 0x001fec0003800000 */
        /* <DEDUP_REMOVED lines=14> */
.L_x_423:
[----:B------:R-:W-:Y:S05]  /*0990*/  BSYNC.RECONVERGENT B2 ;  /* 0x0000000000027941 */ /* 0x000fea0003800200 */
.L_x_422:
[----:B------:R-:W-:Y:S01]  /*09a0*/  DSETP.GEU.AND P0, PT, |R20|, |R14|, PT ;  /* 0x4000000e1400722a */ /* 0x000fe20003f0e200 */
[----:B------:R-:W-:Y:S01]  /*09b0*/  SHF.R.S32.HI R6, RZ, 0x1f, R11 ;  /* 0x0000001fff067819 */ /* 0x000fe2000001140b */
[----:B------:R-:W-:Y:S01]  /*09c0*/  BSSY.RECONVERGENT B2, `(.L_x_424) ;  /* 0x0000017000027945 */ /* 0x000fe20003800200 */
[C---:B------:R-:W-:Y:S01]  /*09d0*/  IADD3 R23, P1, P2, R11.reuse, R2, R8 ;  /* 0x000000020b177210 */ /* 0x040fe20007a3e008 */
[----:B------:R-:W-:Y:S02]  /*09e0*/  VIADD R17, R11, 0x100 ;  /* 0x000001000b117836 */ /* 0x000fe40000000000 */
[----:B------:R-:W-:Y:S01]  /*09f0*/  IMAD.MOV.U32 R7, RZ, RZ, R15 ;  /* 0x000000ffff077224 */ /* 0x000fe200078e000f */
[----:B------:R-:W-:Y:S01]  /*0a00*/  IADD3.X R16, PT, PT, R6, R3, RZ, P1, P2 ;  /* 0x0000000306107210 */ /* 0x000fe20000fe44ff */
[----:B------:R-:W-:Y:S02]  /*0a10*/  IMAD.MOV.U32 R12, RZ, RZ, R23 ;  /* 0x000000ffff0c7224 */ /* 0x000fe400078e0017 */
[----:B------:R-:W-:-:S02]  /*0a20*/  IMAD.MOV.U32 R6, RZ, RZ, R14 ;  /* 0x000000ffff067224 */ /* 0x000fc400078e000e */
[----:B------:R-:W-:Y:S02]  /*0a30*/  IMAD.MOV.U32 R13, RZ, RZ, R16 ;  /* 0x000000ffff0d7224 */ /* 0x000fe400078e0010 */
        /* <DEDUP_REMOVED lines=15> */
.L_x_425:
[----:B------:R-:W-:Y:S05]  /*0b30*/  BSYNC.RECONVERGENT B2 ;  /* 0x0000000000027941 */ /* 0x000fea0003800200 */
.L_x_424:
[----:B------:R-:W-:Y:S01]  /*0b40*/  DSETP.GEU.AND P0, PT, |R6|, |R18|, PT ;  /* 0x400000120600722a */ /* 0x000fe20003f0e200 */
[----:B------:R-:W-:Y:S01]  /*0b50*/  SHF.R.S32.HI R14, RZ, 0x1f, R17 ;  /* 0x0000001fff0e7819 */ /* 0x000fe20000011411 */
[----:B------:R-:W-:Y:S01]  /*0b60*/  BSSY.RECONVERGENT B2, `(.L_x_426) ;  /* 0x0000016000027945 */ /* 0x000fe20003800200 */
[----:B------:R-:W-:Y:S01]  /*0b70*/  IADD3 R17, P1, P2, R17, R2, R8 ;  /* 0x0000000211117210 */ /* 0x000fe20007a3e008 */
[----:B------:R-:W-:-:S03]  /*0b80*/  IMAD.MOV.U32 R15, RZ, RZ, R19 ;  /* 0x000000ffff0f7224 */ /* 0x000fc600078e0013 */
[----:B------:R-:W-:Y:S01]  /*0b90*/  IADD3.X R16, PT, PT, R14, R3, RZ, P1, P2 ;  /* 0x000000030e107210 */ /* 0x000fe20000fe44ff */
[----:B------:R-:W-:Y:S02]  /*0ba0*/  IMAD.MOV.U32 R21, RZ, RZ, R17 ;  /* 0x000000ffff157224 */ /* 0x000fe400078e0011 */
[----:B------:R-:W-:Y:S02]  /*0bb0*/  IMAD.MOV.U32 R14, RZ, RZ, R18 ;  /* 0x000000ffff0e7224 */ /* 0x000fe400078e0012 */
        /* <DEDUP_REMOVED lines=16> */
.L_x_427:
[----:B------:R-:W-:Y:S05]  /*0cc0*/  BSYNC.RECONVERGENT B2 ;  /* 0x0000000000027941 */ /* 0x000fea0003800200 */
.L_x_426:
[C---:B------:R-:W-:Y:S02]  /*0cd0*/  VIADD R6, R11.reuse, 0x200 ;  /* 0x000002000b067836 */ /* 0x040fe40000000000 */
[----:B------:R-:W-:-:S03]  /*0ce0*/  VIADD R11, R11, 0x400 ;  /* 0x000004000b0b7836 */ /* 0x000fc60000000000 */
[----:B------:R-:W-:-:S13]  /*0cf0*/  ISETP.GE.AND P0, PT, R6, R9, PT ;  /* 0x000000090600720c */ /* 0x000fda0003f06270 */
[----:B------:R-:W-:Y:S05]  /*0d00*/  @!P0 BRA `(.L_x_428) ;  /* 0xfffffff800388947 */ /* 0x000fea000383ffff */
.L_x_414:
[----:B------:R-:W-:Y:S05]  /*0d10*/  BSYNC.RECONVERGENT B1 ;  /* 0x0000000000017941 */ /* 0x000fea0003800200 */
.L_x_413:
[----:B------:R-:W-:-:S13]  /*0d20*/  ISETP.GE.AND P0, PT, R9, 0x100, PT ;  /* 0x000001000900780c */ /* 0x000fda0003f06270 */
[----:B------:R-:W-:Y:S05]  /*0d30*/  @!P0 BRA `(.L_x_429) ;  /* 0x0000001400508947 */ /* 0x000fea0003800000 */
[----:B------:R-:W0:Y:S01]  /*0d40*/  S2R R11, SR_LANEID ;  /* 0x00000000000b7919 */ /* 0x000e220000000000 */
[----:B------:R-:W-:Y:S01]  /*0d50*/  BSSY.RECONVERGENT B1, `(.L_x_430) ;  /* 0x000001f000017945 */ /* 0x000fe20003800200 */
[----:B------:R-:W-:Y:S01]  /*0d60*/  IMAD.MOV.U32 R12, RZ, RZ, R21 ;  /* 0x000000ffff0c7224 */ /* 0x000fe200078e0015 */
[----:B-----5:R1:W2:Y:S01]  /*0d70*/  SHFL.DOWN PT, R4, R14, 0x1, 0x1f ;  /* 0x08201f000e047f89 */ /* 0x0202a200000e0000 */
        /* <DEDUP_REMOVED lines=9> */
[----:B------:R-:W-:Y:S01]  /*0e10*/  IMAD.MOV.U32 R12, RZ, RZ, R6 ;  /* 0x000000ffff0c7224 */ /* 0x000fe200078e0006 */
[----:B------:R-:W-:Y:S01]  /*0e20*/  MOV R13, R7 ;  /* 0x00000007000d7202 */ /* 0x000fe20000000f00 */
[----:B------:R-:W-:Y:S02]  /*0e30*/  IMAD.MOV.U32 R2, RZ, RZ, R4 ;  /* 0x000000ffff027224 */ /* 0x000fe400078e0004 */
[----:B------:R-:W-:-:S09]  /*0e40*/  IMAD.MOV.U32 R3, RZ, RZ, R5 ;  /* 0x000000ffff037224 */ /* 0x000fd200078e0005 */
        /* <DEDUP_REMOVED lines=15> */
.L_x_431:
[----:B------:R-:W-:Y:S05]  /*0f40*/  BSYNC.RECONVERGENT B1 ;  /* 0x0000000000017941 */ /* 0x000fea0003800200 */
.L_x_430:
        /* <DEDUP_REMOVED lines=31> */
.L_x_433:
[----:B------:R-:W-:Y:S05]  /*1140*/  BSYNC.RECONVERGENT B1 ;  /* 0x0000000000017941 */ /* 0x000fea0003800200 */
.L_x_432:
[----:B------:R-:W-:Y:S01]  /*1150*/  ISETP.GT.AND P0, PT, R11, 0x1b, PT ;  /* 0x0000001b0b00780c */ /* 0x000fe20003f04270 */
[----:B-1----:R1:W1:Y:S01]  /*1160*/  SHFL.DOWN PT, R6, R4, 0x4, 0x1f ;  /* 0x08801f0004067f89 */ /* 0x00226200000e0000 */
[----:B------:R-:W-:Y:S01]  /*1170*/  BSSY.RECONVERGENT B1, `(.L_x_434) ;  /* 0x000001d000017945 */ /* 0x000fe20003800200 */
[----:B----4-:R-:W-:Y:S02]  /*1180*/  IMAD.MOV.U32 R14, RZ, RZ, R8 ;  /* 0x000000ffff0e7224 */ /* 0x010fe400078e0008 */
[----:B--2---:R2:W4:Y:S01]  /*1190*/  SHFL.DOWN PT, R7, R5, 0x4, 0x1f ;  /* 0x08801f0005077f89 */ /* 0x00452200000e0000 */
[----:B---3--:R-:W-:Y:S02]  /*11a0*/  IMAD.MOV.U32 R15, RZ, RZ, R9 ;  /* 0x000000ffff0f7224 */ /* 0x008fe400078e0009 */
[----:B0-----:R-:W-:Y:S01]  /*11b0*/  IMAD.MOV.U32 R2, RZ, RZ, R4 ;  /* 0x000000ffff027224 */ /* 0x001fe200078e0004 */
[----:B------:R2:W0:Y:S01]  /*11c0*/  SHFL.DOWN PT, R13, R8, 0x4, 0x1f ;  /* 0x08801f00080d7f89 */ /* 0x00042200000e0000 */
[----:B------:R-:W-:-:S03]  /*11d0*/  IMAD.MOV.U32 R3, RZ, RZ, R5 ;  /* 0x000000ffff037224 */ /* 0x000fc600078e0005 */
[----:B------:R2:W3:Y:S01]  /*11e0*/  SHFL.DOWN PT, R12, R9, 0x4, 0x1f ;  /* 0x08801f00090c7f89 */ /* 0x0004e200000e0000 */
[----:B------:R-:W-:Y:S05]  /*11f0*/  @P0 BRA `(.L_x_435) ;  /* 0x0000000000500947 */ /* 0x000fea0003800000 */
[----:B-1--4-:R-:W-:Y:S01]  /*1200*/  DSETP.GEU.AND P0, PT, |R4|, |R6|, PT ;  /* 0x400000060400722a */ /* 0x012fe20003f0e200 */
[----:B0-----:R-:W-:Y:S02]  /*1210*/  IMAD.MOV.U32 R14, RZ, RZ, R13 ;  /* 0x000000ffff0e7224 */ /* 0x001fe400078e000d */
        /* <DEDUP_REMOVED lines=18> */
.L_x_435:
[----:B------:R-:W-:Y:S05]  /*1340*/  BSYNC.RECONVERGENT B1 ;  /* 0x0000000000017941 */ /* 0x000fea0003800200 */
.L_x_434:
[----:B------:R-:W-:Y:S01]  /*1350*/  ISETP.GT.AND P0, PT, R11, 0x17, PT ;  /* 0x000000170b00780c */ /* 0x000fe20003f04270 */
[----:B-1----:R1:W1:Y:S01]  /*1360*/  SHFL.DOWN PT, R4, R2, 0x8, 0x1f ;  /* 0x09001f0002047f89 */ /* 0x00226200000e0000 */
[----:B------:R-:W-:Y:S01]  /*1370*/  BSSY.RECONVERGENT B1, `(.L_x_436) ;  /* 0x000001d000017945 */ /* 0x000fe20003800200 */
[----:B---3--:R-:W-:Y:S02]  /*1380*/  IMAD.MOV.U32 R12, RZ, RZ, R14 ;  /* 0x000000ffff0c7224 */ /* 0x008fe400078e000e */
[----:B--2---:R2:W3:Y:S01]  /*1390*/  SHFL.DOWN PT, R5, R3, 0x8, 0x1f ;  /* 0x09001f0003057f89 */ /* 0x0044e200000e0000 */
[----:B0-----:R-:W-:Y:S02]  /*13a0*/  IMAD.MOV.U32 R13, RZ, RZ, R15 ;  /* 0x000000ffff0d7224 */ /* 0x001fe400078e000f */
[----:B------:R-:W-:Y:S01]  /*13b0*/  IMAD.MOV.U32 R8, RZ, RZ, R2 ;  /* 0x000000ffff087224 */ /* 0x000fe200078e0002 */
[----:B----4-:R2:W0:Y:S01]  /*13c0*/  SHFL.DOWN PT, R7, R14, 0x8, 0x1f ;  /* 0x09001f000e077f89 */ /* 0x01042200000e0000 */
[----:B------:R-:W-:-:S03]  /*13d0*/  IMAD.MOV.U32 R9, RZ, RZ, R3 ;  /* 0x000000ffff097224 */ /* 0x000fc600078e0003 */
[----:B------:R2:W4:Y:S01]  /*13e0*/  SHFL.DOWN PT, R6, R15, 0x8, 0x1f ;  /* 0x09001f000f067f89 */ /* 0x00052200000e0000 */
[----:B------:R-:W-:Y:S05]  /*13f0*/  @P0 BRA `(.L_x_437) ;  /* 0x0000000000500947 */ /* 0x000fea0003800000 */
[----:B-1-3--:R-:W-:Y:S01]  /*1400*/  DSETP.GEU.AND P0, PT, |R2|, |R4|, PT ;  /* 0x400000040200722a */ /* 0x00afe20003f0e200 */
[----:B0-----:R-:W-:Y:S02]  /*1410*/  IMAD.MOV.U32 R12, RZ, RZ, R7 ;  /* 0x000000ffff0c7224 */ /* 0x001fe400078e0007 */
        /* <DEDUP_REMOVED lines=18> */
.L_x_437:
[----:B------:R-:W-:Y:S05]  /*1540*/  BSYNC.RECONVERGENT B1 ;  /* 0x0000000000017941 */ /* 0x000fea0003800200 */
.L_x_436:
[----:B------:R-:W-:Y:S01]  /*1550*/  ISETP.GT.AND P0, PT, R11, 0xf, PT ;  /* 0x0000000f0b00780c */ /* 0x000fe20003f04270 */
[----:B-1----:R1:W1:Y:S01]  /*1560*/  SHFL.DOWN PT, R2, R8, 0x10, 0x1f ;  /* 0x0a001f0008027f89 */ /* 0x00226200000e0000 */
[----:B------:R-:W-:Y:S01]  /*1570*/  BSSY.RECONVERGENT B1, `(.L_x_438) ;  /* 0x000001d000017945 */ /* 0x000fe20003800200 */
[----:B------:R-:W-:Y:S02]  /*1580*/  IMAD.MOV.U32 R4, RZ, RZ, R12 ;  /* 0x000000ffff047224 */ /* 0x000fe400078e000c */
[----:B--2---:R2:W1:Y:S01]  /*1590*/  SHFL.DOWN PT, R3, R9, 0x10, 0x1f ;  /* 0x0a001f0009037f89 */ /* 0x00446200000e0000 */
[----:B---3--:R-:W-:Y:S02]  /*15a0*/  IMAD.MOV.U32 R5, RZ, RZ, R13 ;  /* 0x000000ffff057224 */ /* 0x008fe400078e000d */
[----:B----4-:R-:W-:Y:S01]  /*15b0*/  IMAD.MOV.U32 R6, RZ, RZ, R8 ;  /* 0x000000ffff067224 */ /* 0x010fe200078e0008 */
[----:B------:R2:W3:Y:S01]  /*15c0*/  SHFL.DOWN PT, R15, R12, 0x10, 0x1f ;  /* 0x0a001f000c0f7f89 */ /* 0x0004e200000e0000 */
[----:B0-----:R-:W-:-:S03]  /*15d0*/  IMAD.MOV.U32 R7, RZ, RZ, R9 ;  /* 0x000000ffff077224 */ /* 0x001fc600078e0009 */
[----:B------:R2:W0:Y:S01]  /*15e0*/  SHFL.DOWN PT, R14, R13, 0x10, 0x1f ;  /* 0x0a001f000d0e7f89 */ /* 0x00042200000e0000 */
[----:B------:R-:W-:Y:S05]  /*15f0*/  @P0 BRA `(.L_x_439) ;  /* 0x0000000000500947 */ /* 0x000fea0003800000 */
[----:B-1----:R-:W-:Y:S01]  /*1600*/  DSETP.GEU.AND P0, PT, |R8|, |R2|, PT ;  /* 0x400000020800722a */ /* 0x002fe20003f0e200 */
[----:B---3--:R-:W-:Y:S02]  /*1610*/  IMAD.MOV.U32 R4, RZ, RZ, R15 ;  /* 0x000000ffff047224 */ /* 0x008fe400078e000f */
        /* <DEDUP_REMOVED lines=18> */
.L_x_439:
[----:B------:R-:W-:Y:S05]  /*1740*/  BSYNC.RECONVERGENT B1 ;  /* 0x0000000000017941 */ /* 0x000fea0003800200 */
.L_x_438:
        /* <DEDUP_REMOVED lines=11> */
.L_x_441:
[----:B------:R-:W-:Y:S05]  /*1800*/  BSYNC.RECONVERGENT B1 ;  /* 0x0000000000017941 */ /* 0x000fea0003800200 */
.L_x_440:
[----:B------:R-:W-:Y:S01]  /*1810*/  BAR.SYNC.DEFER_BLOCKING 0x0 ;  /* 0x0000000000007b1d */ /* 0x000fe20000010000 */
[----:B------:R-:W-:-:S13]  /*1820*/  ISETP.NE.AND P1, PT, R10, RZ, PT ;  /* 0x000000ff0a00720c */ /* 0x000fda0003f25270 */
[----:B------:R-:W-:Y:S05]  /*1830*/  @P1 BRA `(.L_x_442) ;  /* 0x0000005000201947 */ /* 0x000fea0003800000 */
[----:B-1--4-:R-:W1:Y:S01]  /*1840*/  S2R R3, SR_CgaCtaId ;  /* 0x0000000000037919 */ /* 0x012e620000008800 */
[----:B------:R-:W-:Y:S01]  /*1850*/  MOV R20, 0x400 ;  /* 0x0000040000147802 */ /* 0x000fe20000000f00 */
[----:B------:R-:W-:Y:S03]  /*1860*/  BSSY.RECONVERGENT B1, `(.L_x_443) ;  /* 0x000001a000017945 */ /* 0x000fe60003800200 */
[----:B-1----:R-:W-:-:S05]  /*1870*/  LEA R20, R3, R20, 0x18 ;  /* 0x0000001403147211 */ /* 0x002fca00078ec0ff */
[----:B------:R-:W1:Y:S04]  /*1880*/  LDS.64 R16, [R20+0x18] ;  /* 0x0000180014107984 */ /* 0x000e680000000a00 */
[----:B--2---:R-:W2:Y:S04]  /*1890*/  LDS.128 R8, [R20+0x20] ;  /* 0x0000200014087984 */ /* 0x004ea80000000c00 */
[----:B------:R4:W4:Y:S04]  /*18a0*/  LDS.64 R2, [R20+0x80] ;  /* 0x0000800014027984 */ /* 0x0009280000000a00 */
[----:B0--3--:R0:W3:Y:S01]  /*18b0*/  LDS.128 R12, [R20+0x30] ;  /* 0x00003000140c7984 */ /* 0x0090e20000000c00 */
[----:B-1----:R-:W-:Y:S01]  /*18c0*/  DSETP.GEU.AND P0, PT, |R6|, |R16|, PT ;  /* 0x400000100600722a */ /* 0x002fe20003f0e200 */
[----:B------:R-:W-:-:S02]  /*18d0*/  IMAD.MOV.U32 R22, RZ, RZ, R16 ;  /* 0x000000ffff167224 */ /* 0x000fc400078e0010 */
[----:B------:R-:W-:Y:S02]  /*18e0*/  IMAD.MOV.U32 R23, RZ, RZ, R17 ;  /* 0x000000ffff177224 */ /* 0x000fe400078e0011 */
[----:B--2---:R-:W-:Y:S02]  /*18f0*/  IMAD.MOV.U32 R24, RZ, RZ, R8 ;  /* 0x000000ffff187224 */ /* 0x004fe400078e0008 */
[----:B------:R-:W-:-:S07]  /*1900*/  IMAD.MOV.U32 R25, RZ, RZ, R9 ;  /* 0x000000ffff197224 */ /* 0x000fce00078e0009 */
[----:B0--34-:R-:W-:Y:S05]  /*1910*/  @!P0 BRA `(.L_x_444) ;  /* 0x0000000000388947 */ /* 0x019fea0003800000 */
[----:B------:R-:W-:Y:S01]  /*1920*/  DSETP.GEU.AND P0, PT, |R16|, |R6|, PT ;  /* 0x400000061000722a */ /* 0x000fe20003f0e200 */
[----:B------:R-:W-:Y:S01]  /*1930*/  IMAD.MOV.U32 R22, RZ, RZ, R6 ;  /* 0x000000ffff167224 */ /* 0x000fe200078e0006 */
[----:B------:R-:W-:Y:S01]  /*1940*/  MOV R25, R5 ;  /* 0x0000000500197202 */ /* 0x000fe20000000f00 */
[----:B------:R-:W-:Y:S02]  /*1950*/  IMAD.MOV.U32 R23, RZ, RZ, R7 ;  /* 0x000000ffff177224 */ /* 0x000fe400078e0007 */
[----:B------:R-:W-:-:S09]  /*1960*/  IMAD.MOV.U32 R24, RZ, RZ, R4 ;  /* 0x000000ffff187224 */ /* 0x000fd200078e0004 */
        /* <DEDUP_REMOVED lines=9> */
.L_x_444:
[----:B------:R-:W-:Y:S05]  /*1a00*/  BSYNC.RECONVERGENT B1 ;  /* 0x0000000000017941 */ /* 0x000fea0003800200 */
.L_x_443:
        /* <DEDUP_REMOVED lines=23> */
.L_x_446:
[----:B------:R-:W-:Y:S05]  /*1b80*/  BSYNC.RECONVERGENT B1 ;  /* 0x0000000000017941 */ /* 0x000fea0003800200 */
.L_x_445:
        /* <DEDUP_REMOVED lines=21> */
.L_x_448:
[----:B------:R-:W-:Y:S05]  /*1ce0*/  BSYNC.RECONVERGENT B1 ;  /* 0x0000000000017941 */ /* 0x000fea0003800200 */
.L_x_447:
        /* <DEDUP_REMOVED lines=23> */
.L_x_450:
[----:B------:R-:W-:Y:S05]  /*1e60*/  BSYNC.RECONVERGENT B1 ;  /* 0x0000000000017941 */ /* 0x000fea0003800200 */
.L_x_449:
        /* <DEDUP_REMOVED lines=21> */
.L_x_452:
[----:B------:R-:W-:Y:S05]  /*1fc0*/  BSYNC.RECONVERGENT B1 ;  /* 0x0000000000017941 */ /* 0x000fea0003800200 */
.L_x_451:
        /* <DEDUP_REMOVED lines=21> */
.L_x_454:
[----:B------:R-:W-:Y:S05]  /*2120*/  BSYNC.RECONVERGENT B1 ;  /* 0x0000000000017941 */ /* 0x000fea0003800200 */
.L_x_453:
        /* <DEDUP_REMOVED lines=21> */
.L_x_429:
[----:B------:R-:W0:Y:S01]  /*2280*/  S2R R2, SR_LANEID ;  /* 0x0000000000027919 */ /* 0x000e220000000000 */
[----:B------:R-:W-:Y:S01]  /*2290*/  LOP3.LUT R3, R10, 0x3e0, RZ, 0xc0, !PT ;  /* 0x000003e00a037812 */ /* 0x000fe200078ec0ff */
[----:B------:R-:W-:Y:S01]  /*22a0*/  BSSY.RECONVERGENT B1, `(.L_x_455) ;  /* 0x0000024000017945 */ /* 0x000fe20003800200 */
[----:B------:R-:W-:Y:S02]  /*22b0*/  IMAD.MOV.U32 R18, RZ, RZ, R21 ;  /* 0x000000ffff127224 */ /* 0x000fe400078e0015 */
[----:B------:R-:W-:Y:S01]  /*22c0*/  LOP3.LUT R6, RZ, R3, RZ, 0x33, !PT ;  /* 0x00000003ff067212 */ /* 0x000fe200078e33ff */
[----:B------:R-:W-:Y:S02]  /*22d0*/  VIADD R4, R3, 0x20 ;  /* 0x0000002003047836 */ /* 0x000fe40000000000 */
[----:B------:R-:W-:Y:S02]  /*22e0*/  IMAD.MOV.U32 R22, RZ, RZ, R20 ;  /* 0x000000ffff167224 */ /* 0x000fe400078e0014 */
[----:B------:R-:W-:Y:S01]  /*22f0*/  IMAD.IADD R3, R9, 0x1, R6 ;  /* 0x0000000109037824 */ /* 0x000fe200078e0206 */
[----:B------:R-:W-:Y:S01]  /*2300*/  ISETP.GT.AND P0, PT, R4, R9, PT ;  /* 0x000000090400720c */ /* 0x000fe20003f04270 */
[----:B-----5:R-:W-:-:S02]  /*2310*/  IMAD.MOV.U32 R4, RZ, RZ, R14 ;  /* 0x000000ffff047224 */ /* 0x020fc400078e000e */
[----:B------:R-:W-:Y:S01]  /*2320*/  IMAD.MOV.U32 R5, RZ, RZ, R15 ;  /* 0x000000ffff057224 */ /* 0x000fe200078e000f */
[----:B------:R-:W-:-:S05]  /*2330*/  SEL R3, R3, 0x1f, P0 ;  /* 0x0000001f03037807 */ /* 0x000fca0000000000 */
[----:B------:R1:W2:Y:S04]  /*2340*/  SHFL.DOWN PT, R6, R14, 0x1, R3 ;  /* 0x082000000e067989 */ /* 0x0002a800000e0003 */
[----:B------:R1:W3:Y:S04]  /*2350*/  SHFL.DOWN PT, R7, R15, 0x1, R3 ;  /* 0x082000000f077989 */ /* 0x0002e800000e0003 */
[----:B------:R1:W4:Y:S01]  /*2360*/  SHFL.DOWN PT, R8, R21, 0x1, R3 ;  /* 0x0820000015087989 */ /* 0x00032200000e0003 */
[----:B0-----:R-:W-:-:S03]  /*2370*/  ISETP.GE.AND P0, PT, R2, R3, PT ;  /* 0x000000030200720c */ /* 0x001fc60003f06270 */
[----:B------:R1:W0:Y:S10]  /*2380*/  SHFL.DOWN PT, R11, R20, 0x1, R3 ;  /* 0x08200000140b7989 */ /* 0x00023400000e0003 */
[----:B-12---:R-:W-:Y:S05]  /*2390*/  @P0 BRA `(.L_x_456) ;  /* 0x0000000000500947 */ /* 0x006fea0003800000 */
[----:B---3--:R-:W-:Y:S01]  /*23a0*/  DSETP.GEU.AND P0, PT, |R14|, |R6|, PT ;  /* 0x400000060e00722a */ /* 0x008fe20003f0e200 */
        /* <DEDUP_REMOVED lines=19> */
.L_x_456:
[----:B------:R-:W-:Y:S05]  /*24e0*/  BSYNC.RECONVERGENT B1 ;  /* 0x0000000000017941 */ /* 0x000fea0003800200 */
.L_x_455:
[----:B------:R-:W-:Y:S01]  /*24f0*/  IADD3 R6, PT, PT, R2, 0x2, RZ ;  /* 0x0000000202067810 */ /* 0x000fe20007ffe0ff */
[----:B------:R1:W2:Y:S01]  /*2500*/  SHFL.DOWN PT, R12, R4, 0x2, R3 ;  /* 0x08400000040c7989 */ /* 0x0002a200000e0003 */
[----:B------:R-:W-:Y:S01]  /*2510*/  BSSY.RECONVERGENT B1, `(.L_x_457) ;  /* 0x000001e000017945 */ /* 0x000fe20003800200 */
[----:B----4-:R-:W-:Y:S01]  /*2520*/  IMAD.MOV.U32 R8, RZ, RZ, R18 ;  /* 0x000000ffff087224 */ /* 0x010fe200078e0012 */
[----:B------:R-:W-:Y:S01]  /*2530*/  ISETP.GT.AND P0, PT, R6, R3, PT ;  /* 0x000000030600720c */ /* 0x000fe20003f04270 */
[----:B------:R1:W4:Y:S01]  /*2540*/  SHFL.DOWN PT, R13, R5, 0x2, R3 ;  /* 0x08400000050d7989 */ /* 0x00032200000e0003 */
[----:B------:R-:W-:Y:S02]  /*2550*/  IMAD.MOV.U32 R16, RZ, RZ, R22 ;  /* 0x000000ffff107224 */ /* 0x000fe400078e0016 */
[----:B------:R-:W-:Y:S01]  /*2560*/  IMAD.MOV.U32 R6, RZ, RZ, R4 ;  /* 0x000000ffff067224 */ /* 0x000fe200078e0004 */
[----:B0-----:R1:W0:Y:S01]  /*2570*/  SHFL.DOWN PT, R11, R18, 0x2, R3 ;  /* 0x08400000120b7989 */ /* 0x00122200000e0003 */
[----:B---3--:R-:W-:-:S03]  /*2580*/  IMAD.MOV.U32 R7, RZ, RZ, R5 ;  /* 0x000000ffff077224 */ /* 0x008fc600078e0005 */
[----:B------:R1:W3:Y:S04]  /*2590*/  SHFL.DOWN PT, R15, R22, 0x2, R3 ;  /* 0x08400000160f7989 */ /* 0x0002e800000e0003 */
[----:B------:R-:W-:Y:S05]  /*25a0*/  @P0 BRA `(.L_x_458) ;  /* 0x0000000000500947 */ /* 0x000fea0003800000 */
[----:B--2-4-:R-:W-:Y:S01]  /*25b0*/  DSETP.GEU.AND P0, PT, |R4|, |R12|, PT ;  /* 0x4000000c0400722a */ /* 0x014fe20003f0e200 */
        /* <DEDUP_REMOVED lines=19> */
.L_x_458:
[----:B------:R-:W-:Y:S05]  /*26f0*/  BSYNC.RECONVERGENT B1 ;  /* 0x0000000000017941 */ /* 0x000fea0003800200 */
.L_x_457:
[----:B-1----:R-:W-:Y:S01]  /*2700*/  VIADD R4, R2, 0x4 ;  /* 0x0000000402047836 */ /* 0x002fe20000000000 */
[----:B--2---:R1:W2:Y:S01]  /*2710*/  SHFL.DOWN PT, R12, R6, 0x4, R3 ;  /* 0x08800000060c7989 */ /* 0x0042a200000e0003 */
[----:B------:R-:W-:Y:S01]  /*2720*/  BSSY.RECONVERGENT B1, `(.L_x_459) ;  /* 0x000001e000017945 */ /* 0x000fe20003800200 */
[----:B------:R-:W-:Y:S02]  /*2730*/  IMAD.MOV.U32 R14, RZ, RZ, R8 ;  /* 0x000000ffff0e7224 */ /* 0x000fe400078e0008 */
[----:B------:R-:W-:Y:S01]  /*2740*/  ISETP.GT.AND P0, PT, R4, R3, PT ;  /* 0x000000030400720c */ /* 0x000fe20003f04270 */
[----:B----4-:R1:W4:Y:S01]  /*2750*/  SHFL.DOWN PT, R13, R7, 0x4, R3 ;  /* 0x08800000070d7989 */ /* 0x01032200000e0003 */
[----:B------:R-:W-:Y:S02]  /*2760*/  IMAD.MOV.U32 R18, RZ, RZ, R16 ;  /* 0x000000ffff127224 */ /* 0x000fe400078e0010 */
[----:B------:R-:W-:Y:S01]  /*2770*/  IMAD.MOV.U32 R4, RZ, RZ, R6 ;  /* 0x000000ffff047224 */ /* 0x000fe200078e0006 */
[----:B0-----:R1:W0:Y:S01]  /*2780*/  SHFL.DOWN PT, R11, R8, 0x4, R3 ;  /* 0x08800000080b7989 */ /* 0x00122200000e0003 */
[----:B------:R-:W-:-:S03]  /*2790*/  IMAD.MOV.U32 R5, RZ, RZ, R7 ;  /* 0x000000ffff057224 */ /* 0x000fc600078e0007 */
[----:B---3--:R1:W3:Y:S04]  /*27a0*/  SHFL.DOWN PT, R15, R16, 0x4, R3 ;  /* 0x08800000100f7989 */ /* 0x0082e800000e0003 */
        /* <DEDUP_REMOVED lines=21> */
.L_x_460:
[----:B------:R-:W-:Y:S05]  /*2900*/  BSYNC.RECONVERGENT B1 ;  /* 0x0000000000017941 */ /* 0x000fea0003800200 */
.L_x_459:
[----:B-1----:R-:W-:Y:S01]  /*2910*/  VIADD R8, R2, 0x8 ;  /* 0x0000000802087836 */ /* 0x002fe20000000000 */
[----:B------:R1:W1:Y:S01]  /*2920*/  SHFL.DOWN PT, R6, R4, 0x8, R3 ;  /* 0x0900000004067989 */ /* 0x00026200000e0003 */
[----:B------:R-:W-:Y:S01]  /*2930*/  BSSY.RECONVERGENT B1, `(.L_x_461) ;  /* 0x000001e000017945 */ /* 0x000fe20003800200 */
[----:B------:R-:W-:Y:S02]  /*2940*/  IMAD.MOV.U32 R16, RZ, RZ, R18 ;  /* 0x000000ffff107224 */ /* 0x000fe400078e0012 */
[----:B------:R-:W-:Y:S01]  /*2950*/  ISETP.GT.AND P0, PT, R8, R3, PT ;  /* 0x000000030800720c */ /* 0x000fe20003f04270 */
[----:B------:R1:W1:Y:S01]  /*2960*/  SHFL.DOWN PT, R7, R5, 0x8, R3 ;  /* 0x0900000005077989 */ /* 0x00026200000e0003 */
[----:B------:R-:W-:Y:S02]  /*2970*/  IMAD.MOV.U32 R8, RZ, RZ, R14 ;  /* 0x000000ffff087224 */ /* 0x000fe400078e000e */
[----:B--2---:R-:W-:Y:S01]  /*2980*/  IMAD.MOV.U32 R12, RZ, RZ, R4 ;  /* 0x000000ffff0c7224 */ /* 0x004fe200078e0004 */
[----:B0-----:R0:W2:Y:S01]  /*2990*/  SHFL.DOWN PT, R11, R14, 0x8, R3 ;  /* 0x090000000e0b7989 */ /* 0x0010a200000e0003 */
[----:B----4-:R-:W-:-:S03]  /*29a0*/  IMAD.MOV.U32 R13, RZ, RZ, R5 ;  /* 0x000000ffff0d7224 */ /* 0x010fc600078e0005 */
[----:B---3--:R0:W3:Y:S04]  /*29b0*/  SHFL.DOWN PT, R15, R18, 0x8, R3 ;  /* 0x09000000120f7989 */ /* 0x0080e800000e0003 */
[----:B------:R-:W-:Y:S05]  /*29c0*/  @P0 BRA `(.L_x_462) ;  /* 0x0000000000500947 */ /* 0x000fea0003800000 */
[----:B-1----:R-:W-:Y:S01]  /*29d0*/  DSETP.GEU.AND P0, PT, |R4|, |R6|, PT ;  /* 0x400000060400722a */ /* 0x002fe20003f0e200 */
[----:B--2---:R-:W-:Y:S02]  /*29e0*/  IMAD.MOV.U32 R8, RZ, RZ, R11 ;  /* 0x000000ffff087224 */ /* 0x004fe400078e000b */
        /* <DEDUP_REMOVED lines=18> */
.L_x_462:
[----:B------:R-:W-:Y:S05]  /*2b10*/  BSYNC.RECONVERGENT B1 ;  /* 0x0000000000017941 */ /* 0x000fea0003800200 */
.L_x_461:
[----:B-1----:R-:W-:Y:S01]  /*2b20*/  VIADD R4, R2, 0x10 ;  /* 0x0000001002047836 */ /* 0x002fe20000000000 */
[----:B0-----:R0:W1:Y:S01]  /*2b30*/  SHFL.DOWN PT, R14, R12, 0x10, R3 ;  /* 0x0a0000000c0e7989 */ /* 0x00106200000e0003 */
[----:B------:R-:W-:Y:S01]  /*2b40*/  BSSY.RECONVERGENT B1, `(.L_x_463) ;  /* 0x000001e000017945 */ /* 0x000fe20003800200 */
[----:B------:R-:W-:Y:S02]  /*2b50*/  IMAD.MOV.U32 R5, RZ, RZ, R16 ;  /* 0x000000ffff057224 */ /* 0x000fe400078e0010 */
[----:B------:R-:W-:Y:S01]  /*2b60*/  ISETP.GT.AND P0, PT, R4, R3, PT ;  /* 0x000000030400720c */ /* 0x000fe20003f04270 */
[----:B---3--:R0:W3:Y:S01]  /*2b70*/  SHFL.DOWN PT, R15, R13, 0x10, R3 ;  /* 0x0a0000000d0f7989 */ /* 0x0080e200000e0003 */
[----:B------:R-:W-:Y:S02]  /*2b80*/  IMAD.MOV.U32 R4, RZ, RZ, R8 ;  /* 0x000000ffff047224 */ /* 0x000fe400078e0008 */
[----:B------:R-:W-:Y:S01]  /*2b90*/  IMAD.MOV.U32 R6, RZ, RZ, R12 ;  /* 0x000000ffff067224 */ /* 0x000fe200078e000c */
[----:B--2---:R0:W2:Y:S01]  /*2ba0*/  SHFL.DOWN PT, R11, R8, 0x10, R3 ;  /* 0x0a000000080b7989 */ /* 0x0040a200000e0003 */
[----:B------:R-:W-:-:S03]  /*2bb0*/  IMAD.MOV.U32 R7, RZ, RZ, R13 ;  /* 0x000000ffff077224 */ /* 0x000fc600078e000d */
[----:B------:R0:W4:Y:S04]  /*2bc0*/  SHFL.DOWN PT, R17, R16, 0x10, R3 ;  /* 0x0a00000010117989 */ /* 0x00012800000e0003 */
[----:B------:R-:W-:Y:S05]  /*2bd0*/  @P0 BRA `(.L_x_464) ;  /* 0x0000000000500947 */ /* 0x000fea0003800000 */
[----:B-1-3--:R-:W-:Y:S01]  /*2be0*/  DSETP.GEU.AND P0, PT, |R12|, |R14|, PT ;  /* 0x4000000e0c00722a */ /* 0x00afe20003f0e200 */
        /* <DEDUP_REMOVED lines=19> */
.L_x_464:
[----:B------:R-:W-:Y:S05]  /*2d20*/  BSYNC.RECONVERGENT B1 ;  /* 0x0000000000017941 */ /* 0x000fea0003800200 */
.L_x_463:
[----:B------:R-:W-:Y:S01]  /*2d30*/  ISETP.NE.AND P0, PT, R2, RZ, PT ;  /* 0x000000ff0200720c */ /* 0x000fe20003f05270 */
[----:B------:R-:W-:-:S12]  /*2d40*/  BSSY.RECONVERGENT B1, `(.L_x_465) ;  /* 0x000000a000017945 */ /* 0x000fd80003800200 */
[----:B------:R-:W-:Y:S05]  /*2d50*/  @P0 BRA `(.L_x_466) ;  /* 0x0000000000200947 */ /* 0x000fea0003800000 */
[----:B0-----:R-:W0:Y:S01]  /*2d60*/  S2R R8, SR_CgaCtaId ;  /* 0x0000000000087919 */ /* 0x001e220000008800 */
[----:B------:R-:W-:Y:S02]  /*2d70*/  MOV R3, 0x400 ;  /* 0x0000040000037802 */ /* 0x000fe40000000f00 */
[----:B------:R-:W-:-:S04]  /*2d80*/  SHF.R.U32.HI R2, RZ, 0x1, R10 ;  /* 0x00000001ff027819 */ /* 0x000fc8000001160a */
[----:B------:R-:W-:Y:S02]  /*2d90*/  LOP3.LUT R2, R2, 0x1f0, RZ, 0xc0, !PT ;  /* 0x000001f002027812 */ /* 0x000fe400078ec0ff */
[----:B0-----:R-:W-:-:S05]  /*2da0*/  LEA R3, R8, R3, 0x18 ;  /* 0x0000000308037211 */ /* 0x001fca00078ec0ff */
[----:B------:R-:W-:-:S05]  /*2db0*/  IMAD.IADD R3, R2, 0x1, R3 ;  /* 0x0000000102037824 */ /* 0x000fca00078e0203 */
[----:B------:R0:W-:Y:S04]  /*2dc0*/  STS.64 [R3+0x10], R4 ;  /* 0x0000100403007388 */ /* 0x0001e80000000a00 */
[----:B------:R0:W-:Y:S02]  /*2dd0*/  STS.64 [R3+0x8], R6 ;  /* 0x0000080603007388 */ /* 0x0001e40000000a00 */
.L_x_466:
[----:B------:R-:W-:Y:S05]  /*2de0*/  BSYNC.RECONVERGENT B1 ;  /* 0x0000000000017941 */ /* 0x000fea0003800200 */
.L_x_465:
[----:B------:R-:W-:Y:S01]  /*2df0*/  BAR.SYNC.DEFER_BLOCKING 0x0 ;  /* 0x0000000000007b1d */ /* 0x000fe20000010000 */
[----:B------:R-:W-:-:S13]  /*2e00*/  ISETP.NE.AND P1, PT, R10, RZ, PT ;  /* 0x000000ff0a00720c */ /* 0x000fda0003f25270 */
[----:B------:R-:W-:Y:S05]  /*2e10*/  @P1 BRA `(.L_x_442) ;  /* 0x0000003800a81947 */ /* 0x000fea0003800000 */
[----:B------:R-:W-:Y:S01]  /*2e20*/  ISETP.GE.AND P0, PT, R9, 0x21, PT ;  /* 0x000000210900780c */ /* 0x000fe20003f06270 */
[----:B0-----:R-:W-:Y:S02]  /*2e30*/  IMAD.MOV.U32 R13, RZ, RZ, R4 ;  /* 0x000000ffff0d7224 */ /* 0x001fe400078e0004 */
[----:B------:R-:W-:Y:S02]  /*2e40*/  IMAD.MOV.U32 R8, RZ, RZ, R5 ;  /* 0x000000ffff087224 */ /* 0x000fe400078e0005 */
[----:B------:R-:W-:Y:S02]  /*2e50*/  IMAD.MOV.U32 R2, RZ, RZ, R6 ;  /* 0x000000ffff027224 */ /* 0x000fe400078e0006 */
[----:B------:R-:W-:-:S06]  /*2e60*/  IMAD.MOV.U32 R3, RZ, RZ, R7 ;  /* 0x000000ffff037224 */ /* 0x000fcc00078e0007 */
[----:B------:R-:W-:Y:S05]  /*2e70*/  @!P0 BRA `(.L_x_467) ;  /* 0x00000000006c8947 */ /* 0x000fea0003800000 */
[----:B------:R-:W0:Y:S01]  /*2e80*/  S2UR UR5, SR_CgaCtaId ;  /* 0x00000000000579c3 */ /* 0x000e220000008800 */
[----:B------:R-:W-:Y:S01]  /*2e90*/  UMOV UR4, 0x400 ;  /* 0x0000040000047882 */ /* 0x000fe20000000000 */
[----:B------:R-:W-:Y:S01]  /*2ea0*/  BSSY.RECONVERGENT B1, `(.L_x_467) ;  /* 0x0000018000017945 */ /* 0x000fe20003800200 */
[----:B0-----:R-:W-:-:S09]  /*2eb0*/  ULEA UR4, UR5, UR4, 0x18 ;  /* 0x0000000405047291 */ /* 0x001fd2000f8ec0ff */
[----:B--2---:R-:W0:Y:S04]  /*2ec0*/  LDS.64 R10, [UR4+0x18] ;  /* 0x00001804ff0a7984 */ /* 0x004e280008000a00 */
[----:B-1-3--:R-:W1:Y:S01]  /*2ed0*/  LDS.64 R14, [UR4+0x20] ;  /* 0x00002004ff0e7984 */ /* 0x00ae620008000a00 */
[----:B0-----:R-:W-:Y:S01]  /*2ee0*/  DSETP.GEU.AND P0, PT, |R6|, |R10|, PT ;  /* 0x4000000a0600722a */ /* 0x001fe20003f0e200 */
[----:B------:R-:W-:Y:S02]  /*2ef0*/  IMAD.MOV.U32 R2, RZ, RZ, R10 ;  /* 0x000000ffff027224 */ /* 0x000fe400078e000a */
[----:B------:R-:W-:Y:S02]  /*2f00*/  IMAD.MOV.U32 R3, RZ, RZ, R11 ;  /* 0x000000ffff037224 */ /* 0x000fe400078e000b */
[----:B-1----:R-:W-:-:S02]  /*2f10*/  IMAD.MOV.U32 R13, RZ, RZ, R14 ;  /* 0x000000ffff0d7224 */ /* 0x002fc400078e000e */
[----:B------:R-:W-:-:S07]  /*2f20*/  IMAD.MOV.U32 R8, RZ, RZ, R15 ;  /* 0x000000ffff087224 */ /* 0x000fce00078e000f */
[----:B------:R-:W-:Y:S05]  /*2f30*/  @!P0 BRA `(.L_x_468) ;  /* 0x0000000000388947 */ /* 0x000fea0003800000 */
        /* <DEDUP_REMOVED lines=14> */
.L_x_468:
[----:B------:R-:W-:Y:S05]  /*3020*/  BSYNC.RECONVERGENT B1 ;  /* 0x0000000000017941 */ /* 0x000fea0003800200 */
.L_x_467:
[----:B------:R-:W-:Y:S01]  /*3030*/  ISETP.GE.AND P0, PT, R9, 0x41, PT ;  /* 0x000000410900780c */ /* 0x000fe20003f06270 */
[----:B--2---:R-:W-:Y:S02]  /*3040*/  IMAD.MOV.U32 R11, RZ, RZ, R13 ;  /* 0x000000ffff0b7224 */ /* 0x004fe400078e000d */
        /* <DEDUP_REMOVED lines=8> */
[----:B------:R-:W0:Y:S04]  /*30d0*/  LDS.64 R6, [UR4+0x28] ;  /* 0x00002804ff067984 */ /* 0x000e280008000a00 */
        /* <DEDUP_REMOVED lines=21> */
.L_x_470:
[----:B------:R-:W-:Y:S05]  /*3230*/  BSYNC.RECONVERGENT B1 ;  /* 0x0000000000017941 */ /* 0x000fea0003800200 */
.L_x_469:
[----:B------:R-:W-:Y:S01]  /*3240*/  ISETP.GE.AND P0, PT, R9, 0x61, PT ;  /* 0x000000610900780c */ /* 0x000fe20003f06270 */
[----:B------:R-:W-:Y:S02]  /*3250*/  IMAD.MOV.U32 R13, RZ, RZ, R11 ;  /* 0x000000ffff0d7224 */ /* 0x000fe400078e000b */
        /* <DEDUP_REMOVED lines=30> */
.L_x_472:
[----:B------:R-:W-:Y:S05]  /*3440*/  BSYNC.RECONVERGENT B1 ;  /* 0x0000000000017941 */ /* 0x000fea0003800200 */
.L_x_471:
        /* <DEDUP_REMOVED lines=32> */
.L_x_474:
[----:B------:R-:W-:Y:S05]  /*3650*/  BSYNC.RECONVERGENT B1 ;  /* 0x0000000000017941 */ /* 0x000fea0003800200 */
.L_x_473:
        /* <DEDUP_REMOVED lines=32> */
.L_x_476:
[----:B------:R-:W-:Y:S05]  /*3860*/  BSYNC.RECONVERGENT B1 ;  /* 0x0000000000017941 */ /* 0x000fea0003800200 */
.L_x_475:
        /* <DEDUP_REMOVED lines=32> */
.L_x_478:
[----:B------:R-:W-:Y:S05]  /*3a70*/  BSYNC.RECONVERGENT B1 ;  /* 0x0000000000017941 */ /* 0x000fea0003800200 */
.L_x_477:
[----:B------:R-:W-:Y:S01]  /*3a80*/  ISETP.GE.AND P0, PT, R9, 0xe1, PT ;  /* 0x000000e10900780c */ /* 0x000fe20003f06270 */
[----:B------:R-:W-:Y:S01]  /*3a90*/  IMAD.MOV.U32 R5, RZ, RZ, R10 ;  /* 0x000000ffff057224 */ /* 0x000fe200078e000a */
[----:B------:R-:W-:Y:S01]  /*3aa0*/  MOV R4, R11 ;  /* 0x0000000b00047202 */ /* 0x000fe20000000f00 */
[----:B------:R-:W-:Y:S02]  /*3ab0*/  IMAD.MOV.U32 R6, RZ, RZ, R2 ;  /* 0x000000ffff067224 */ /* 0x000fe400078e0002 */
[----:B------:R-:W-:-:S08]  /*3ac0*/  IMAD.MOV.U32 R7, RZ, RZ, R3 ;  /* 0x000000ffff077224 */ /* 0x000fd000078e0003 */
[----:B------:R-:W-:Y:S05]  /*3ad0*/  @!P0 BRA `(.L_x_442) ;  /* 0x0000002c00788947 */ /* 0x000fea0003800000 */
[----:B------:R-:W0:Y:S01]  /*3ae0*/  S2UR UR5, SR_CgaCtaId ;  /* 0x00000000000579c3 */ /* 0x000e220000008800 */
[----:B------:R-:W-:Y:S02]  /*3af0*/  UMOV UR4, 0x400 ;  /* 0x0000040000047882 */ /* 0x000fe40000000000 */
[----:B0-----:R-:W-:-:S09]  /*3b00*/  ULEA UR4, UR5, UR4, 0x18 ;  /* 0x0000000405047291 */ /* 0x001fd2000f8ec0ff */
[----:B------:R-:W0:Y:S04]  /*3b10*/  LDS.64 R8, [UR4+0x78] ;  /* 0x00007804ff087984 */ /* 0x000e280008000a00 */
[----:B------:R-:W2:Y:S01]  /*3b20*/  LDS.64 R12, [UR4+0x80] ;  /* 0x00008004ff0c7984 */ /* 0x000ea20008000a00 */
[----:B0-----:R-:W-:Y:S01]  /*3b30*/  DSETP.GEU.AND P0, PT, |R2|, |R8|, PT ;  /* 0x400000080200722a */ /* 0x001fe20003f0e200 */
        /* <DEDUP_REMOVED lines=20> */
.L_x_410:
[----:B------:R-:W0:Y:S01]  /*3c80*/  S2R R3, SR_TID.X ;  /* 0x0000000000037919 */ /* 0x000e220000002100 */
[----:B------:R-:W1:Y:S02]  /*3c90*/  LDCU.128 UR12, c[0x0][0x380] ;  /* 0x00007000ff0c77ac */ /* 0x000e640008000c00 */
[----:B-1----:R-:W-:Y:S02]  /*3ca0*/  IMAD.U32 R2, RZ, RZ, UR12 ;  /* 0x0000000cff027e24 */ /* 0x002fe4000f8e00ff */
[----:B------:R-:W-:Y:S01]  /*3cb0*/  IMAD.U32 R4, RZ, RZ, UR13 ;  /* 0x0000000dff047e24 */ /* 0x000fe2000f8e00ff */
[----:B0-----:R-:W-:-:S05]  /*3cc0*/  IADD3 R5, P0, PT, R8, R3, RZ ;  /* 0x0000000308057210 */ /* 0x001fca0007f1e0ff */
[----:B------:R-:W-:Y:S01]  /*3cd0*/  IMAD.X R6, RZ, RZ, RZ, P0 ;  /* 0x000000ffff067224 */ /* 0x000fe200000e06ff */
[----:B------:R-:W-:-:S04]  /*3ce0*/  LEA R20, P0, R5, R2, 0x3 ;  /* 0x0000000205147211 */ /* 0x000fc800078018ff */
[----:B------:R-:W-:-:S05]  /*3cf0*/  LEA.HI.X R21, R5, R4, R6, 0x3, P0 ;  /* 0x0000000405157211 */ /* 0x000fca00000f1c06 */
[----:B------:R-:W2:Y:S04]  /*3d00*/  LDG.E.64 R6, desc[UR10][R20.64] ;  /* 0x0000000a14067981 */ /* 0x000ea8000c1e1b00 */
[----:B------:R-:W2:Y:S04]  /*3d10*/  LDG.E.64 R14, desc[UR10][R20.64+0x800] ;  /* 0x0008000a140e7981 */ /* 0x000ea8000c1e1b00 */
[----:B------:R-:W3:Y:S04]  /*3d20*/  LDG.E.64 R18, desc[UR10][R20.64+0x1000] ;  /* 0x0010000a14127981 */ /* 0x000ee8000c1e1b00 */
[----:B------:R-:W4:Y:S04]  /*3d30*/  LDG.E.64 R12, desc[UR10][R20.64+0x1800] ;  /* 0x0018000a140c7981 */ /* 0x000f28000c1e1b00 */
[----:B------:R-:W5:Y:S01]  /*3d40*/  LDG.E.64 R10, desc[UR10][R20.64+0x2000] ;  /* 0x0020000a140a7981 */ /* 0x000f62000c1e1b00 */
[----:B------:R-:W-:Y:S01]  /*3d50*/  IMAD.U32 R5, RZ, RZ, UR14 ;  /* 0x0000000eff057e24 */ /* 0x000fe2000f8e00ff */
[----:B------:R-:W-:Y:S01]  /*3d60*/  LOP3.LUT R9, R3, 0x400, RZ, 0xfc, !PT ;  /* 0x0000040003097812 */ /* 0x000fe200078efcff */
[----:B------:R-:W-:Y:S01]  /*3d70*/  BSSY.RECONVERGENT B1, `(.L_x_479) ;  /* 0x0000020000017945 */ /* 0x000fe20003800200 */
[----:B------:R-:W-:-:S04]  /*3d80*/  ISETP.LE.U32.AND P0, PT, R25, UR6, PT ;  /* 0x0000000619007c0c */ /* 0x000fc8000bf03070 */
[----:B------:R-:W-:Y:S01]  /*3d90*/  ISETP.GE.U32.AND.EX P0, PT, RZ, R16, PT, P0 ;  /* 0x00000010ff00720c */ /* 0x000fe20003f06100 */
[----:B--2---:R-:W-:-:S06]  /*3da0*/  DSETP.GEU.AND P2, PT, |R6|, |R14|, PT ;  /* 0x4000000e0600722a */ /* 0x004fcc0003f4e200 */
[----:B------:R-:W-:Y:S02]  /*3db0*/  FSEL R6, R6, R14, P2 ;  /* 0x0000000e06067208 */ /* 0x000fe40001000000 */
[----:B------:R-:W-:-:S06]  /*3dc0*/  FSEL R7, R7, R15, P2 ;  /* 0x0000000f07077208 */ /* 0x000fcc0001000000 */
[----:B---3--:R-:W-:-:S06]  /*3dd0*/  DSETP.GEU.AND P3, PT, |R6|, |R18|, PT ;  /* 0x400000120600722a */ /* 0x008fcc0003f6e200 */
[----:B------:R-:W-:Y:S01]  /*3de0*/  FSEL R14, R6, R18, P3 ;  /* 0x00000012060e7208 */ /* 0x000fe20001800000 */
[----:B------:R-:W-:Y:S01]  /*3df0*/  IMAD.U32 R6, RZ, RZ, UR15 ;  /* 0x0000000fff067e24 */ /* 0x000fe2000f8e00ff */
[----:B------:R-:W-:Y:S01]  /*3e00*/  FSEL R15, R7, R19, P3 ;  /* 0x00000013070f7208 */ /* 0x000fe20001800000 */
[----:B------:R-:W-:-:S05]  /*3e10*/  VIADD R18, R3, 0x100 ;  /* 0x0000010003127836 */ /* 0x000fca0000000000 */
[----:B----4-:R-:W-:-:S06]  /*3e20*/  DSETP.GEU.AND P1, PT, |R14|, |R12|, PT ;  /* 0x4000000c0e00722a */ /* 0x010fcc0003f2e200 */
[----:B------:R-:W-:Y:S01]  /*3e30*/  FSEL R12, R14, R12, P1 ;  /* 0x0000000c0e0c7208 */ /* 0x000fe20000800000 */
[----:B------:R-:W-:Y:S01]  /*3e40*/  VIADD R14, R3, 0x200 ;  /* 0x00000200030e7836 */ /* 0x000fe20000000000 */
[----:B------:R-:W-:Y:S02]  /*3e50*/  FSEL R13, R15, R13, P1 ;  /* 0x0000000d0f0d7208 */ /* 0x000fe40000800000 */
[----:B------:R-:W-:Y:S02]  /*3e60*/  IADD3 R15, P5, PT, R8, R5, RZ ;  /* 0x00000005080f7210 */ /* 0x000fe40007fbe0ff */
[----:B------:R-:W-:Y:S02]  /*3e70*/  @P3 SEL R14, R3, R18, P2 ;  /* 0x00000012030e3207 */ /* 0x000fe40001000000 */
[----:B-----5:R-:W-:Y:S01]  /*3e80*/  DSETP.GEU.AND P4, PT, |R12|, |R10|, PT ;  /* 0x4000000a0c00722a */ /* 0x020fe20003f8e200 */
[----:B------:R-:W-:Y:S01]  /*3e90*/  IMAD.X R17, RZ, RZ, R6, P5 ;  /* 0x000000ffff117224 */ /* 0x000fe200028e0606 */
[----:B------:R-:W-:Y:S01]  /*3ea0*/  IADD3 R7, P5, PT, R9, R15, RZ ;  /* 0x0000000f09077210 */ /* 0x000fe20007fbe0ff */
[----:B------:R-:W-:-:S04]  /*3eb0*/  @!P1 VIADD R14, R3, 0x300 ;  /* 0x00000300030e9836 */ /* 0x000fc80000000000 */
[----:B------:R-:W-:-:S07]  /*3ec0*/  IMAD.X R8, RZ, RZ, R17, P5 ;  /* 0x000000ffff087224 */ /* 0x000fce00028e0611 */
[----:B------:R-:W-:Y:S05]  /*3ed0*/  @!P4 BRA `(.L_x_480) ;  /* 0x000000000024c947 */ /* 0x000fea0003800000 */
[C---:B------:R-:W-:Y:S02]  /*3ee0*/  ISETP.GE.U32.AND P1, PT, R14.reuse, R9, PT ;  /* 0x000000090e00720c */ /* 0x040fe40003f26070 */
[----:B------:R-:W-:Y:S02]  /*3ef0*/  IADD3 R14, P2, PT, R14, R15, RZ ;  /* 0x0000000f0e0e7210 */ /* 0x000fe40007f5e0ff */
[----:B------:R-:W-:-:S03]  /*3f00*/  ISETP.GE.U32.AND.EX P1, PT, RZ, RZ, PT, P1 ;  /* 0x000000ffff00720c */ /* 0x000fc60003f26110 */
[----:B------:R-:W-:-:S10]  /*3f10*/  IMAD.X R9, RZ, RZ, R17, P2 ;  /* 0x000000ffff097224 */ /* 0x000fd400010e0611 */
[----:B------:R-:W-:-:S06]  /*3f20*/  DSETP.LT.OR P1, PT, |R10|, |R12|, !P1 ;  /* 0x4000000c0a00722a */ /* 0x000fcc0004f21600 */
[----:B------:R-:W-:Y:S02]  /*3f30*/  FSEL R10, R12, R10, P1 ;  /* 0x0000000a0c0a7208 */ /* 0x000fe40000800000 */
[----:B------:R-:W-:Y:S02]  /*3f40*/  FSEL R11, R13, R11, P1 ;  /* 0x0000000b0d0b7208 */ /* 0x000fe40000800000 */
[----:B------:R-:W-:Y:S02]  /*3f50*/  SEL R7, R14, R7, P1 ;  /* 0x000000070e077207 */ /* 0x000fe40000800000 */
[----:B------:R-:W-:-:S07]  /*3f60*/  SEL R8, R9, R8, P1 ;  /* 0x0000000809087207 */ /* 0x000fce0000800000 */
.L_x_480:
[----:B------:R-:W-:Y:S05]  /*3f70*/  BSYNC.RECONVERGENT B1 ;  /* 0x0000000000017941 */ /* 0x000fea0003800200 */
.L_x_479:
[----:B------:R-:W-:Y:S05]  /*3f80*/  @P0 BRA `(.L_x_481) ;  /* 0x0000001400000947 */ /* 0x000fea0003800000 */
[----:B------:R-:W0:Y:S01]  /*3f90*/  LDCU.64 UR8, c[0x0][0x3e8] ;  /* 0x00007d00ff0877ac */ /* 0x000e220008000a00 */
[----:B------:R-:W-:Y:S01]  /*3fa0*/  ISETP.NE.AND P0, PT, R3, RZ, PT ;  /* 0x000000ff0300720c */ /* 0x000fe20003f05270 */
[----:B------:R-:W-:Y:S01]  /*3fb0*/  BSSY.RECONVERGENT B1, `(.L_x_482) ;  /* 0x0000012000017945 */ /* 0x000fe20003800200 */
[----:B------:R-:W-:Y:S01]  /*3fc0*/  UMOV UR4, 0x8 ;  /* 0x0000000800047882 */ /* 0x000fe20000000000 */
[----:B------:R-:W-:Y:S02]  /*3fd0*/  UMOV UR5, 0x0 ;  /* 0x0000000000057882 */ /* 0x000fe40000000000 */
[----:B0-----:R-:W-:-:S04]  /*3fe0*/  UIMAD.WIDE.U32 UR4, UR8, 0x1, UR4 ;  /* 0x00000001080478a5 */ /* 0x001fc8000f8e0004 */
[----:B------:R-:W-:Y:S02]  /*3ff0*/  UIADD3 UR7, UPT, UPT, UR5, UR9, URZ ;  /* 0x0000000905077290 */ /* 0x000fe4000fffe0ff */
[----:B------:R-:W-:Y:S02]  /*4000*/  IMAD.U32 R13, RZ, RZ, UR5 ;  /* 0x00000005ff0d7e24 */ /* 0x000fe4000f8e00ff */
[----:B------:R-:W-:Y:S02]  /*4010*/  IMAD.U32 R12, RZ, RZ, UR4 ;  /* 0x00000004ff0c7e24 */ /* 0x000fe4000f8e00ff */
[----:B------:R-:W-:Y:S01]  /*4020*/  IMAD.U32 R13, RZ, RZ, UR7 ;  /* 0x00000007ff0d7e24 */ /* 0x000fe2000f8e00ff */
[----:B------:R-:W-:Y:S06]  /*4030*/  @P0 BRA `(.L_x_483) ;  /* 0x0000000000240947 */ /* 0x000fec0003800000 */
[----:B------:R-:W-:Y:S02]  /*4040*/  IMAD.MOV.U32 R18, RZ, RZ, 0x500 ;  /* 0x00000500ff127424 */ /* 0x000fe400078e00ff */
[----:B------:R-:W-:-:S05]  /*4050*/  IMAD.MOV.U32 R19, RZ, RZ, 0x0 ;  /* 0x00000000ff137424 */ /* 0x000fca00078e00ff */
[----:B------:R-:W2:Y:S01]  /*4060*/  ATOMG.E.ADD.64.STRONG.GPU PT, R14, desc[UR10][R12.64], R18 ;  /* 0x800000120c0e79a8 */ /* 0x000ea200081ef50a */
[----:B------:R-:W0:Y:S01]  /*4070*/  S2UR UR5, SR_CgaCtaId ;  /* 0x00000000000579c3 */ /* 0x000e220000008800 */
[----:B------:R-:W-:Y:S02]  /*4080*/  UMOV UR4, 0x400 ;  /* 0x0000040000047882 */ /* 0x000fe40000000000 */
[----:B0-----:R-:W-:Y:S01]  /*4090*/  ULEA UR4, UR5, UR4, 0x18 ;  /* 0x0000000405047291 */ /* 0x001fe2000f8ec0ff */
[----:B--2---:R-:W-:-:S05]  /*40a0*/  IADD3 R14, P0, PT, R14, UR6, RZ ;  /* 0x000000060e0e7c10 */ /* 0x004fca000ff1e0ff */
[----:B------:R-:W-:-:S05]  /*40b0*/  IMAD.X R15, RZ, RZ, R15, P0 ;  /* 0x000000ffff0f7224 */ /* 0x000fca00000e060f */
[----:B------:R0:W-:Y:S03]  /*40c0*/  STS.64 [UR4+0x98], R14 ;  /* 0x0000980eff007988 */ /* 0x0001e60008000a04 */
.L_x_483:
[----:B------:R-:W-:Y:S05]  /*40d0*/  BSYNC.RECONVERGENT B1 ;  /* 0x0000000000017941 */ /* 0x000fea0003800200 */
.L_x_482:
[----:B------:R-:W1:Y:S08]  /*40e0*/  S2UR UR5, SR_CgaCtaId ;  /* 0x00000000000579c3 */ /* 0x000e700000008800 */
[----:B------:R-:W-:Y:S06]  /*40f0*/  BAR.SYNC.DEFER_BLOCKING 0x0 ;  /* 0x0000000000007b1d */ /* 0x000fec0000010000 */
[----:B------:R-:W-:-:S02]  /*4100*/  UMOV UR4, 0x400 ;  /* 0x0000040000047882 */ /* 0x000fc40000000000 */
[----:B-1----:R-:W-:-:S06]  /*4110*/  ULEA UR4, UR5, UR4, 0x18 ;  /* 0x0000000405047291 */ /* 0x002fcc000f8ec0ff */
[----:B------:R-:W-:-:S05]  /*4120*/  IMAD.U32 R9, RZ, RZ, UR4 ;  /* 0x00000004ff097e24 */ /* 0x000fca000f8e00ff */
[----:B------:R-:W0:Y:S02]  /*4130*/  LDS.64 R18, [R9+0x98] ;  /* 0x0000980009127984 */ /* 0x000e240000000a00 */
[----:B0-----:R-:W-:-:S04]  /*4140*/  IADD3 R14, P1, PT, R18, 0x500, RZ ;  /* 0x00000500120e7810 */ /* 0x001fc80007f3e0ff */
[----:B------:R-:W-:Y:S01]  /*4150*/  ISETP.GT.U32.AND P0, PT, R14, R25, PT ;  /* 0x000000190e00720c */ /* 0x000fe20003f04070 */
[----:B------:R-:W-:-:S05]  /*4160*/  IMAD.X R15, RZ, RZ, R19, P1 ;  /* 0x000000ffff0f7224 */ /* 0x000fca00008e0613 */
[----:B------:R-:W-:-:S13]  /*4170*/  ISETP.GT.AND.EX P0, PT, R15, R16, PT, P0 ;  /* 0x000000100f00720c */ /* 0x000fda0003f04300 */
[----:B------:R-:W-:Y:S05]  /*4180*/  @P0 BRA `(.L_x_484) ;  /* 0x0000000400b40947 */ /* 0x000fea0003800000 */
[----:B------:R-:W-:Y:S01]  /*4190*/  BSSY.RECONVERGENT B1, `(.L_x_484) ;  /* 0x000006c000017945 */ /* 0x000fe20003800200 */
[----:B------:R-:W-:Y:S01]  /*41a0*/  IMAD.MOV.U32 R20, RZ, RZ, R10 ;  /* 0x000000ffff147224 */ /* 0x000fe200078e000a */
[----:B------:R-:W0:Y:S01]  /*41b0*/  LDCU.64 UR8, c[0x0][0x398] ;  /* 0x00007300ff0877ac */ /* 0x000e220008000a00 */
[----:B------:R-:W-:Y:S02]  /*41c0*/  IMAD.MOV.U32 R21, RZ, RZ, R11 ;  /* 0x000000ffff157224 */ /* 0x000fe400078e000b */
[----:B------:R-:W-:Y:S01]  /*41d0*/  IMAD.MOV.U32 R15, RZ, RZ, R7 ;  /* 0x000000ffff0f7224 */ /* 0x000fe200078e0007 */
[----:B------:R-:W1:Y:S01]  /*41e0*/  LDCU.128 UR12, c[0x0][0x380] ;  /* 0x00007000ff0c77ac */ /* 0x000e620008000c00 */
[----:B------:R-:W-:-:S07]  /*41f0*/  IMAD.MOV.U32 R14, RZ, RZ, R8 ;  /* 0x000000ffff0e7224 */ /* 0x000fce00078e0008 */
.L_x_487:
[----:B------:R-:W-:Y:S01]  /*4200*/  IADD3 R7, P0, PT, R3, R18, RZ ;  /* 0x0000001203077210 */ /* 0x000fe20007f1e0ff */
[----:B-1----:R-:W-:Y:S02]  /*4210*/  IMAD.U32 R2, RZ, RZ, UR12 ;  /* 0x0000000cff027e24 */ /* 0x002fe4000f8e00ff */
[----:B------:R-:W-:Y:S02]  /*4220*/  IMAD.U32 R4, RZ, RZ, UR13 ;  /* 0x0000000dff047e24 */ /* 0x000fe4000f8e00ff */
[----:B------:R-:W-:Y:S01]  /*4230*/  IMAD.X R25, RZ, RZ, R19, P0 ;  /* 0x000000ffff197224 */ /* 0x000fe200000e0613 */
[----:B------:R-:W-:-:S04]  /*4240*/  LEA R10, P0, R7, R2, 0x3 ;  /* 0x00000002070a7211 */ /* 0x000fc800078018ff */
[----:B------:R-:W-:-:S05]  /*4250*/  LEA.HI.X R11, R7, R4, R25, 0x3, P0 ;  /* 0x00000004070b7211 */ /* 0x000fca00000f1c19 */
[----:B------:R-:W2:Y:S04]  /*4260*/  LDG.E.64 R16, desc[UR10][R10.64] ;  /* 0x0000000a0a107981 */ /* 0x000ea8000c1e1b00 */
[----:B------:R-:W3:Y:S01]  /*4270*/  LDG.E.64 R18, desc[UR10][R10.64+0x800] ;  /* 0x0008000a0a127981 */ /* 0x000ee2000c1e1b00 */
[----:B------:R-:W-:Y:S02]  /*4280*/  IMAD.U32 R5, RZ, RZ, UR14 ;  /* 0x0000000eff057e24 */ /* 0x000fe4000f8e00ff */
[----:B------:R-:W-:-:S03]  /*4290*/  IMAD.U32 R6, RZ, RZ, UR15 ;  /* 0x0000000fff067e24 */ /* 0x000fc6000f8e00ff */
[----:B------:R-:W-:-:S04]  /*42a0*/  IADD3 R24, P0, PT, R7, R5, RZ ;  /* 0x0000000507187210 */ /* 0x000fc80007f1e0ff */
[----:B------:R-:W-:Y:S01]  /*42b0*/  IADD3 R27, P3, PT, R24, 0x100, RZ ;  /* 0x00000100181b7810 */ /* 0x000fe20007f7e0ff */
[----:B------:R-:W-:-:S04]  /*42c0*/  IMAD.X R25, R25, 0x1, R6, P0 ;  /* 0x0000000119197824 */ /* 0x000fc800000e0606 */
[----:B------:R-:W-:Y:S01]  /*42d0*/  IMAD.X R26, RZ, RZ, R25, P3 ;  /* 0x000000ffff1a7224 */ /* 0x000fe200018e0619 */
[----:B--2---:R-:W-:-:S14]  /*42e0*/  DSETP.GEU.AND P2, PT, |R20|, |R16|, PT ;  /* 0x400000101400722a */ /* 0x004fdc0003f4e200 */
[----:B------:R-:W-:-:S04]  /*42f0*/  @P2 ISETP.GE.U32.AND P0, PT, R15, R24, PT ;  /* 0x000000180f00220c */ /* 0x000fc80003f06070 */
[----:B------:R-:W-:-:S13]  /*4300*/  @P2 ISETP.GE.AND.EX P0, PT, R14, R25, PT, P0 ;  /* 0x000000190e00220c */ /* 0x000fda0003f06300 */
[----:B------:R-:W-:-:S06]  /*4310*/  @P2 DSETP.LT.OR P0, PT, |R16|, |R20|, !P0 ;  /* 0x400000141000222a */ /* 0x000fcc0004701600 */
[----:B------:R-:W-:Y:S02]  /*4320*/  @P2 FSEL R7, R20, R16, P0 ;  /* 0x0000001014072208 */ /* 0x000fe40000000000 */
[----:B------:R-:W-:Y:S02]  /*4330*/  @P2 FSEL R20, R21, R17, P0 ;  /* 0x0000001115142208 */ /* 0x000fe40000000000 */
[C---:B------:R-:W-:Y:S01]  /*4340*/  IADD3 R21, P5, PT, R24.reuse, 0x300, RZ ;  /* 0x0000030018157810 */ /* 0x040fe20007fbe0ff */
[----:B------:R-:W-:Y:S01]  /*4350*/  @P2 IMAD.MOV.U32 R16, RZ, RZ, R7 ;  /* 0x000000ffff102224 */ /* 0x000fe200078e0007 */
[C---:B------:R-:W-:Y:S01]  /*4360*/  IADD3 R7, P6, PT, R24.reuse, 0x400, RZ ;  /* 0x0000040018077810 */ /* 0x040fe20007fde0ff */
[----:B------:R-:W-:Y:S01]  /*4370*/  @P2 IMAD.MOV.U32 R17, RZ, RZ, R20 ;  /* 0x000000ffff112224 */ /* 0x000fe200078e0014 */
[----:B------:R-:W-:Y:S01]  /*4380*/  IADD3 R20, P4, PT, R24, 0x200, RZ ;  /* 0x0000020018147810 */ /* 0x000fe20007f9e0ff */
[--C-:B------:R-:W-:Y:S01]  /*4390*/  IMAD.X R23, RZ, RZ, R25.reuse, P5 ;  /* 0x000000ffff177224 */ /* 0x100fe200028e0619 */
[----:B------:R-:W-:Y:S01]  /*43a0*/  @P2 SEL R24, R15, R24, P0 ;  /* 0x000000180f182207 */ /* 0x000fe20000000000 */
[----:B------:R-:W-:-:S02]  /*43b0*/  IMAD.X R8, RZ, RZ, R25, P6 ;  /* 0x000000ffff087224 */ /* 0x000fc400030e0619 */
[----:B------:R-:W-:Y:S01]  /*43c0*/  IMAD.X R22, RZ, RZ, R25, P4 ;  /* 0x000000ffff167224 */ /* 0x000fe200020e0619 */
[----:B------:R-:W-:Y:S01]  /*43d0*/  @P2 SEL R25, R14, R25, P0 ;  /* 0x000000190e192207 */ /* 0x000fe20000000000 */
[----:B---3--:R-:W-:Y:S01]  /*43e0*/  DSETP.GEU.AND P1, PT, |R16|, |R18|, PT ;  /* 0x400000121000722a */ /* 0x008fe20003f2e200 */
[----:B------:R-:W2:-:S13]  /*43f0*/  LDG.E.64 R14, desc[UR10][R10.64+0x1000] ;  /* 0x0010000a0a0e7981 */ /* 0x000e9a000c1e1b00 */
[----:B------:R-:W-:-:S04]  /*4400*/  @P1 ISETP.GE.U32.AND P0, PT, R24, R27, PT ;  /* 0x0000001b1800120c */ /* 0x000fc80003f06070 */
[----:B------:R-:W-:-:S13]  /*4410*/  @P1 ISETP.GE.AND.EX P0, PT, R25, R26, PT, P0 ;  /* 0x0000001a1900120c */ /* 0x000fda0003f06300 */
[----:B------:R-:W-:-:S06]  /*4420*/  @P1 DSETP.LT.OR P0, PT, |R18|, |R16|, !P0 ;  /* 0x400000101200122a */ /* 0x000fcc0004701600 */
[----:B------:R-:W-:Y:S02]  /*4430*/  @P1 FSEL R28, R16, R18, P0 ;  /* 0x00000012101c1208 */ /* 0x000fe40000000000 */
[----:B------:R-:W-:Y:S02]  /*4440*/  @P1 FSEL R29, R17, R19, P0 ;  /* 0x00000013111d1208 */ /* 0x000fe40000000000 */
[----:B------:R-:W3:Y:S01]  /*4450*/  LDG.E.64 R16, desc[UR10][R10.64+0x1800] ;  /* 0x0018000a0a107981 */ /* 0x000ee2000c1e1b00 */
[----:B------:R-:W-:Y:S02]  /*4460*/  @P1 IMAD.MOV.U32 R18, RZ, RZ, R28 ;  /* 0x000000ffff121224 */ /* 0x000fe400078e001c */
[----:B------:R-:W-:Y:S01]  /*4470*/  @P1 IMAD.MOV.U32 R19, RZ, RZ, R29 ;  /* 0x000000ffff131224 */ /* 0x000fe200078e001d */
[----:B------:R-:W-:Y:S02]  /*4480*/  @P1 SEL R27, R24, R27, P0 ;  /* 0x0000001b181b1207 */ /* 0x000fe40000000000 */
[----:B------:R-:W-:Y:S01]  /*4490*/  @P1 SEL R26, R25, R26, P0 ;  /* 0x0000001a191a1207 */ /* 0x000fe20000000000 */
[----:B------:R-:W-:Y:S01]  /*44a0*/  BSSY.RECONVERGENT B2, `(.L_x_485) ;  /* 0x000001d000027945 */ /* 0x000fe20003800200 */
[----:B------:R-:W5:Y:S01]  /*44b0*/  LDG.E.64 R10, desc[UR10][R10.64+0x2000] ;  /* 0x0020000a0a0a7981 */ /* 0x000f62000c1e1b00 */
[----:B------:R-:W-:Y:S06]  /*44c0*/  BAR.SYNC.DEFER_BLOCKING 0x0 ;  /* 0x0000000000007b1d */ /* 0x000fec0000010000 */
[----:B--2---:R-:W-:-:S14]  /*44d0*/  DSETP.GEU.AND P2, PT, |R18|, |R14|, PT ;  /* 0x4000000e1200722a */ /* 0x004fdc0003f4e200 */
[----:B------:R-:W-:-:S04]  /*44e0*/  @P2 ISETP.GE.U32.AND P0, PT, R27, R20, PT ;  /* 0x000000141b00220c */ /* 0x000fc80003f06070 */
[----:B------:R-:W-:-:S13]  /*44f0*/  @P2 ISETP.GE.AND.EX P0, PT, R26, R22, PT, P0 ;  /* 0x000000161a00220c */ /* 0x000fda0003f06300 */
[----:B------:R-:W-:-:S06]  /*4500*/  @P2 DSETP.LT.OR P0, PT, |R14|, |R18|, !P0 ;  /* 0x400000120e00222a */ /* 0x000fcc0004701600 */
[----:B------:R-:W-:Y:S02]  /*4510*/  @P2 FSEL R18, R18, R14, P0 ;  /* 0x0000000e12122208 */ /* 0x000fe40000000000 */
[----:B------:R-:W-:-:S03]  /*4520*/  @P2 FSEL R19, R19, R15, P0 ;  /* 0x0000000f13132208 */ /* 0x000fc60000000000 */
[----:B------:R-:W-:Y:S02]  /*4530*/  @P2 IMAD.MOV.U32 R14, RZ, RZ, R18 ;  /* 0x000000ffff0e2224 */ /* 0x000fe400078e0012 */
[----:B------:R-:W-:-:S06]  /*4540*/  @P2 IMAD.MOV.U32 R15, RZ, RZ, R19 ;  /* 0x000000ffff0f2224 */ /* 0x000fcc00078e0013 */
[----:B---3--:R-:W-:Y:S01]  /*4550*/  DSETP.GEU.AND P1, PT, |R14|, |R16|, PT ;  /* 0x400000100e00722a */ /* 0x008fe20003f2e200 */
[----:B------:R-:W-:Y:S02]  /*4560*/  @P2 SEL R20, R27, R20, P0 ;  /* 0x000000141b142207 */ /* 0x000fe40000000000 */
[----:B------:R-:W-:Y:S02]  /*4570*/  @P2 SEL R22, R26, R22, P0 ;  /* 0x000000161a162207 */ /* 0x000fe40000000000 */
[----:B------:R-:W-:-:S09]  /*4580*/  ISETP.NE.AND P2, PT, R3, RZ, PT ;  /* 0x000000ff0300720c */ /* 0x000fd20003f45270 */
[----:B------:R-:W-:-:S04]  /*4590*/  @P1 ISETP.GE.U32.AND P0, PT, R20, R21, PT ;  /* 0x000000151400120c */ /* 0x000fc80003f06070 */
[----:B------:R-:W-:-:S13]  /*45a0*/  @P1 ISETP.GE.AND.EX P0, PT, R22, R23, PT, P0 ;  /* 0x000000171600120c */ /* 0x000fda0003f06300 */
[----:B------:R-:W-:Y:S01]  /*45b0*/  @P1 DSETP.LT.OR P0, PT, |R16|, |R14|, !P0 ;  /* 0x4000000e1000122a */ /* 0x000fe20004701600 */
[----:B------:R-:W-:-:S13]  /*45c0*/  @P2 BRA `(.L_x_486) ;  /* 0x0000000000282947 */ /* 0x000fda0003800000 */
[----:B------:R-:W-:Y:S02]  /*45d0*/  IMAD.MOV.U32 R24, RZ, RZ, 0x500 ;  /* 0x00000500ff187424 */ /* 0x000fe400078e00ff */
[----:B------:R-:W-:-:S06]  /*45e0*/  IMAD.MOV.U32 R25, RZ, RZ, 0x0 ;  /* 0x00000000ff197424 */ /* 0x000fcc00078e00ff */
[----:B------:R-:W2:Y:S01]  /*45f0*/  ATOMG.E.ADD.64.STRONG.GPU PT, R24, desc[UR10][R12.64], R24 ;  /* 0x800000180c1879a8 */ /* 0x000ea200081ef50a */
[----:B------:R-:W1:Y:S01]  /*4600*/  S2UR UR5, SR_CgaCtaId ;  /* 0x00000000000579c3 */ /* 0x000e620000008800 */
[----:B------:R-:W-:Y:S02]  /*4610*/  UMOV UR4, 0x400 ;  /* 0x0000040000047882 */ /* 0x000fe40000000000 */
[----:B-1----:R-:W-:-:S06]  /*4620*/  ULEA UR4, UR5, UR4, 0x18 ;  /* 0x0000000405047291 */ /* 0x002fcc000f8ec0ff */
[----:B------:R-:W-:Y:S01]  /*4630*/  IMAD.U32 R9, RZ, RZ, UR4 ;  /* 0x00000004ff097e24 */ /* 0x000fe2000f8e00ff */
[----:B--2---:R-:W-:-:S05]  /*4640*/  IADD3 R18, P2, PT, R24, UR6, RZ ;  /* 0x0000000618127c10 */ /* 0x004fca000ff5e0ff */
[----:B------:R-:W-:-:S05]  /*4650*/  IMAD.X R19, RZ, RZ, R25, P2 ;  /* 0x000000ffff137224 */ /* 0x000fca00010e0619 */
[----:B------:R1:W-:Y:S03]  /*4660*/  STS.64 [R9+0x98], R18 ;  /* 0x0000981209007388 */ /* 0x0003e60000000a00 */
.L_x_486:
[----:B0-----:R-:W-:Y:S05]  /*4670*/  BSYNC.RECONVERGENT B2 ;  /* 0x0000000000027941 */ /* 0x001fea0003800200 */
.L_x_485:
[----:B------:R-:W-:Y:S01]  /*4680*/  BAR.SYNC.DEFER_BLOCKING 0x0 ;  /* 0x0000000000007b1d */ /* 0x000fe20000010000 */
[----:B------:R-:W-:Y:S01]  /*4690*/  @P1 FSEL R14, R14, R16, P0 ;  /* 0x000000100e0e1208 */ /* 0x000fe20000000000 */
[----:B------:R-:W-:Y:S01]  /*46a0*/  IMAD.U32 R25, RZ, RZ, UR8 ;  /* 0x00000008ff197e24 */ /* 0x000fe2000f8e00ff */
[----:B------:R-:W-:Y:S02]  /*46b0*/  @P1 FSEL R15, R15, R17, P0 ;  /* 0x000000110f0f1208 */ /* 0x000fe40000000000 */
[----:B------:R-:W-:Y:S01]  /*46c0*/  @P1 SEL R21, R20, R21, P0 ;  /* 0x0000001514151207 */ /* 0x000fe20000000000 */
[----:B------:R-:W-:Y:S01]  /*46d0*/  @P1 IMAD.MOV.U32 R16, RZ, RZ, R14 ;  /* 0x000000ffff101224 */ /* 0x000fe200078e000e */
[----:B------:R-:W-:Y:S01]  /*46e0*/  @P1 SEL R23, R22, R23, P0 ;  /* 0x0000001716171207 */ /* 0x000fe20000000000 */
[----:B------:R-:W-:-:S06]  /*46f0*/  @P1 IMAD.MOV.U32 R17, RZ, RZ, R15 ;  /* 0x000000ffff111224 */ /* 0x000fcc00078e000f */
[----:B-----5:R-:W-:Y:S01]  /*4700*/  DSETP.GEU.AND P2, PT, |R16|, |R10|, PT ;  /* 0x4000000a1000722a */ /* 0x020fe20003f4e200 */
[----:B-1----:R-:W0:-:S13]  /*4710*/  LDS.64 R18, [R9+0x98] ;  /* 0x0000980009127984 */ /* 0x002e1a0000000a00 */
[----:B------:R-:W-:-:S04]  /*4720*/  @P2 ISETP.GE.U32.AND P0, PT, R21, R7, PT ;  /* 0x000000071500220c */ /* 0x000fc80003f06070 */
[----:B------:R-:W-:-:S13]  /*4730*/  @P2 ISETP.GE.AND.EX P0, PT, R23, R8, PT, P0 ;  /* 0x000000081700220c */ /* 0x000fda0003f06300 */
[----:B------:R-:W-:-:S06]  /*4740*/  @P2 DSETP.LT.OR P0, PT, |R10|, |R16|, !P0 ;  /* 0x400000100a00222a */ /* 0x000fcc0004701600 */
[----:B------:R-:W-:Y:S02]  /*4750*/  @P2 FSEL R17, R17, R11, P0 ;  /* 0x0000000b11112208 */ /* 0x000fe40000000000 */
[----:B------:R-:W-:Y:S02]  /*4760*/  @P2 SEL R7, R21, R7, P0 ;  /* 0x0000000715072207 */ /* 0x000fe40000000000 */
[----:B------:R-:W-:Y:S01]  /*4770*/  @P2 SEL R8, R23, R8, P0 ;  /* 0x0000000817082207 */ /* 0x000fe20000000000 */
[----:B------:R-:W-:-:S04]  /*4780*/  @P2 IMAD.MOV.U32 R11, RZ, RZ, R17 ;  /* 0x000000ffff0b2224 */ /* 0x000fc800078e0011 */
[----:B------:R-:W-:Y:S01]  /*4790*/  IMAD.MOV.U32 R21, RZ, RZ, R11 ;  /* 0x000000ffff157224 */ /* 0x000fe200078e000b */
[----:B0-----:R-:W-:-:S04]  /*47a0*/  IADD3 R14, P3, PT, R18, 0x500, RZ ;  /* 0x00000500120e7810 */ /* 0x001fc80007f7e0ff */
[----:B------:R-:W-:Y:S01]  /*47b0*/  ISETP.GT.U32.AND P1, PT, R14, R25, PT ;  /* 0x000000190e00720c */ /* 0x000fe20003f24070 */
[----:B------:R-:W-:Y:S01]  /*47c0*/  IMAD.X R15, RZ, RZ, R19, P3 ;  /* 0x000000ffff0f7224 */ /* 0x000fe200018e0613 */
[----:B------:R-:W-:Y:S01]  /*47d0*/  @P2 FSEL R14, R16, R10, P0 ;  /* 0x0000000a100e2208 */ /* 0x000fe20000000000 */
[----:B------:R-:W-:-:S04]  /*47e0*/  IMAD.U32 R16, RZ, RZ, UR9 ;  /* 0x00000009ff107e24 */ /* 0x000fc8000f8e00ff */
[----:B------:R-:W-:Y:S01]  /*47f0*/  @P2 IMAD.MOV.U32 R10, RZ, RZ, R14 ;  /* 0x000000ffff0a2224 */ /* 0x000fe200078e000e */
[----:B------:R-:W-:Y:S01]  /*4800*/  ISETP.GT.AND.EX P0, PT, R15, R16, PT, P1 ;  /* 0x000000100f00720c */ /* 0x000fe20003f04310 */
[----:B------:R-:W-:Y:S01]  /*4810*/  IMAD.MOV.U32 R14, RZ, RZ, R8 ;  /* 0x000000ffff0e7224 */ /* 0x000fe200078e0008 */
[----:B------:R-:W-:Y:S01]  /*4820*/  MOV R15, R7 ;  /* 0x00000007000f7202 */ /* 0x000fe20000000f00 */
[----:B------:R-:W-:-:S10]  /*4830*/  IMAD.MOV.U32 R20, RZ, RZ, R10 ;  /* 0x000000ffff147224 */ /* 0x000fd400078e000a */
[----:B------:R-:W-:Y:S05]  /*4840*/  @!P0 BRA `(.L_x_487) ;  /* 0xfffffff8006c8947 */ /* 0x000fea000383ffff */
[----:B------:R-:W-:Y:S05]  /*4850*/  BSYNC.RECONVERGENT B1 ;  /* 0x0000000000017941 */ /* 0x000fea0003800200 */
.L_x_484:
[----:B------:R-:W-:Y:S01]  /*4860*/  ISETP.GE.U32.AND P0, PT, R18, R25, PT ;  /* 0x000000191200720c */ /* 0x000fe20003f06070 */
[----:B------:R-:W-:Y:S03]  /*4870*/  BSSY.RECONVERGENT B1, `(.L_x_481) ;  /* 0x00000b1000017945 */ /* 0x000fe60003800200 */
[----:B------:R-:W-:-:S13]  /*4880*/  ISETP.GE.AND.EX P0, PT, R19, R16, PT, P0 ;  /* 0x000000101300720c */ /* 0x000fda0003f06300 */
[----:B------:R-:W-:Y:S05]  /*4890*/  @P0 BRA `(.L_x_488) ;  /* 0x0000000800b80947 */ /* 0x000fea0003800000 */
[----:B------:R-:W-:-:S05]  /*48a0*/  IMAD.IADD R20, R25, 0x1, -R18 ;  /* 0x0000000119147824 */ /* 0x000fca00078e0a12 */
[----:B------:R-:W-:-:S13]  /*48b0*/  ISETP.GE.AND P0, PT, R3, R20, PT ;  /* 0x000000140300720c */ /* 0x000fda0003f06270 */
[----:B------:R-:W-:Y:S05]  /*48c0*/  @P0 BRA `(.L_x_488) ;  /* 0x0000000800ac0947 */ /* 0x000fea0003800000 */
[----:B------:R-:W-:Y:S01]  /*48d0*/  LOP3.LUT R9, RZ, R3, RZ, 0x33, !PT ;  /* 0x00000003ff097212 */ /* 0x000fe200078e33ff */
[----:B------:R-:W-:Y:S03]  /*48e0*/  BSSY.RECONVERGENT B2, `(.L_x_489) ;  /* 0x0000035000027945 */ /* 0x000fe60003800200 */
[----:B------:R-:W-:-:S04]  /*48f0*/  IADD3 R25, PT, PT, -R18, R25, R9 ;  /* 0x0000001912197210 */ /* 0x000fc80007ffe109 */
[----:B------:R-:W-:-:S04]  /*4900*/  LOP3.LUT R9, R25, 0x300, RZ, 0xc0, !PT ;  /* 0x0000030019097812 */ /* 0x000fc800078ec0ff */
[----:B------:R-:W-:Y:S01]  /*4910*/  ISETP.NE.AND P0, PT, R9, 0x300, PT ;  /* 0x000003000900780c */ /* 0x000fe20003f05270 */
[----:B------:R-:W-:-:S12]  /*4920*/  IMAD.MOV.U32 R9, RZ, RZ, R3 ;  /* 0x000000ffff097224 */ /* 0x000fd800078e0003 */
[----:B------:R-:W-:Y:S05]  /*4930*/  @!P0 BRA `(.L_x_490) ;  /* 0x0000000000bc8947 */ /* 0x000fea0003800000 */
[----:B------:R-:W-:Y:S02]  /*4940*/  IADD3 R15, P0, PT, R3, R18, RZ ;  /* 0x00000012030f7210 */ /* 0x000fe40007f1e0ff */
[----:B------:R-:W-:Y:S02]  /*4950*/  LEA.HI R9, R25, 0x1, RZ, 0x18 ;  /* 0x0000000119097811 */ /* 0x000fe400078fc0ff */
[C---:B------:R-:W-:Y:S01]  /*4960*/  LEA R2, P1, R15.reuse, R2, 0x3 ;  /* 0x000000020f027211 */ /* 0x040fe200078218ff */
[----:B------:R-:W-:Y:S01]  /*4970*/  IMAD.X R13, RZ, RZ, R19, P0 ;  /* 0x000000ffff0d7224 */ /* 0x000fe200000e0613 */
[----:B------:R-:W-:Y:S02]  /*4980*/  IADD3 R14, P0, PT, R15, R5, RZ ;  /* 0x000000050f0e7210 */ /* 0x000fe40007f1e0ff */
[----:B------:R-:W-:Y:S01]  /*4990*/  LOP3.LUT R5, R9, 0x3, RZ, 0xc0, !PT ;  /* 0x0000000309057812 */ /* 0x000fe200078ec0ff */
[----:B------:R-:W-:Y:S01]  /*49a0*/  IMAD.MOV.U32 R9, RZ, RZ, R3 ;  /* 0x000000ffff097224 */ /* 0x000fe200078e0003 */
[----:B------:R-:W-:Y:S01]  /*49b0*/  LEA.HI.X R15, R15, R4, R13, 0x3, P1 ;  /* 0x000000040f0f7211 */ /* 0x000fe200008f1c0d */
[----:B------:R-:W-:-:S02]  /*49c0*/  IMAD.X R16, R13, 0x1, R6, P0 ;  /* 0x000000010d107824 */ /* 0x000fc400000e0606 */
[----:B------:R-:W-:-:S07]  /*49d0*/  IMAD.MOV R6, RZ, RZ, -R5 ;  /* 0x000000ffff067224 */ /* 0x000fce00078e0a05 */
.L_x_493:
        /* <DEDUP_REMOVED lines=9> */
[----:B------:R-:W-:Y:S02]  /*4a70*/  IMAD.MOV.U32 R4, RZ, RZ, R10 ;  /* 0x000000ffff047224 */ /* 0x000fe400078e000a */
        /* <DEDUP_REMOVED lines=21> */
.L_x_492:
[----:B------:R-:W-:Y:S05]  /*4bd0*/  BSYNC.RECONVERGENT B3 ;  /* 0x0000000000037941 */ /* 0x000fea0003800200 */
.L_x_491:
[----:B------:R-:W-:Y:S01]  /*4be0*/  IADD3 R14, P0, PT, R14, 0x100, RZ ;  /* 0x000001000e0e7810 */ /* 0x000fe20007f1e0ff */
[----:B------:R-:W-:Y:S02]  /*4bf0*/  VIADD R9, R9, 0x100 ;  /* 0x0000010009097836 */ /* 0x000fe40000000000 */
[----:B------:R-:W-:Y:S02]  /*4c00*/  IMAD.X R15, RZ, RZ, R15, P3 ;  /* 0x000000ffff0f7224 */ /* 0x000fe400018e060f */
[----:B------:R-:W-:Y:S01]  /*4c10*/  IMAD.X R16, RZ, RZ, R16, P0 ;  /* 0x000000ffff107224 */ /* 0x000fe200000e0610 */
[----:B------:R-:W-:Y:S07]  /*4c20*/  @P2 BRA `(.L_x_493) ;  /* 0xfffffffc006c2947 */ /* 0x000fee000383ffff */
.L_x_490:
[----:B------:R-:W-:Y:S05]  /*4c30*/  BSYNC.RECONVERGENT B2 ;  /* 0x0000000000027941 */ /* 0x000fea0003800200 */
.L_x_489:
[----:B------:R-:W-:-:S13]  /*4c40*/  ISETP.GE.U32.AND P0, PT, R25, 0x300, PT ;  /* 0x000003001900780c */ /* 0x000fda0003f06070 */
[----:B------:R-:W-:Y:S05]  /*4c50*/  @!P0 BRA `(.L_x_488) ;  /* 0x0000000400c88947 */ /* 0x000fea0003800000 */
[----:B------:R-:W0:Y:S01]  /*4c60*/  LDC.64 R16, c[0x0][0x380] ;  /* 0x0000e000ff107b82 */ /* 0x000e220000000a00 */
[----:B------:R-:W-:-:S07]  /*4c70*/  VIADD R21, R9, 0x200 ;  /* 0x0000020009157836 */ /* 0x000fce0000000000 */
[----:B------:R-:W1:Y:S02]  /*4c80*/  LDC.64 R14, c[0x0][0x388] ;  /* 0x0000e200ff0e7b82 */ /* 0x000e640000000a00 */
.L_x_502:
[----:B------:R-:W-:-:S05]  /*4c90*/  VIADD R5, R21, 0xfffffe00 ;  /* 0xfffffe0015057836 */ /* 0x000fca0000000000 */
[----:B------:R-:W-:-:S05]  /*4ca0*/  IADD3 R5, P0, PT, R5, R18, RZ ;  /* 0x0000001205057210 */ /* 0x000fca0007f1e0ff */
[----:B------:R-:W-:Y:S01]  /*4cb0*/  IMAD.X R2, RZ, RZ, R19, P0 ;  /* 0x000000ffff027224 */ /* 0x000fe200000e0613 */
[----:B0-----:R-:W-:-:S04]  /*4cc0*/  LEA R22, P0, R5, R16, 0x3 ;  /* 0x0000001005167211 */ /* 0x001fc800078018ff */
[----:B------:R-:W-:-:S05]  /*4cd0*/  LEA.HI.X R23, R5, R17, R2, 0x3, P0 ;  /* 0x0000001105177211 */ /* 0x000fca00000f1c02 */
[----:B------:R-:W2:Y:S04]  /*4ce0*/  LDG.E.64 R24, desc[UR10][R22.64] ;  /* 0x0000000a16187981 */ /* 0x000ea8000c1e1b00 */
[----:B------:R0:W5:Y:S01]  /*4cf0*/  LDG.E.64 R12, desc[UR10][R22.64+0x800] ;  /* 0x0008000a160c7981 */ /* 0x000162000c1e1b00 */
        /* <DEDUP_REMOVED lines=23> */
.L_x_495:
[----:B------:R-:W-:Y:S05]  /*4e70*/  BSYNC.RECONVERGENT B2 ;  /* 0x0000000000027941 */ /* 0x000fea0003800200 */
.L_x_494:
[----:B------:R0:W5:Y:S04]  /*4e80*/  LDG.E.64 R6, desc[UR10][R22.64+0x1000] ;  /* 0x0010000a16067981 */ /* 0x000168000c1e1b00 */
[----:B------:R0:W5:Y:S02]  /*4e90*/  LDG.E.64 R24, desc[UR10][R22.64+0x1800] ;  /* 0x0018000a16187981 */ /* 0x000164000c1e1b00 */
[----:B-----5:R-:W-:Y:S01]  /*4ea0*/  DSETP.GEU.AND P0, PT, |R4|, |R12|, PT ;  /* 0x4000000c0400722a */ /* 0x020fe20003f0e200 */
[----:B------:R-:W-:Y:S01]  /*4eb0*/  VIADD R11, R21, 0xffffff00 ;  /* 0xffffff00150b7836 */ /* 0x000fe20000000000 */
[----:B------:R-:W-:Y:S01]  /*4ec0*/  BSSY.RECONVERGENT B2, `(.L_x_496) ;  /* 0x0000016000027945 */ /* 0x000fe20003800200 */
[----:B------:R-:W-:-:S03]  /*4ed0*/  IMAD.MOV.U32 R10, RZ, RZ, R12 ;  /* 0x000000ffff0a7224 */ /* 0x000fc600078e000c */
[----:B------:R-:W-:Y:S01]  /*4ee0*/  IADD3 R28, P1, P2, R18, R14, R11 ;  /* 0x0000000e121c7210 */ /* 0x000fe20007a3e00b */
[----:B------:R-:W-:-:S03]  /*4ef0*/  IMAD.MOV.U32 R11, RZ, RZ, R13 ;  /* 0x000000ffff0b7224 */ /* 0x000fc600078e000d */
[----:B------:R-:W-:Y:S01]  /*4f00*/  IADD3.X R27, PT, PT, R19, R15, RZ, P1, P2 ;  /* 0x0000000f131b7210 */ /* 0x000fe20000fe44ff */
[----:B------:R-:W-:-:S04]  /*4f10*/  IMAD.MOV.U32 R8, RZ, RZ, R28 ;  /* 0x000000ffff087224 */ /* 0x000fc800078e001c */
        /* <DEDUP_REMOVED lines=16> */
.L_x_497:
[----:B------:R-:W-:Y:S05]  /*5020*/  BSYNC.RECONVERGENT B2 ;  /* 0x0000000000027941 */ /* 0x000fea0003800200 */
.L_x_496:
[----:B------:R-:W-:Y:S01]  /*5030*/  DSETP.GEU.AND P0, PT, |R10|, |R6|, PT ;  /* 0x400000060a00722a */ /* 0x000fe20003f0e200 */
[----:B------:R-:W-:Y:S01]  /*5040*/  IADD3 R23, P1, P2, R18, R14, R21 ;  /* 0x0000000e12177210 */ /* 0x000fe20007a3e015 */
[----:B------:R-:W-:Y:S01]  /*5050*/  BSSY.RECONVERGENT B2, `(.L_x_498) ;  /* 0x0000016000027945 */ /* 0x000fe20003800200 */
[----:B------:R-:W-:Y:S02]  /*5060*/  VIADD R13, R21, 0x100 ;  /* 0x00000100150d7836 */ /* 0x000fe40000000000 */
[----:B------:R-:W-:Y:S01]  /*5070*/  IADD3.X R27, PT, PT, R19, R15, RZ, P1, P2 ;  /* 0x0000000f131b7210 */ /* 0x000fe20000fe44ff */
[----:B------:R-:W-:Y:S02]  /*5080*/  IMAD.MOV.U32 R2, RZ, RZ, R23 ;  /* 0x000000ffff027224 */ /* 0x000fe400078e0017 */
        /* <DEDUP_REMOVED lines=18> */
.L_x_499:
[----:B------:R-:W-:Y:S05]  /*51b0*/  BSYNC.RECONVERGENT B2 ;  /* 0x0000000000027941 */ /* 0x000fea0003800200 */
.L_x_498:
[----:B------:R-:W-:Y:S01]  /*51c0*/  DSETP.GEU.AND P0, PT, |R4|, |R24|, PT ;  /* 0x400000180400722a */ /* 0x000fe20003f0e200 */
[----:B------:R-:W-:Y:S01]  /*51d0*/  IADD3 R13, P1, P2, R18, R14, R13 ;  /* 0x0000000e120d7210 */ /* 0x000fe20007a3e00d */
[----:B------:R-:W-:Y:S01]  /*51e0*/  BSSY.RECONVERGENT B2, `(.L_x_500) ;  /* 0x0000015000027945 */ /* 0x000fe20003800200 */
[----:B------:R-:W-:Y:S02]  /*51f0*/  IMAD.MOV.U32 R10, RZ, RZ, R24 ;  /* 0x000000ffff0a7224 */ /* 0x000fe400078e0018 */
[----:B------:R-:W-:Y:S01]  /*5200*/  IADD3.X R6, PT, PT, R19, R15, RZ, P1, P2 ;  /* 0x0000000f13067210 */ /* 0x000fe20000fe44ff */
[----:B------:R-:W-:Y:S02]  /*5210*/  IMAD.MOV.U32 R7, RZ, RZ, R13 ;  /* 0x000000ffff077224 */ /* 0x000fe400078e000d */
[----:B------:R-:W-:Y:S02]  /*5220*/  IMAD.MOV.U32 R11, RZ, RZ, R25 ;  /* 0x000000ffff0b7224 */ /* 0x000fe400078e0019 */
[----:B------:R-:W-:-:S04]  /*5230*/  IMAD.MOV.U32 R8, RZ, RZ, R6 ;  /* 0x000000ffff087224 */ /* 0x000fc800078e0006 */
[----:B------:R-:W-:Y:S05]  /*5240*/  @!P0 BRA `(.L_x_501) ;  /* 0x0000000000388947 */ /* 0x000fea0003800000 */
[----:B------:R-:W-:Y:S01]  /*5250*/  DSETP.GEU.AND P0, PT, |R24|, |R4|, PT ;  /* 0x400000041800722a */ /* 0x000fe20003f0e200 */
[----:B------:R-:W-:Y:S01]  /*5260*/  MOV R7, R2 ;  /* 0x0000000200077202 */ /* 0x000fe20000000f00 */
[----:B------:R-:W-:Y:S02]  /*5270*/  IMAD.MOV.U32 R8, RZ, RZ, R9 ;  /* 0x000000ffff087224 */ /* 0x000fe400078e0009 */
[----:B------:R-:W-:Y:S02]  /*5280*/  IMAD.MOV.U32 R10, RZ, RZ, R4 ;  /* 0x000000ffff0a7224 */ /* 0x000fe400078e0004 */
[----:B------:R-:W-:-:S08]  /*5290*/  IMAD.MOV.U32 R11, RZ, RZ, R5 ;  /* 0x000000ffff0b7224 */ /* 0x000fd000078e0005 */
        /* <DEDUP_REMOVED lines=9> */
.L_x_501:
[----:B------:R-:W-:Y:S05]  /*5330*/  BSYNC.RECONVERGENT B2 ;  /* 0x0000000000027941 */ /* 0x000fea0003800200 */
.L_x_500:
[C---:B------:R-:W-:Y:S02]  /*5340*/  VIADD R5, R21.reuse, 0x200 ;  /* 0x0000020015057836 */ /* 0x040fe40000000000 */
[----:B------:R-:W-:-:S03]  /*5350*/  VIADD R21, R21, 0x400 ;  /* 0x0000040015157836 */ /* 0x000fc60000000000 */
[----:B------:R-:W-:-:S13]  /*5360*/  ISETP.GE.AND P0, PT, R5, R20, PT ;  /* 0x000000140500720c */ /* 0x000fda0003f06270 */
[----:B------:R-:W-:Y:S05]  /*5370*/  @!P0 BRA `(.L_x_502) ;  /* 0xfffffff800448947 */ /* 0x000fea000383ffff */
.L_x_488:
[----:B------:R-:W-:Y:S05]  /*5380*/  BSYNC.RECONVERGENT B1 ;  /* 0x0000000000017941 */ /* 0x000fea0003800200 */
.L_x_481:
        /* <DEDUP_REMOVED lines=32> */
.L_x_504:
[----:B------:R-:W-:Y:S05]  /*5590*/  BSYNC.RECONVERGENT B1 ;  /* 0x0000000000017941 */ /* 0x000fea0003800200 */
.L_x_503:
        /* <DEDUP_REMOVED lines=31> */
.L_x_506:
[----:B------:R-:W-:Y:S05]  /*5790*/  BSYNC.RECONVERGENT B1 ;  /* 0x0000000000017941 */ /* 0x000fea0003800200 */
.L_x_505:
        /* <DEDUP_REMOVED lines=31> */
.L_x_508:
[----:B------:R-:W-:Y:S05]  /*5990*/  BSYNC.RECONVERGENT B1 ;  /* 0x0000000000017941 */ /* 0x000fea0003800200 */
.L_x_507:
[----:B------:R-:W-:Y:S01]  /*59a0*/  ISETP.GT.AND P0, PT, R2, 0x17, PT ;  /* 0x000000170200780c */ /* 0x000fe20003f04270 */
[----:B-1----:R1:W1:Y:S01]  /*59b0*/  SHFL.DOWN PT, R6, R4, 0x8, 0x1f ;  /* 0x09001f0004067f89 */ /* 0x00226200000e0000 */
[----:B------:R-:W-:Y:S01]  /*59c0*/  BSSY.RECONVERGENT B1, `(.L_x_509) ;  /* 0x000001d000017945 */ /* 0x000fe20003800200 */
[----:B--2---:R-:W-:Y:S02]  /*59d0*/  IMAD.MOV.U32 R12, RZ, RZ, R10 ;  /* 0x000000ffff0c7224 */ /* 0x004fe400078e000a */
[----:B------:R2:W1:Y:S01]  /*59e0*/  SHFL.DOWN PT, R7, R5, 0x8, 0x1f ;  /* 0x09001f0005077f89 */ /* 0x00046200000e0000 */
[----:B------:R-:W-:Y:S02]  /*59f0*/  IMAD.MOV.U32 R13, RZ, RZ, R11 ;  /* 0x000000ffff0d7224 */ /* 0x000fe400078e000b */
[----:B------:R-:W-:Y:S01]  /*5a00*/  IMAD.MOV.U32 R8, RZ, RZ, R4 ;  /* 0x000000ffff087224 */ /* 0x000fe200078e0004 */
[----:B0-----:R2:W0:Y:S01]  /*5a10*/  SHFL.DOWN PT, R15, R10, 0x8, 0x1f ;  /* 0x09001f000a0f7f89 */ /* 0x00142200000e0000 */
[----:B----4-:R-:W-:-:S03]  /*5a20*/  IMAD.MOV.U32 R9, RZ, RZ, R5 ;  /* 0x000000ffff097224 */ /* 0x010fc600078e0005 */
[----:B---3--:R2:W3:Y:S01]  /*5a30*/  SHFL.DOWN PT, R14, R11, 0x8, 0x1f ;  /* 0x09001f000b0e7f89 */ /* 0x0084e200000e0000 */
[----:B------:R-:W-:Y:S05]  /*5a40*/  @P0 BRA `(.L_x_510) ;  /* 0x0000000000500947 */ /* 0x000fea0003800000 */
[----:B-1----:R-:W-:Y:S01]  /*5a50*/  DSETP.GEU.AND P0, PT, |R4|, |R6|, PT ;  /* 0x400000060400722a */ /* 0x002fe20003f0e200 */
        /* <DEDUP_REMOVED lines=19> */
.L_x_510:
[----:B------:R-:W-:Y:S05]  /*5b90*/  BSYNC.RECONVERGENT B1 ;  /* 0x0000000000017941 */ /* 0x000fea0003800200 */
.L_x_509:
[----:B------:R-:W-:Y:S01]  /*5ba0*/  ISETP.GT.AND P0, PT, R2, 0xf, PT ;  /* 0x0000000f0200780c */ /* 0x000fe20003f04270 */
[----:B--2---:R2:W4:Y:S01]  /*5bb0*/  SHFL.DOWN PT, R10, R8, 0x10, 0x1f ;  /* 0x0a001f00080a7f89 */ /* 0x00452200000e0000 */
[----:B------:R-:W-:Y:S01]  /*5bc0*/  BSSY.RECONVERGENT B1, `(.L_x_511) ;  /* 0x000001d000017945 */ /* 0x000fe20003800200 */
[----:B-1----:R-:W-:Y:S02]  /*5bd0*/  IMAD.MOV.U32 R4, RZ, RZ, R12 ;  /* 0x000000ffff047224 */ /* 0x002fe400078e000c */
[----:B------:R2:W1:Y:S01]  /*5be0*/  SHFL.DOWN PT, R11, R9, 0x10, 0x1f ;  /* 0x0a001f00090b7f89 */ /* 0x00046200000e0000 */
[----:B------:R-:W-:Y:S02]  /*5bf0*/  IMAD.MOV.U32 R5, RZ, RZ, R13 ;  /* 0x000000ffff057224 */ /* 0x000fe400078e000d */
[----:B------:R-:W-:Y:S01]  /*5c00*/  IMAD.MOV.U32 R6, RZ, RZ, R8 ;  /* 0x000000ffff067224 */ /* 0x000fe200078e0008 */
[----:B0-----:R2:W0:Y:S01]  /*5c10*/  SHFL.DOWN PT, R15, R12, 0x10, 0x1f ;  /* 0x0a001f000c0f7f89 */ /* 0x00142200000e0000 */
[----:B------:R-:W-:-:S03]  /*5c20*/  IMAD.MOV.U32 R7, RZ, RZ, R9 ;  /* 0x000000ffff077224 */ /* 0x000fc600078e0009 */
[----:B---3--:R2:W3:Y:S01]  /*5c30*/  SHFL.DOWN PT, R14, R13, 0x10, 0x1f ;  /* 0x0a001f000d0e7f89 */ /* 0x0084e200000e0000 */
        /* <DEDUP_REMOVED lines=21> */
.L_x_512:
[----:B------:R-:W-:Y:S05]  /*5d90*/  BSYNC.RECONVERGENT B1 ;  /* 0x0000000000017941 */ /* 0x000fea0003800200 */
.L_x_511:
[----:B------:R-:W-:Y:S01]  /*5da0*/  ISETP.NE.AND P0, PT, R2, RZ, PT ;  /* 0x000000ff0200720c */ /* 0x000fe20003f05270 */
[----:B------:R-:W-:-:S12]  /*5db0*/  BSSY.RECONVERGENT B1, `(.L_x_513) ;  /* 0x000000a000017945 */ /* 0x000fd80003800200 */
[----:B------:R-:W-:Y:S05]  /*5dc0*/  @P0 BRA `(.L_x_514) ;  /* 0x0000000000200947 */ /* 0x000fea0003800000 */
[----:B--2---:R-:W2:Y:S01]  /*5dd0*/  S2R R9, SR_CgaCtaId ;  /* 0x0000000000097919 */ /* 0x004ea20000008800 */
[----:B------:R-:W-:Y:S02]  /*5de0*/  MOV R8, 0x400 ;  /* 0x0000040000087802 */ /* 0x000fe40000000f00 */
[----:B------:R-:W-:-:S04]  /*5df0*/  SHF.R.U32.HI R2, RZ, 0x1, R3 ;  /* 0x00000001ff027819 */ /* 0x000fc80000011603 */
[----:B------:R-:W-:Y:S02]  /*5e00*/  LOP3.LUT R2, R2, 0x1f0, RZ, 0xc0, !PT ;  /* 0x000001f002027812 */ /* 0x000fe400078ec0ff */
[----:B--2---:R-:W-:-:S05]  /*5e10*/  LEA R9, R9, R8, 0x18 ;  /* 0x0000000809097211 */ /* 0x004fca00078ec0ff */
[----:B------:R-:W-:-:S05]  /*5e20*/  IMAD.IADD R9, R2, 0x1, R9 ;  /* 0x0000000102097824 */ /* 0x000fca00078e0209 */
[----:B------:R2:W-:Y:S04]  /*5e30*/  STS.64 [R9+0x10], R4 ;  /* 0x0000100409007388 */ /* 0x0005e80000000a00 */
[----:B------:R2:W-:Y:S02]  /*5e40*/  STS.64 [R9+0x8], R6 ;  /* 0x0000080609007388 */ /* 0x0005e40000000a00 */
.L_x_514:
[----:B------:R-:W-:Y:S05]  /*5e50*/  BSYNC.RECONVERGENT B1 ;  /* 0x0000000000017941 */ /* 0x000fea0003800200 */
.L_x_513:
[----:B------:R-:W-:Y:S01]  /*5e60*/  BAR.SYNC.DEFER_BLOCKING 0x0 ;  /* 0x0000000000007b1d */ /* 0x000fe20000010000 */
[----:B------:R-:W-:-:S13]  /*5e70*/  ISETP.NE.AND P1, PT, R3, RZ, PT ;  /* 0x000000ff0300720c */ /* 0x000fda0003f25270 */
[----:B------:R-:W-:Y:S05]  /*5e80*/  @P1 BRA `(.L_x_442) ;  /* 0x00000008008c1947 */ /* 0x000fea0003800000 */
[----:B------:R-:W5:Y:S01]  /*5e90*/  S2R R3, SR_CgaCtaId ;  /* 0x0000000000037919 */ /* 0x000f620000008800 */
[----:B------:R-:W-:Y:S01]  /*5ea0*/  MOV R20, 0x400 ;  /* 0x0000040000147802 */ /* 0x000fe20000000f00 */
[----:B------:R-:W-:Y:S03]  /*5eb0*/  BSSY.RECONVERGENT B1, `(.L_x_515) ;  /* 0x000001a000017945 */ /* 0x000fe60003800200 */
[----:B-----5:R-:W-:-:S05]  /*5ec0*/  LEA R20, R3, R20, 0x18 ;  /* 0x0000001403147211 */ /* 0x020fca00078ec0ff */
[----:B------:R-:W5:Y:S04]  /*5ed0*/  LDS.64 R16, [R20+0x18] ;  /* 0x0000180014107984 */ /* 0x000f680000000a00 */
[----:B-12-4-:R-:W1:Y:S04]  /*5ee0*/  LDS.128 R8, [R20+0x20] ;  /* 0x0000200014087984 */ /* 0x016e680000000c00 */
[----:B------:R2:W4:Y:S04]  /*5ef0*/  LDS.64 R2, [R20+0x80] ;  /* 0x0000800014027984 */ /* 0x0005280000000a00 */
[----:B0--3--:R2:W0:Y:S01]  /*5f00*/  LDS.128 R12, [R20+0x30] ;  /* 0x00003000140c7984 */ /* 0x0094220000000c00 */
[----:B-----5:R-:W-:Y:S01]  /*5f10*/  DSETP.GEU.AND P0, PT, |R6|, |R16|, PT ;  /* 0x400000100600722a */ /* 0x020fe20003f0e200 */
[----:B------:R-:W-:-:S02]  /*5f20*/  IMAD.MOV.U32 R22, RZ, RZ, R16 ;  /* 0x000000ffff167224 */ /* 0x000fc400078e0010 */
[----:B------:R-:W-:Y:S02]  /*5f30*/  IMAD.MOV.U32 R23, RZ, RZ, R17 ;  /* 0x000000ffff177224 */ /* 0x000fe400078e0011 */
[----:B-1----:R-:W-:Y:S02]  /*5f40*/  IMAD.MOV.U32 R25, RZ, RZ, R8 ;  /* 0x000000ffff197224 */ /* 0x002fe400078e0008 */
[----:B------:R-:W-:-:S07]  /*5f50*/  IMAD.MOV.U32 R21, RZ, RZ, R9 ;  /* 0x000000ffff157224 */ /* 0x000fce00078e0009 */
[----:B0-2-4-:R-:W-:Y:S05]  /*5f60*/  @!P0 BRA `(.L_x_516) ;  /* 0x0000000000388947 */ /* 0x015fea0003800000 */
        /* <DEDUP_REMOVED lines=14> */
.L_x_516:
[----:B------:R-:W-:Y:S05]  /*6050*/  BSYNC.RECONVERGENT B1 ;  /* 0x0000000000017941 */ /* 0x000fea0003800200 */
.L_x_515:
        /* <DEDUP_REMOVED lines=23> */
.L_x_518:
[----:B------:R-:W-:Y:S05]  /*61d0*/  BSYNC.RECONVERGENT B1 ;  /* 0x0000000000017941 */ /* 0x000fea0003800200 */
.L_x_517:
        /* <DEDUP_REMOVED lines=21> */
.L_x_520:
[----:B------:R-:W-:Y:S05]  /*6330*/  BSYNC.RECONVERGENT B1 ;  /* 0x0000000000017941 */ /* 0x000fea0003800200 */
.L_x_519:
        /* <DEDUP_REMOVED lines=23> */
.L_x_522:
[----:B------:R-:W-:Y:S05]  /*64b0*/  BSYNC.RECONVERGENT B1 ;  /* 0x0000000000017941 */ /* 0x000fea0003800200 */
.L_x_521:
        /* <DEDUP_REMOVED lines=21> */
.L_x_524:
[----:B------:R-:W-:Y:S05]  /*6610*/  BSYNC.RECONVERGENT B1 ;  /* 0x0000000000017941 */ /* 0x000fea0003800200 */
.L_x_523:
        /* <DEDUP_REMOVED lines=21> */
.L_x_526:
[----:B------:R-:W-:Y:S05]  /*6770*/  BSYNC.RECONVERGENT B1 ;  /* 0x0000000000017941 */ /* 0x000fea0003800200 */
.L_x_525:
        /* <DEDUP_REMOVED lines=20> */
.L_x_442:
[----:B------:R-:W-:Y:S05]  /*68c0*/  BSYNC.RECONVERGENT B0 ;  /* 0x0000000000007941 */ /* 0x000fea0003800200 */
.L_x_409:
[----:B------:R-:W-:Y:S05]  /*68d0*/  @P1 EXIT ;  /* 0x000000000000194d */ /* 0x000fea0003800000 */
[----:B01--4-:R-:W0:Y:S02]  /*68e0*/  LDC.64 R2, c[0x0][0x390] ;  /* 0x0000e400ff027b82 */ /* 0x013e240000000a00 */
[----:B0-----:R-:W-:-:S05]  /*68f0*/  IMAD.WIDE.U32 R2, R0, 0x10, R2 ;  /* 0x0000001000027825 */ /* 0x001fca00078e0002 */
[----:B------:R-:W-:Y:S04]  /*6900*/  STG.E.64 desc[UR10][R2.64], R6 ;  /* 0x0000000602007986 */ /* 0x000fe8000c101b0a */
[----:B------:R-:W-:Y:S01]  /*6910*/  STG.E.64 desc[UR10][R2.64+0x8], R4 ;  /* 0x0000080402007986 */ /* 0x000fe2000c101b0a */
[----:B------:R-:W-:Y:S05]  /*6920*/  EXIT ;  /* 0x000000000000794d */ /* 0x000fea0003800000 */
.L_x_527:
        /* <DEDUP_REMOVED lines=13> */
.L_x_1080:


//--------------------- .text._ZN6thrust24THRUST_300001_SM_1000_NS8cuda_cub4core6detail13_kernel_agentINS1_8__reduce11ReduceAgentINS0_12zip_iteratorIN4cuda3std3__45tupleIJNS0_10device_ptrIdEENS0_17counting_iteratorIlNS0_11use_defaultESF_SF_EEEEEEEPNSB_IJdlEEESJ_lNS1_9__extrema9arg_max_fIdl7AbsLessEEEEJSI_SK_lSO_EEEvDpT0_ --------------------------
	.section	.text._ZN6thrust24THRUST_300001_SM_1000_NS8cuda_cub4core6detail13_kernel_agentINS1_8__reduce11ReduceAgentINS0_12zip_iteratorIN4cuda3std3__45tupleIJNS0_10device_ptrIdEENS0_17counting_iteratorIlNS0_11use_defaultESF_SF_EEEEEEEPNSB_IJdlEEESJ_lNS1_9__extrema9arg_max_fIdl7AbsLessEEEEJSI_SK_lSO_EEEvDpT0_,"ax",@progbits
	.align	128
        .global         _ZN6thrust24THRUST_300001_SM_1000_NS8cuda_cub4core6detail13_kernel_agentINS1_8__reduce11ReduceAgentINS0_12zip_iteratorIN4cuda3std3__45tupleIJNS0_10device_ptrIdEENS0_17counting_iteratorIlNS0_11use_defaultESF_SF_EEEEEEEPNSB_IJdlEEESJ_lNS1_9__extrema9arg_max_fIdl7AbsLessEEEEJSI_SK_lSO_EEEvDpT0_
        .type           _ZN6thrust24THRUST_300001_SM_1000_NS8cuda_cub4core6detail13_kernel_agentINS1_8__reduce11ReduceAgentINS0_12zip_iteratorIN4cuda3std3__45tupleIJNS0_10device_ptrIdEENS0_17counting_iteratorIlNS0_11use_defaultESF_SF_EEEEEEEPNSB_IJdlEEESJ_lNS1_9__extrema9arg_max_fIdl7AbsLessEEEEJSI_SK_lSO_EEEvDpT0_,@function
        .size           _ZN6thrust24THRUST_300001_SM_1000_NS8cuda_cub4core6detail13_kernel_agentINS1_8__reduce11ReduceAgentINS0_12zip_iteratorIN4cuda3std3__45tupleIJNS0_10device_ptrIdEENS0_17counting_iteratorIlNS0_11use_defaultESF_SF_EEEEEEEPNSB_IJdlEEESJ_lNS1_9__extrema9arg_max_fIdl7AbsLessEEEEJSI_SK_lSO_EEEvDpT0_,(.L_x_1081 - _ZN6thrust24THRUST_300001_SM_1000_NS8cuda_cub4core6detail13_kernel_agentINS1_8__reduce11ReduceAgentINS0_12zip_iteratorIN4cuda3std3__45tupleIJNS0_10device_ptrIdEENS0_17counting_iteratorIlNS0_11use_defaultESF_SF_EEEEEEEPNSB_IJdlEEESJ_lNS1_9__extrema9arg_max_fIdl7AbsLessEEEEJSI_SK_lSO_EEEvDpT0_)
        .other          _ZN6thrust24THRUST_300001_SM_1000_NS8cuda_cub4core6detail13_kernel_agentINS1_8__reduce11ReduceAgentINS0_12zip_iteratorIN4cuda3std3__45tupleIJNS0_10device_ptrIdEENS0_17counting_iteratorIlNS0_11use_defaultESF_SF_EEEEEEEPNSB_IJdlEEESJ_lNS1_9__extrema9arg_max_fIdl7AbsLessEEEEJSI_SK_lSO_EEEvDpT0_,@"STO_CUDA_ENTRY STV_DEFAULT"
_ZN6thrust24THRUST_300001_SM_1000_NS8cuda_cub4core6detail13_kernel_agentINS1_8__reduce11ReduceAgentINS0_12zip_iteratorIN4cuda3std3__45tupleIJNS0_10device_ptrIdEENS0_17counting_iteratorIlNS0_11use_defaultESF_SF_EEEEEEEPNSB_IJdlEEESJ_lNS1_9__extrema9arg_max_fIdl7AbsLessEEEEJSI_SK_lSO_EEEvDpT0_:
.text._ZN6thrust24THRUST_300001_SM_1000_NS8cuda_cub4core6detail13_kernel_agentINS1_8__reduce11ReduceAgentINS0_12zip_iteratorIN4cuda3std3__45tupleIJNS0_10device_ptrIdEENS0_17counting_iteratorIlNS0_11use_defaultESF_SF_EEEEEEEPNSB_IJdlEEESJ_lNS1_9__extrema9arg_max_fIdl7AbsLessEEEEJSI_SK_lSO_EEEvDpT0_:
[----:B------:R-:W-:Y:S01]  /*0000*/  LDC R1, c[0x0][0x37c] ;  /* 0x0000df00ff017b82 */ /* 0x000fe20000000800 */
[----:B------:R-:W0:Y:S02]  /*0010*/  LDCU.64 UR4, c[0x0][0x398] ;  /* 0x00007300ff0477ac */ /* 0x000e240008000a00 */
[----:B0-----:R-:W-:-:S04]  /*0020*/  ISETP.NE.U32.AND P0, PT, RZ, UR4, PT ;  /* 0x00000004ff007c0c */ /* 0x001fc8000bf05070 */
[----:B------:R-:W-:-:S13]  /*0030*/  ISETP.NE.AND.EX P0, PT, RZ, UR5, PT, P0 ;  /* 0x00000005ff007c0c */ /* 0x000fda000bf05300 */
[----:B------:R-:W-:Y:S05]  /*0040*/  @!P0 EXIT ;  /* 0x000000000000894d */ /* 0x000fea0003800000 */
[----:B------:R-:W-:Y:S01]  /*0050*/  UISETP.GT.U32.AND UP0, UPT, UR4, 0x4ff, UPT ;  /* 0x000004ff0400788c */ /* 0x000fe2000bf04070 */
[----:B------:R-:W-:Y:S01]  /*0060*/  BSSY.RECONVERGENT B0, `(.L_x_528) ;  /* 0x000063e000007945 */ /* 0x000fe20003800200 */
[----:B------:R-:W0:Y:S02]  /*0070*/  LDCU.64 UR8, c[0x0][0x358] ;  /* 0x00006b00ff0877ac */ /* 0x000e240008000a00 */
[----:B------:R-:W-:-:S09]  /*0080*/  UISETP.GT.AND.EX UP0, UPT, UR5, URZ, UPT, UP0 ;  /* 0x000000ff0500728c */ /* 0x000fd2000bf04300 */
        /* <DEDUP_REMOVED lines=9> */
[----:B------:R-:W1:Y:S01]  /*0120*/  LDC.64 R2, c[0x0][0x380] ;  /* 0x0000e000ff027b82 */ /* 0x000e620000000a00 */
[----:B------:R-:W2:Y:S01]  /*0130*/  LDCU.64 UR6, c[0x0][0x388] ;  /* 0x00007100ff0677ac */ /* 0x000ea20008000a00 */
[----:B-1----:R-:W-:-:S06]  /*0140*/  IMAD.WIDE.U32 R2, R0, 0x8, R2 ;  /* 0x0000000800027825 */ /* 0x002fcc00078e0002 */
[----:B0-----:R-:W5:Y:S01]  /*0150*/  LDG.E.64 R2, desc[UR8][R2.64] ;  /* 0x0000000802027981 */ /* 0x001f62000c1e1b00 */
[C---:B--2---:R-:W-:Y:S01]  /*0160*/  IADD3 R9, P0, PT, R0.reuse, UR6, RZ ;  /* 0x0000000600097c10 */ /* 0x044fe2000ff1e0ff */
[----:B------:R-:W-:-:S04]  /*0170*/  VIADD R10, R0, 0x100 ;  /* 0x00000100000a7836 */ /* 0x000fc80000000000 */
[----:B------:R-:W-:-:S08]  /*0180*/  IMAD.X R8, RZ, RZ, UR7, P0 ;  /* 0x00000007ff087e24 */ /* 0x000fd000080e06ff */
.L_x_531:
[----:B0-----:R-:W-:Y:S05]  /*0190*/  BSYNC.RECONVERGENT B1 ;  /* 0x0000000000017941 */ /* 0x001fea0003800200 */
.L_x_530:
[----:B------:R-:W-:Y:S01]  /*01a0*/  ISETP.GE.AND P0, PT, R10, UR4, PT ;  /* 0x000000040a007c0c */ /* 0x000fe2000bf06270 */
[----:B------:R-:W-:-:S12]  /*01b0*/  BSSY.RECONVERGENT B1, `(.L_x_532) ;  /* 0x00000a9000017945 */ /* 0x000fd80003800200 */
[----:B------:R-:W-:Y:S05]  /*01c0*/  @P0 BRA `(.L_x_533) ;  /* 0x00000008009c0947 */ /* 0x000fea0003800000 */
[----:B------:R-:W-:Y:S01]  /*01d0*/  LOP3.LUT R4, RZ, R10, RZ, 0x33, !PT ;  /* 0x0000000aff047212 */ /* 0x000fe200078e33ff */
[----:B------:R-:W-:Y:S04]  /*01e0*/  BSSY.RECONVERGENT B2, `(.L_x_534) ;  /* 0x0000034000027945 */ /* 0x000fe80003800200 */
[----:B------:R-:W-:-:S05]  /*01f0*/  VIADD R16, R4, UR4 ;  /* 0x0000000404107c36 */ /* 0x000fca0008000000 */
[----:B------:R-:W-:-:S04]  /*0200*/  LOP3.LUT R4, R16, 0x300, RZ, 0xc0, !PT ;  /* 0x0000030010047812 */ /* 0x000fc800078ec0ff */
[----:B------:R-:W-:-:S13]  /*0210*/  ISETP.NE.AND P0, PT, R4, 0x300, PT ;  /* 0x000003000400780c */ /* 0x000fda0003f05270 */
[----:B------:R-:W-:Y:S05]  /*0220*/  @!P0 BRA `(.L_x_535) ;  /* 0x0000000000bc8947 */ /* 0x000fea0003800000 */
[----:B------:R-:W0:Y:S01]  /*0230*/  LDC.64 R4, c[0x0][0x380] ;  /* 0x0000e000ff047b82 */ /* 0x000e220000000a00 */
[----:B------:R-:W1:Y:S01]  /*0240*/  LDCU.64 UR6, c[0x0][0x388] ;  /* 0x00007100ff0677ac */ /* 0x000e620008000a00 */
[----:B------:R-:W-:-:S04]  /*0250*/  LEA.HI R6, R16, 0x1, RZ, 0x18 ;  /* 0x0000000110067811 */ /* 0x000fc800078fc0ff */
[----:B------:R-:W-:-:S05]  /*0260*/  LOP3.LUT R6, R6, 0x3, RZ, 0xc0, !PT ;  /* 0x0000000306067812 */ /* 0x000fca00078ec0ff */
[----:B------:R-:W-:Y:S01]  /*0270*/  IMAD.MOV R11, RZ, RZ, -R6 ;  /* 0x000000ffff0b7224 */ /* 0x000fe200078e0a06 */
[C---:B-1----:R-:W-:Y:S01]  /*0280*/  IADD3 R14, P0, PT, R10.reuse, UR6, RZ ;  /* 0x000000060a0e7c10 */ /* 0x042fe2000ff1e0ff */
[----:B0-----:R-:W-:-:S04]  /*0290*/  IMAD.WIDE.U32 R4, R10, 0x8, R4 ;  /* 0x000000080a047825 */ /* 0x001fc800078e0004 */
[----:B------:R-:W-:Y:S02]  /*02a0*/  IMAD.MOV.U32 R12, RZ, RZ, R4 ;  /* 0x000000ffff0c7224 */ /* 0x000fe400078e0004 */
[----:B------:R-:W-:Y:S02]  /*02b0*/  IMAD.MOV.U32 R13, RZ, RZ, R5 ;  /* 0x000000ffff0d7224 */ /* 0x000fe400078e0005 */
[----:B------:R-:W-:-:S07]  /*02c0*/  IMAD.X R15, RZ, RZ, UR7, P0 ;  /* 0x00000007ff0f7e24 */ /* 0x000fce00080e06ff */
.L_x_538:
        /* <DEDUP_REMOVED lines=31> */
.L_x_537:
[----:B------:R-:W-:Y:S05]  /*04c0*/  BSYNC.RECONVERGENT B3 ;  /* 0x0000000000037941 */ /* 0x000fea0003800200 */
.L_x_536:
[----:B------:R-:W-:Y:S01]  /*04d0*/  IADD3 R14, P0, PT, R14, 0x100, RZ ;  /* 0x000001000e0e7810 */ /* 0x000fe20007f1e0ff */
[----:B------:R-:W-:Y:S02]  /*04e0*/  VIADD R10, R10, 0x100 ;  /* 0x000001000a0a7836 */ /* 0x000fe40000000000 */
[----:B------:R-:W-:Y:S02]  /*04f0*/  IMAD.X R13, RZ, RZ, R13, P3 ;  /* 0x000000ffff0d7224 */ /* 0x000fe400018e060d */
[----:B------:R-:W-:Y:S01]  /*0500*/  IMAD.X R15, RZ, RZ, R15, P0 ;  /* 0x000000ffff0f7224 */ /* 0x000fe200000e060f */
[----:B------:R-:W-:Y:S07]  /*0510*/  @P2 BRA `(.L_x_538) ;  /* 0xfffffffc006c2947 */ /* 0x000fee000383ffff */
.L_x_535:
[----:B------:R-:W-:Y:S05]  /*0520*/  BSYNC.RECONVERGENT B2 ;  /* 0x0000000000027941 */ /* 0x000fea0003800200 */
.L_x_534:
[----:B------:R-:W-:-:S13]  /*0530*/  ISETP.GE.U32.AND P0, PT, R16, 0x300, PT ;  /* 0x000003001000780c */ /* 0x000fda0003f06070 */
[----:B------:R-:W-:Y:S05]  /*0540*/  @!P0 BRA `(.L_x_533) ;  /* 0x0000000400bc8947 */ /* 0x000fea0003800000 */
[----:B------:R-:W0:Y:S01]  /*0550*/  LDC.64 R4, c[0x0][0x380] ;  /* 0x0000e000ff047b82 */ /* 0x000e220000000a00 */
[----:B------:R-:W-:-:S07]  /*0560*/  VIADD R20, R10, 0x200 ;  /* 0x000002000a147836 */ /* 0x000fce0000000000 */
[----:B------:R-:W1:Y:S02]  /*0570*/  LDC.64 R6, c[0x0][0x388] ;  /* 0x0000e200ff067b82 */ /* 0x000e640000000a00 */
.L_x_547:
[----:B------:R-:W-:-:S04]  /*0580*/  VIADD R17, R20, 0xfffffe00 ;  /* 0xfffffe0014117836 */ /* 0x000fc80000000000 */
[----:B0-----:R-:W-:-:S05]  /*0590*/  IMAD.WIDE R24, R17, 0x8, R4 ;  /* 0x0000000811187825 */ /* 0x001fca00078e0204 */
[----:B------:R-:W2:Y:S04]  /*05a0*/  LDG.E.64 R18, desc[UR8][R24.64] ;  /* 0x0000000818127981 */ /* 0x000ea8000c1e1b00 */
[----:B-----5:R0:W5:Y:S04]  /*05b0*/  LDG.E.64 R14, desc[UR8][R24.64+0x800] ;  /* 0x00080008180e7981 */ /* 0x020168000c1e1b00 */
[----:B------:R0:W5:Y:S04]  /*05c0*/  LDG.E.64 R12, desc[UR8][R24.64+0x1000] ;  /* 0x00100008180c7981 */ /* 0x000168000c1e1b00 */
[----:B------:R0:W5:Y:S01]  /*05d0*/  LDG.E.64 R10, desc[UR8][R24.64+0x1800] ;  /* 0x00180008180a7981 */ /* 0x000162000c1e1b00 */
[----:B-1----:R-:W-:Y:S01]  /*05e0*/  IADD3 R26, P1, PT, R17, R6, RZ ;  /* 0x00000006111a7210 */ /* 0x002fe20007f3e0ff */
[----:B------:R-:W-:Y:S01]  /*05f0*/  BSSY.RECONVERGENT B2, `(.L_x_539) ;  /* 0x0000017000027945 */ /* 0x000fe20003800200 */
[----:B------:R-:W-:-:S02]  /*0600*/  VIADD R23, R20, 0xffffff00 ;  /* 0xffffff0014177836 */ /* 0x000fc40000000000 */
[----:B------:R-:W-:Y:S01]  /*0610*/  LEA.HI.X.SX32 R27, R17, R7, 0x1, P1 ;  /* 0x00000007111b7211 */ /* 0x000fe200008f0eff */
[----:B------:R-:W-:-:S04]  /*0620*/  IMAD.MOV.U32 R22, RZ, RZ, R26 ;  /* 0x000000ffff167224 */ /* 0x000fc800078e001a */
        /* <DEDUP_REMOVED lines=19> */
.L_x_540:
[----:B------:R-:W-:Y:S05]  /*0760*/  BSYNC.RECONVERGENT B2 ;  /* 0x0000000000027941 */ /* 0x000fea0003800200 */
.L_x_539:
[----:B-----5:R-:W-:Y:S01]  /*0770*/  DSETP.GEU.AND P0, PT, |R16|, |R14|, PT ;  /* 0x4000000e1000722a */ /* 0x020fe20003f0e200 */
[C---:B------:R-:W-:Y:S01]  /*0780*/  IADD3 R19, P1, PT, R23.reuse, R6, RZ ;  /* 0x0000000617137210 */ /* 0x040fe20007f3e0ff */
[----:B------:R-:W-:Y:S01]  /*0790*/  BSSY.RECONVERGENT B2, `(.L_x_541) ;  /* 0x0000015000027945 */ /* 0x000fe20003800200 */
[----:B------:R-:W-:Y:S02]  /*07a0*/  IMAD.MOV.U32 R2, RZ, RZ, R14 ;  /* 0x000000ffff027224 */ /* 0x000fe400078e000e */
[----:B------:R-:W-:Y:S01]  /*07b0*/  LEA.HI.X.SX32 R18, R23, R7, 0x1, P1 ;  /* 0x0000000717127211 */ /* 0x000fe200008f0eff */
[----:B------:R-:W-:Y:S02]  /*07c0*/  IMAD.MOV.U32 R9, RZ, RZ, R19 ;  /* 0x000000ffff097224 */ /* 0x000fe400078e0013 */
[----:B------:R-:W-:Y:S01]  /*07d0*/  IMAD.MOV.U32 R3, RZ, RZ, R15 ;  /* 0x000000ffff037224 */ /* 0x000fe200078e000f */
[----:B------:R-:W-:-:S05]  /*07e0*/  MOV R8, R18 ;  /* 0x0000001200087202 */ /* 0x000fca0000000f00 */
        /* <DEDUP_REMOVED lines=15> */
.L_x_542:
[----:B------:R-:W-:Y:S05]  /*08e0*/  BSYNC.RECONVERGENT B2 ;  /* 0x0000000000027941 */ /* 0x000fea0003800200 */
.L_x_541:
[----:B------:R-:W-:Y:S01]  /*08f0*/  DSETP.GEU.AND P0, PT, |R2|, |R12|, PT ;  /* 0x4000000c0200722a */ /* 0x000fe20003f0e200 */
[CC--:B------:R-:W-:Y:S01]  /*0900*/  IADD3 R22, P1, PT, R20.reuse, R6.reuse, RZ ;  /* 0x0000000614167210 */ /* 0x0c0fe20007f3e0ff */
[C---:B------:R-:W-:Y:S01]  /*0910*/  VIADD R16, R20.reuse, 0x100 ;  /* 0x0000010014107836 */ /* 0x040fe20000000000 */
[----:B------:R-:W-:Y:S01]  /*0920*/  BSSY.RECONVERGENT B2, `(.L_x_543) ;  /* 0x0000016000027945 */ /* 0x000fe20003800200 */
[----:B------:R-:W-:Y:S01]  /*0930*/  IMAD.MOV.U32 R14, RZ, RZ, R12 ;  /* 0x000000ffff0e7224 */ /* 0x000fe200078e000c */
[----:B------:R-:W-:Y:S01]  /*0940*/  LEA.HI.X.SX32 R19, R20, R7, 0x1, P1 ;  /* 0x0000000714137211 */ /* 0x000fe200008f0eff */
[----:B------:R-:W-:Y:S01]  /*0950*/  IMAD.MOV.U32 R17, RZ, RZ, R22 ;  /* 0x000000ffff117224 */ /* 0x000fe200078e0016 */
[----:B------:R-:W-:Y:S01]  /*0960*/  IADD3 R24, P2, PT, R16, R6, RZ ;  /* 0x0000000610187210 */ /* 0x000fe20007f5e0ff */
[----:B------:R-:W-:Y:S02]  /*0970*/  IMAD.MOV.U32 R15, RZ, RZ, R13 ;  /* 0x000000ffff0f7224 */ /* 0x000fe400078e000d */
[----:B------:R-:W-:-:S04]  /*0980*/  IMAD.MOV.U32 R18, RZ, RZ, R19 ;  /* 0x000000ffff127224 */ /* 0x000fc800078e0013 */
[----:B------:R-:W-:Y:S06]  /*0990*/  @!P0 BRA `(.L_x_544) ;  /* 0x0000000000388947 */ /* 0x000fec0003800000 */
        /* <DEDUP_REMOVED lines=14> */
.L_x_544:
[----:B------:R-:W-:Y:S05]  /*0a80*/  BSYNC.RECONVERGENT B2 ;  /* 0x0000000000027941 */ /* 0x000fea0003800200 */
.L_x_543:
[----:B------:R-:W-:Y:S01]  /*0a90*/  DSETP.GEU.AND P0, PT, |R14|, |R10|, PT ;  /* 0x4000000a0e00722a */ /* 0x000fe20003f0e200 */
[----:B------:R-:W-:Y:S01]  /*0aa0*/  LEA.HI.X.SX32 R13, R16, R7, 0x1, P2 ;  /* 0x00000007100d7211 */ /* 0x000fe200010f0eff */
[----:B------:R-:W-:Y:S01]  /*0ab0*/  BSSY.RECONVERGENT B2, `(.L_x_545) ;  /* 0x0000014000027945 */ /* 0x000fe20003800200 */
[----:B------:R-:W-:Y:S02]  /*0ac0*/  IMAD.MOV.U32 R9, RZ, RZ, R24 ;  /* 0x000000ffff097224 */ /* 0x000fe400078e0018 */
[----:B------:R-:W-:Y:S02]  /*0ad0*/  IMAD.MOV.U32 R2, RZ, RZ, R10 ;  /* 0x000000ffff027224 */ /* 0x000fe400078e000a */
[----:B------:R-:W-:Y:S02]  /*0ae0*/  IMAD.MOV.U32 R8, RZ, RZ, R13 ;  /* 0x000000ffff087224 */ /* 0x000fe400078e000d */
[----:B------:R-:W-:-:S05]  /*0af0*/  IMAD.MOV.U32 R3, RZ, RZ, R11 ;  /* 0x000000ffff037224 */ /* 0x000fca00078e000b */
        /* <DEDUP_REMOVED lines=15> */
.L_x_546:
[----:B------:R-:W-:Y:S05]  /*0bf0*/  BSYNC.RECONVERGENT B2 ;  /* 0x0000000000027941 */ /* 0x000fea0003800200 */
.L_x_545:
[C---:B------:R-:W-:Y:S02]  /*0c00*/  VIADD R10, R20.reuse, 0x200 ;  /* 0x00000200140a7836 */ /* 0x040fe40000000000 */
[----:B------:R-:W-:-:S03]  /*0c10*/  VIADD R20, R20, 0x400 ;  /* 0x0000040014147836 */ /* 0x000fc60000000000 */
[----:B------:R-:W-:-:S13]  /*0c20*/  ISETP.GE.AND P0, PT, R10, UR5, PT ;  /* 0x000000050a007c0c */ /* 0x000fda000bf06270 */
[----:B------:R-:W-:Y:S05]  /*0c30*/  @!P0 BRA `(.L_x_547) ;  /* 0xfffffff800508947 */ /* 0x000fea000383ffff */
.L_x_533:
[----:B------:R-:W-:Y:S05]  /*0c40*/  BSYNC.RECONVERGENT B1 ;  /* 0x0000000000017941 */ /* 0x000fea0003800200 */
.L_x_532:
[----:B------:R-:W0:Y:S02]  /*0c50*/  LDCU UR6, c[0x0][0x398] ;  /* 0x00007300ff0677ac */ /* 0x000e240008000800 */
[----:B0-----:R-:W-:-:S09]  /*0c60*/  UISETP.GE.AND UP0, UPT, UR6, 0x100, UPT ;  /* 0x000001000600788c */ /* 0x001fd2000bf06270 */
[----:B------:R-:W-:Y:S05]  /*0c70*/  BRA.U !UP0, `(.L_x_548) ;  /* 0x0000001508507547 */ /* 0x000fea000b800000 */
        /* <DEDUP_REMOVED lines=32> */
.L_x_550:
[----:B------:R-:W-:Y:S05]  /*0e80*/  BSYNC.RECONVERGENT B1 ;  /* 0x0000000000017941 */ /* 0x000fea0003800200 */
.L_x_549:
        /* <DEDUP_REMOVED lines=31> */
.L_x_552:
[----:B------:R-:W-:Y:S05]  /*1080*/  BSYNC.RECONVERGENT B1 ;  /* 0x0000000000017941 */ /* 0x000fea0003800200 */
.L_x_551:
[----:B------:R-:W-:Y:S01]  /*1090*/  ISETP.GT.AND P0, PT, R10, 0x1b, PT ;  /* 0x0000001b0a00780c */ /* 0x000fe20003f04270 */
[----:B-1----:R1:W1:Y:S01]  /*10a0*/  SHFL.DOWN PT, R6, R2, 0x4, 0x1f ;  /* 0x08801f0002067f89 */ /* 0x00226200000e0000 */
[----:B------:R-:W-:Y:S01]  /*10b0*/  BSSY.RECONVERGENT B1, `(.L_x_553) ;  /* 0x000001d000017945 */ /* 0x000fe20003800200 */
[----:B0-----:R-:W-:Y:S02]  /*10c0*/  IMAD.MOV.U32 R11, RZ, RZ, R8 ;  /* 0x000000ffff0b7224 */ /* 0x001fe400078e0008 */
[----:B--2---:R0:W2:Y:S01]  /*10d0*/  SHFL.DOWN PT, R7, R3, 0x4, 0x1f ;  /* 0x08801f0003077f89 */ /* 0x0040a200000e0000 */
[----:B------:R-:W-:Y:S02]  /*10e0*/  IMAD.MOV.U32 R12, RZ, RZ, R9 ;  /* 0x000000ffff0c7224 */ /* 0x000fe400078e0009 */
[----:B------:R-:W-:Y:S01]  /*10f0*/  IMAD.MOV.U32 R4, RZ, RZ, R2 ;  /* 0x000000ffff047224 */ /* 0x000fe200078e0002 */
[----:B----4-:R0:W4:Y:S01]  /*1100*/  SHFL.DOWN PT, R13, R8, 0x4, 0x1f ;  /* 0x08801f00080d7f89 */ /* 0x01012200000e0000 */
[----:B------:R-:W-:-:S03]  /*1110*/  IMAD.MOV.U32 R5, RZ, RZ, R3 ;  /* 0x000000ffff057224 */ /* 0x000fc600078e0003 */
[----:B---3--:R0:W3:Y:S01]  /*1120*/  SHFL.DOWN PT, R14, R9, 0x4, 0x1f ;  /* 0x08801f00090e7f89 */ /* 0x0080e200000e0000 */
[----:B------:R-:W-:Y:S05]  /*1130*/  @P0 BRA `(.L_x_554) ;  /* 0x0000000000500947 */ /* 0x000fea0003800000 */
[----:B-12---:R-:W-:Y:S01]  /*1140*/  DSETP.GEU.AND P0, PT, |R2|, |R6|, PT ;  /* 0x400000060200722a */ /* 0x006fe20003f0e200 */
[----:B----4-:R-:W-:Y:S02]  /*1150*/  IMAD.MOV.U32 R11, RZ, RZ, R13 ;  /* 0x000000ffff0b7224 */ /* 0x010fe400078e000d */
        /* <DEDUP_REMOVED lines=18> */
.L_x_554:
[----:B------:R-:W-:Y:S05]  /*1280*/  BSYNC.RECONVERGENT B1 ;  /* 0x0000000000017941 */ /* 0x000fea0003800200 */
.L_x_553:
        /* <DEDUP_REMOVED lines=31> */
.L_x_556:
[----:B------:R-:W-:Y:S05]  /*1480*/  BSYNC.RECONVERGENT B1 ;  /* 0x0000000000017941 */ /* 0x000fea0003800200 */
.L_x_555:
[----:B------:R-:W-:Y:S01]  /*1490*/  ISETP.GT.AND P0, PT, R10, 0xf, PT ;  /* 0x0000000f0a00780c */ /* 0x000fe20003f04270 */
[----:B-1----:R1:W1:Y:S01]  /*14a0*/  SHFL.DOWN PT, R4, R2, 0x10, 0x1f ;  /* 0x0a001f0002047f89 */ /* 0x00226200000e0000 */
[----:B------:R-:W-:Y:S01]  /*14b0*/  BSSY.RECONVERGENT B1, `(.L_x_557) ;  /* 0x000001d000017945 */ /* 0x000fe20003800200 */
[----:B---3--:R-:W-:Y:S01]  /*14c0*/  MOV R14, R8 ;  /* 0x00000008000e7202 */ /* 0x008fe20000000f00 */
[----:B------:R-:W-:Y:S01]  /*14d0*/  IMAD.MOV.U32 R15, RZ, RZ, R9 ;  /* 0x000000ffff0f7224 */ /* 0x000fe200078e0009 */
[----:B0-----:R0:W3:Y:S01]  /*14e0*/  SHFL.DOWN PT, R5, R3, 0x10, 0x1f ;  /* 0x0a001f0003057f89 */ /* 0x0010e200000e0000 */
[----:B------:R-:W-:Y:S02]  /*14f0*/  IMAD.MOV.U32 R12, RZ, RZ, R2 ;  /* 0x000000ffff0c7224 */ /* 0x000fe400078e0002 */
[----:B----4-:R-:W-:Y:S01]  /*1500*/  IMAD.MOV.U32 R13, RZ, RZ, R3 ;  /* 0x000000ffff0d7224 */ /* 0x010fe200078e0003 */
[----:B--2---:R0:W2:Y:S04]  /*1510*/  SHFL.DOWN PT, R7, R8, 0x10, 0x1f ;  /* 0x0a001f0008077f89 */ /* 0x0040a800000e0000 */
[----:B------:R0:W4:Y:S01]  /*1520*/  SHFL.DOWN PT, R6, R9, 0x10, 0x1f ;  /* 0x0a001f0009067f89 */ /* 0x00012200000e0000 */
        /* <DEDUP_REMOVED lines=21> */
.L_x_558:
[----:B------:R-:W-:Y:S05]  /*1680*/  BSYNC.RECONVERGENT B1 ;  /* 0x0000000000017941 */ /* 0x000fea0003800200 */
.L_x_557:
        /* <DEDUP_REMOVED lines=11> */
.L_x_560:
[----:B------:R-:W-:Y:S05]  /*1740*/  BSYNC.RECONVERGENT B1 ;  /* 0x0000000000017941 */ /* 0x000fea0003800200 */
.L_x_559:
        /* <DEDUP_REMOVED lines=8> */
[----:B-1234-:R-:W1:Y:S04]  /*17d0*/  LDS.128 R4, [R0+0x20] ;  /* 0x0000200000047984 */ /* 0x01ee680000000c00 */
[----:B------:R2:W3:Y:S04]  /*17e0*/  LDS.64 R2, [R0+0x80] ;  /* 0x0000800000027984 */ /* 0x0004e80000000a00 */
[----:B------:R2:W4:Y:S01]  /*17f0*/  LDS.128 R8, [R0+0x30] ;  /* 0x0000300000087984 */ /* 0x0005220000000c00 */
        /* <DEDUP_REMOVED lines=20> */
.L_x_563:
[----:B------:R-:W-:Y:S05]  /*1940*/  BSYNC.RECONVERGENT B1 ;  /* 0x0000000000017941 */ /* 0x000fea0003800200 */
.L_x_562:
        /* <DEDUP_REMOVED lines=23> */
.L_x_565:
[----:B------:R-:W-:Y:S05]  /*1ac0*/  BSYNC.RECONVERGENT B1 ;  /* 0x0000000000017941 */ /* 0x000fea0003800200 */
.L_x_564:
        /* <DEDUP_REMOVED lines=21> */
.L_x_567:
[----:B------:R-:W-:Y:S05]  /*1c20*/  BSYNC.RECONVERGENT B1 ;  /* 0x0000000000017941 */ /* 0x000fea0003800200 */
.L_x_566:
[----:B------:R0:W1:Y:S01]  /*1c30*/  LDS.128 R8, [R0+0x60] ;  /* 0x0000600000087984 */ /* 0x0000620000000c00 */
[----:B------:R-:W-:Y:S01]  /*1c40*/  DSETP.GEU.AND P0, PT, |R20|, |R14|, PT ;  /* 0x4000000e1400722a */ /* 0x000fe20003f0e200 */
[----:B------:R-:W-:Y:S01]  /*1c50*/  BSSY.RECONVERGENT B1, `(.L_x_568) ;  /* 0x0000015000017945 */ /* 0x000fe20003800200 */
[----:B------:R-:W-:Y:S01]  /*1c60*/  MOV R12, R14 ;  /* 0x0000000e000c7202 */ /* 0x000fe20000000f00 */
        /* <DEDUP_REMOVED lines=19> */
.L_x_569:
[----:B------:R-:W-:Y:S05]  /*1da0*/  BSYNC.RECONVERGENT B1 ;  /* 0x0000000000017941 */ /* 0x000fea0003800200 */
.L_x_568:
        /* <DEDUP_REMOVED lines=21> */
.L_x_571:
[----:B------:R-:W-:Y:S05]  /*1f00*/  BSYNC.RECONVERGENT B1 ;  /* 0x0000000000017941 */ /* 0x000fea0003800200 */
.L_x_570:
        /* <DEDUP_REMOVED lines=21> */
.L_x_573:
[----:B------:R-:W-:Y:S05]  /*2060*/  BSYNC.RECONVERGENT B1 ;  /* 0x0000000000017941 */ /* 0x000fea0003800200 */
.L_x_572:
        /* <DEDUP_REMOVED lines=21> */
.L_x_548:
[----:B------:R-:W0:Y:S01]  /*21c0*/  S2R R4, SR_LANEID ;  /* 0x0000000000047919 */ /* 0x000e220000000000 */
[----:B------:R-:W-:Y:S01]  /*21d0*/  LOP3.LUT R5, R0, 0x3e0, RZ, 0xc0, !PT ;  /* 0x000003e000057812 */ /* 0x000fe200078ec0ff */
[----:B------:R-:W-:Y:S01]  /*21e0*/  BSSY.RECONVERGENT B1, `(.L_x_574) ;  /* 0x0000024000017945 */ /* 0x000fe20003800200 */
[----:B------:R-:W-:Y:S02]  /*21f0*/  IMAD.MOV.U32 R12, RZ, RZ, R9 ;  /* 0x000000ffff0c7224 */ /* 0x000fe400078e0009 */
[----:B------:R-:W-:Y:S02]  /*2200*/  IMAD.MOV.U32 R14, RZ, RZ, R8 ;  /* 0x000000ffff0e7224 */ /* 0x000fe400078e0008 */
[----:B------:R-:W-:Y:S01]  /*2210*/  VIADD R6, R5, 0x20 ;  /* 0x0000002005067836 */ /* 0x000fe20000000000 */
[----:B------:R-:W-:Y:S01]  /*2220*/  LOP3.LUT R5, RZ, R5, RZ, 0x33, !PT ;  /* 0x00000005ff057212 */ /* 0x000fe200078e33ff */
[----:B-----5:R-:W-:-:S03]  /*2230*/  IMAD.MOV.U32 R7, RZ, RZ, R3 ;  /* 0x000000ffff077224 */ /* 0x020fc600078e0003 */
[----:B------:R-:W-:Y:S01]  /*2240*/  ISETP.GT.AND P0, PT, R6, UR6, PT ;  /* 0x0000000606007c0c */ /* 0x000fe2000bf04270 */
[----:B------:R-:W-:Y:S01]  /*2250*/  VIADD R5, R5, UR6 ;  /* 0x0000000605057c36 */ /* 0x000fe20008000000 */
[----:B------:R-:W-:-:S04]  /*2260*/  MOV R6, R2 ;  /* 0x0000000200067202 */ /* 0x000fc80000000f00 */
[----:B------:R-:W-:-:S05]  /*2270*/  SEL R5, R5, 0x1f, P0 ;  /* 0x0000001f05057807 */ /* 0x000fca0000000000 */
[----:B------:R1:W2:Y:S04]  /*2280*/  SHFL.DOWN PT, R10, R2, 0x1, R5 ;  /* 0x08200000020a7989 */ /* 0x0002a800000e0005 */
[----:B------:R1:W3:Y:S04]  /*2290*/  SHFL.DOWN PT, R11, R3, 0x1, R5 ;  /* 0x08200000030b7989 */ /* 0x0002e800000e0005 */
[----:B------:R1:W4:Y:S01]  /*22a0*/  SHFL.DOWN PT, R16, R9, 0x1, R5 ;  /* 0x0820000009107989 */ /* 0x00032200000e0005 */
[----:B0-----:R-:W-:-:S03]  /*22b0*/  ISETP.GE.AND P0, PT, R4, R5, PT ;  /* 0x000000050400720c */ /* 0x001fc60003f06270 */
[----:B------:R1:W0:Y:S10]  /*22c0*/  SHFL.DOWN PT, R13, R8, 0x1, R5 ;  /* 0x08200000080d7989 */ /* 0x00023400000e0005 */
[----:B-1----:R-:W-:Y:S05]  /*22d0*/  @P0 BRA `(.L_x_575) ;  /* 0x0000000000500947 */ /* 0x002fea0003800000 */
[----:B--23--:R-:W-:Y:S01]  /*22e0*/  DSETP.GEU.AND P0, PT, |R2|, |R10|, PT ;  /* 0x4000000a0200722a */ /* 0x00cfe20003f0e200 */
        /* <DEDUP_REMOVED lines=19> */
.L_x_575:
[----:B------:R-:W-:Y:S05]  /*2420*/  BSYNC.RECONVERGENT B1 ;  /* 0x0000000000017941 */ /* 0x000fea0003800200 */
.L_x_574:
[----:B------:R-:W-:Y:S01]  /*2430*/  VIADD R2, R4, 0x2 ;  /* 0x0000000204027836 */ /* 0x000fe20000000000 */
[----:B------:R1:W1:Y:S01]  /*2440*/  SHFL.DOWN PT, R8, R6, 0x2, R5 ;  /* 0x0840000006087989 */ /* 0x00026200000e0005 */
[----:B------:R-:W-:Y:S01]  /*2450*/  BSSY.RECONVERGENT B1, `(.L_x_576) ;  /* 0x000001e000017945 */ /* 0x000fe20003800200 */
[----:B--2---:R-:W-:Y:S02]  /*2460*/  IMAD.MOV.U32 R10, RZ, RZ, R12 ;  /* 0x000000ffff0a7224 */ /* 0x004fe400078e000c */
[----:B------:R-:W-:Y:S01]  /*2470*/  ISETP.GT.AND P0, PT, R2, R5, PT ;  /* 0x000000050200720c */ /* 0x000fe20003f04270 */
[----:B------:R2:W1:Y:S01]  /*2480*/  SHFL.DOWN PT, R9, R7, 0x2, R5 ;  /* 0x0840000007097989 */ /* 0x00046200000e0005 */
[----:B----4-:R-:W-:Y:S02]  /*2490*/  IMAD.MOV.U32 R16, RZ, RZ, R14 ;  /* 0x000000ffff107224 */ /* 0x010fe400078e000e */
[----:B------:R-:W-:Y:S01]  /*24a0*/  IMAD.MOV.U32 R2, RZ, RZ, R6 ;  /* 0x000000ffff027224 */ /* 0x000fe200078e0006 */
[----:B---3--:R2:W3:Y:S01]  /*24b0*/  SHFL.DOWN PT, R11, R12, 0x2, R5 ;  /* 0x084000000c0b7989 */ /* 0x0084e200000e0005 */
[----:B------:R-:W-:-:S03]  /*24c0*/  IMAD.MOV.U32 R3, RZ, RZ, R7 ;  /* 0x000000ffff037224 */ /* 0x000fc600078e0007 */
[----:B0-----:R2:W0:Y:S04]  /*24d0*/  SHFL.DOWN PT, R13, R14, 0x2, R5 ;  /* 0x084000000e0d7989 */ /* 0x00142800000e0005 */
        /* <DEDUP_REMOVED lines=21> */
.L_x_577:
[----:B------:R-:W-:Y:S05]  /*2630*/  BSYNC.RECONVERGENT B1 ;  /* 0x0000000000017941 */ /* 0x000fea0003800200 */
.L_x_576:
[----:B-1----:R-:W-:Y:S01]  /*2640*/  VIADD R6, R4, 0x4 ;  /* 0x0000000404067836 */ /* 0x002fe20000000000 */
[----:B------:R1:W4:Y:S01]  /*2650*/  SHFL.DOWN PT, R8, R2, 0x4, R5 ;  /* 0x0880000002087989 */ /* 0x00032200000e0005 */
[----:B------:R-:W-:Y:S01]  /*2660*/  BSSY.RECONVERGENT B1, `(.L_x_578) ;  /* 0x000001e000017945 */ /* 0x000fe20003800200 */
[----:B--2---:R-:W-:Y:S02]  /*2670*/  IMAD.MOV.U32 R12, RZ, RZ, R10 ;  /* 0x000000ffff0c7224 */ /* 0x004fe400078e000a */
[----:B------:R-:W-:Y:S01]  /*2680*/  ISETP.GT.AND P0, PT, R6, R5, PT ;  /* 0x000000050600720c */ /* 0x000fe20003f04270 */
[----:B------:R1:W2:Y:S01]  /*2690*/  SHFL.DOWN PT, R9, R3, 0x4, R5 ;  /* 0x0880000003097989 */ /* 0x0002a200000e0005 */
[----:B------:R-:W-:Y:S02]  /*26a0*/  IMAD.MOV.U32 R14, RZ, RZ, R16 ;  /* 0x000000ffff0e7224 */ /* 0x000fe400078e0010 */
[----:B------:R-:W-:Y:S01]  /*26b0*/  IMAD.MOV.U32 R6, RZ, RZ, R2 ;  /* 0x000000ffff067224 */ /* 0x000fe200078e0002 */
[----:B---3--:R1:W3:Y:S01]  /*26c0*/  SHFL.DOWN PT, R11, R10, 0x4, R5 ;  /* 0x088000000a0b7989 */ /* 0x0082e200000e0005 */
[----:B------:R-:W-:-:S03]  /*26d0*/  IMAD.MOV.U32 R7, RZ, RZ, R3 ;  /* 0x000000ffff077224 */ /* 0x000fc600078e0003 */
[----:B0-----:R1:W0:Y:S04]  /*26e0*/  SHFL.DOWN PT, R13, R16, 0x4, R5 ;  /* 0x08800000100d7989 */ /* 0x00122800000e0005 */
[----:B------:R-:W-:Y:S05]  /*26f0*/  @P0 BRA `(.L_x_579) ;  /* 0x0000000000500947 */ /* 0x000fea0003800000 */
[----:B--2-4-:R-:W-:Y:S01]  /*2700*/  DSETP.GEU.AND P0, PT, |R2|, |R8|, PT ;  /* 0x400000080200722a */ /* 0x014fe20003f0e200 */
        /* <DEDUP_REMOVED lines=19> */
.L_x_579:
[----:B------:R-:W-:Y:S05]  /*2840*/  BSYNC.RECONVERGENT B1 ;  /* 0x0000000000017941 */ /* 0x000fea0003800200 */
.L_x_578:
[----:B-1----:R-:W-:Y:S01]  /*2850*/  IADD3 R2, PT, PT, R4, 0x8, RZ ;  /* 0x0000000804027810 */ /* 0x002fe20007ffe0ff */
[----:B----4-:R1:W4:Y:S01]  /*2860*/  SHFL.DOWN PT, R8, R6, 0x8, R5 ;  /* 0x0900000006087989 */ /* 0x01032200000e0005 */
[----:B------:R-:W-:Y:S01]  /*2870*/  BSSY.RECONVERGENT B1, `(.L_x_580) ;  /* 0x000001e000017945 */ /* 0x000fe20003800200 */
[----:B------:R-:W-:Y:S01]  /*2880*/  IMAD.MOV.U32 R10, RZ, RZ, R12 ;  /* 0x000000ffff0a7224 */ /* 0x000fe200078e000c */
[----:B------:R-:W-:Y:S01]  /*2890*/  ISETP.GT.AND P0, PT, R2, R5, PT ;  /* 0x000000050200720c */ /* 0x000fe20003f04270 */
[----:B--2---:R1:W2:Y:S01]  /*28a0*/  SHFL.DOWN PT, R9, R7, 0x8, R5 ;  /* 0x0900000007097989 */ /* 0x0042a200000e0005 */
        /* <DEDUP_REMOVED lines=26> */
.L_x_581:
[----:B------:R-:W-:Y:S05]  /*2a50*/  BSYNC.RECONVERGENT B1 ;  /* 0x0000000000017941 */ /* 0x000fea0003800200 */
.L_x_580:
[----:B----4-:R-:W-:Y:S01]  /*2a60*/  VIADD R8, R4, 0x10 ;  /* 0x0000001004087836 */ /* 0x010fe20000000000 */
[----:B-1----:R1:W4:Y:S01]  /*2a70*/  SHFL.DOWN PT, R6, R2, 0x10, R5 ;  /* 0x0a00000002067989 */ /* 0x00232200000e0005 */
[----:B------:R-:W-:Y:S01]  /*2a80*/  BSSY.RECONVERGENT B1, `(.L_x_582) ;  /* 0x000001e000017945 */ /* 0x000fe20003800200 */
[----:B------:R-:W-:Y:S02]  /*2a90*/  IMAD.MOV.U32 R14, RZ, RZ, R10 ;  /* 0x000000ffff0e7224 */ /* 0x000fe400078e000a */
[----:B------:R-:W-:Y:S01]  /*2aa0*/  ISETP.GT.AND P0, PT, R8, R5, PT ;  /* 0x000000050800720c */ /* 0x000fe20003f04270 */
[----:B------:R1:W1:Y:S01]  /*2ab0*/  SHFL.DOWN PT, R7, R3, 0x10, R5 ;  /* 0x0a00000003077989 */ /* 0x00026200000e0005 */
[----:B------:R-:W-:Y:S02]  /*2ac0*/  IMAD.MOV.U32 R15, RZ, RZ, R16 ;  /* 0x000000ffff0f7224 */ /* 0x000fe400078e0010 */
[----:B------:R-:W-:Y:S01]  /*2ad0*/  IMAD.MOV.U32 R12, RZ, RZ, R2 ;  /* 0x000000ffff0c7224 */ /* 0x000fe200078e0002 */
[----:B--2---:R2:W1:Y:S01]  /*2ae0*/  SHFL.DOWN PT, R9, R10, 0x10, R5 ;  /* 0x0a0000000a097989 */ /* 0x00446200000e0005 */
[----:B0-----:R-:W-:-:S03]  /*2af0*/  IMAD.MOV.U32 R13, RZ, RZ, R3 ;  /* 0x000000ffff0d7224 */ /* 0x001fc600078e0003 */
[----:B---3--:R2:W0:Y:S04]  /*2b00*/  SHFL.DOWN PT, R11, R16, 0x10, R5 ;  /* 0x0a000000100b7989 */ /* 0x00842800000e0005 */
[----:B------:R-:W-:Y:S05]  /*2b10*/  @P0 BRA `(.L_x_583) ;  /* 0x0000000000500947 */ /* 0x000fea0003800000 */
[----:B-1--4-:R-:W-:Y:S01]  /*2b20*/  DSETP.GEU.AND P0, PT, |R2|, |R6|, PT ;  /* 0x400000060200722a */ /* 0x012fe20003f0e200 */
[----:B------:R-:W-:Y:S02]  /*2b30*/  IMAD.MOV.U32 R14, RZ, RZ, R9 ;  /* 0x000000ffff0e7224 */ /* 0x000fe400078e0009 */
        /* <DEDUP_REMOVED lines=18> */
.L_x_583:
[----:B------:R-:W-:Y:S05]  /*2c60*/  BSYNC.RECONVERGENT B1 ;  /* 0x0000000000017941 */ /* 0x000fea0003800200 */
.L_x_582:
[----:B------:R-:W-:Y:S01]  /*2c70*/  ISETP.NE.AND P0, PT, R4, RZ, PT ;  /* 0x000000ff0400720c */ /* 0x000fe20003f05270 */
[----:B------:R-:W-:-:S12]  /*2c80*/  BSSY.RECONVERGENT B1, `(.L_x_584) ;  /* 0x000000a000017945 */ /* 0x000fd80003800200 */
[----:B------:R-:W-:Y:S05]  /*2c90*/  @P0 BRA `(.L_x_585) ;  /* 0x0000000000200947 */ /* 0x000fea0003800000 */
[----:B------:R-:W3:Y:S01]  /*2ca0*/  S2R R4, SR_CgaCtaId ;  /* 0x0000000000047919 */ /* 0x000ee20000008800 */
[----:B-1----:R-:W-:Y:S02]  /*2cb0*/  MOV R3, 0x400 ;  /* 0x0000040000037802 */ /* 0x002fe40000000f00 */
[----:B------:R-:W-:-:S04]  /*2cc0*/  SHF.R.U32.HI R2, RZ, 0x1, R0 ;  /* 0x00000001ff027819 */ /* 0x000fc80000011600 */
[----:B------:R-:W-:Y:S02]  /*2cd0*/  LOP3.LUT R2, R2, 0x1f0, RZ, 0xc0, !PT ;  /* 0x000001f002027812 */ /* 0x000fe400078ec0ff */
[----:B---3--:R-:W-:-:S05]  /*2ce0*/  LEA R3, R4, R3, 0x18 ;  /* 0x0000000304037211 */ /* 0x008fca00078ec0ff */
[----:B------:R-:W-:-:S05]  /*2cf0*/  IMAD.IADD R3, R2, 0x1, R3 ;  /* 0x0000000102037824 */ /* 0x000fca00078e0203 */
[----:B------:R3:W-:Y:S04]  /*2d00*/  STS.64 [R3+0x10], R14 ;  /* 0x0000100e03007388 */ /* 0x0007e80000000a00 */
[----:B------:R3:W-:Y:S02]  /*2d10*/  STS.64 [R3+0x8], R12 ;  /* 0x0000080c03007388 */ /* 0x0007e40000000a00 */
.L_x_585:
[----:B------:R-:W-:Y:S05]  /*2d20*/  BSYNC.RECONVERGENT B1 ;  /* 0x0000000000017941 */ /* 0x000fea0003800200 */
.L_x_584:
[----:B------:R-:W-:Y:S01]  /*2d30*/  BAR.SYNC.DEFER_BLOCKING 0x0 ;  /* 0x0000000000007b1d */ /* 0x000fe20000010000 */
[----:B------:R-:W-:-:S13]  /*2d40*/  ISETP.NE.AND P1, PT, R0, RZ, PT ;  /* 0x000000ff0000720c */ /* 0x000fda0003f25270 */
[----:B------:R-:W-:Y:S05]  /*2d50*/  @P1 BRA `(.L_x_561) ;  /* 0x0000003400b81947 */ /* 0x000fea0003800000 */
[----:B------:R-:W-:Y:S01]  /*2d60*/  UISETP.GE.AND UP0, UPT, UR6, 0x21, UPT ;  /* 0x000000210600788c */ /* 0x000fe2000bf06270 */
[----:B0-----:R-:W-:Y:S02]  /*2d70*/  IMAD.MOV.U32 R11, RZ, RZ, R14 ;  /* 0x000000ffff0b7224 */ /* 0x001fe400078e000e */
[----:B------:R-:W-:Y:S02]  /*2d80*/  IMAD.MOV.U32 R8, RZ, RZ, R15 ;  /* 0x000000ffff087224 */ /* 0x000fe400078e000f */
[----:B-1----:R-:W-:Y:S02]  /*2d90*/  IMAD.MOV.U32 R2, RZ, RZ, R12 ;  /* 0x000000ffff027224 */ /* 0x002fe400078e000c */
[----:B---3--:R-:W-:Y:S02]  /*2da0*/  IMAD.MOV.U32 R3, RZ, RZ, R13 ;  /* 0x000000ffff037224 */ /* 0x008fe400078e000d */
[----:B------:R-:W-:Y:S05]  /*2db0*/  BRA.U !UP0, `(.L_x_586) ;  /* 0x00000001086c7547 */ /* 0x000fea000b800000 */
[----:B------:R-:W0:Y:S01]  /*2dc0*/  S2UR UR5, SR_CgaCtaId ;  /* 0x00000000000579c3 */ /* 0x000e220000008800 */
[----:B------:R-:W-:Y:S01]  /*2dd0*/  UMOV UR4, 0x400 ;  /* 0x0000040000047882 */ /* 0x000fe20000000000 */
[----:B------:R-:W-:Y:S01]  /*2de0*/  BSSY.RECONVERGENT B1, `(.L_x_586) ;  /* 0x0000018000017945 */ /* 0x000fe20003800200 */
[----:B0-----:R-:W-:-:S09]  /*2df0*/  ULEA UR4, UR5, UR4, 0x18 ;  /* 0x0000000405047291 */ /* 0x001fd2000f8ec0ff */
[----:B--2---:R-:W0:Y:S04]  /*2e00*/  LDS.64 R4, [UR4+0x18] ;  /* 0x00001804ff047984 */ /* 0x004e280008000a00 */
        /* <DEDUP_REMOVED lines=21> */
.L_x_587:
[----:B------:R-:W-:Y:S05]  /*2f60*/  BSYNC.RECONVERGENT B1 ;  /* 0x0000000000017941 */ /* 0x000fea0003800200 */
.L_x_586:
[----:B------:R-:W-:Y:S01]  /*2f70*/  UISETP.GE.AND UP0, UPT, UR6, 0x41, UPT ;  /* 0x000000410600788c */ /* 0x000fe2000bf06270 */
[----:B------:R-:W-:Y:S02]  /*2f80*/  IMAD.MOV.U32 R9, RZ, RZ, R11 ;  /* 0x000000ffff097224 */ /* 0x000fe400078e000b */
[----:B------:R-:W-:Y:S02]  /*2f90*/  IMAD.MOV.U32 R0, RZ, RZ, R8 ;  /* 0x000000ffff007224 */ /* 0x000fe400078e0008 */
[----:B------:R-:W-:Y:S02]  /*2fa0*/  IMAD.MOV.U32 R4, RZ, RZ, R2 ;  /* 0x000000ffff047224 */ /* 0x000fe400078e0002 */
[----:B--2---:R-:W-:Y:S02]  /*2fb0*/  IMAD.MOV.U32 R5, RZ, RZ, R3 ;  /* 0x000000ffff057224 */ /* 0x004fe400078e0003 */
[----:B------:R-:W-:Y:S05]  /*2fc0*/  BRA.U !UP0, `(.L_x_588) ;  /* 0x00000001086c7547 */ /* 0x000fea000b800000 */
[----:B------:R-:W0:Y:S01]  /*2fd0*/  S2UR UR5, SR_CgaCtaId ;  /* 0x00000000000579c3 */ /* 0x000e220000008800 */
[----:B------:R-:W-:Y:S01]  /*2fe0*/  UMOV UR4, 0x400 ;  /* 0x0000040000047882 */ /* 0x000fe20000000000 */
[----:B------:R-:W-:Y:S01]  /*2ff0*/  BSSY.RECONVERGENT B1, `(.L_x_588) ;  /* 0x0000018000017945 */ /* 0x000fe20003800200 */
[----:B0-----:R-:W-:-:S09]  /*3000*/  ULEA UR4, UR5, UR4, 0x18 ;  /* 0x0000000405047291 */ /* 0x001fd2000f8ec0ff */
[----:B----4-:R-:W0:Y:S04]  /*3010*/  LDS.64 R6, [UR4+0x28] ;  /* 0x00002804ff067984 */ /* 0x010e280008000a00 */
        /* <DEDUP_REMOVED lines=21> */
.L_x_589:
[----:B------:R-:W-:Y:S05]  /*3170*/  BSYNC.RECONVERGENT B1 ;  /* 0x0000000000017941 */ /* 0x000fea0003800200 */
.L_x_588:
        /* <DEDUP_REMOVED lines=32> */
.L_x_591:
[----:B------:R-:W-:Y:S05]  /*3380*/  BSYNC.RECONVERGENT B1 ;  /* 0x0000000000017941 */ /* 0x000fea0003800200 */
.L_x_590:
        /* <DEDUP_REMOVED lines=32> */
.L_x_593:
[----:B------:R-:W-:Y:S05]  /*3590*/  BSYNC.RECONVERGENT B1 ;  /* 0x0000000000017941 */ /* 0x000fea0003800200 */
.L_x_592:
        /* <DEDUP_REMOVED lines=32> */
.L_x_595:
[----:B------:R-:W-:Y:S05]  /*37a0*/  BSYNC.RECONVERGENT B1 ;  /* 0x0000000000017941 */ /* 0x000fea0003800200 */
.L_x_594:
        /* <DEDUP_REMOVED lines=32> */
.L_x_597:
[----:B------:R-:W-:Y:S05]  /*39b0*/  BSYNC.RECONVERGENT B1 ;  /* 0x0000000000017941 */ /* 0x000fea0003800200 */
.L_x_596:
        /* <DEDUP_REMOVED lines=32> */
.L_x_529:
[----:B------:R-:W1:Y:S01]  /*3bc0*/  S2R R0, SR_TID.X ;  /* 0x0000000000007919 */ /* 0x000e620000002100 */
[----:B------:R-:W1:Y:S01]  /*3bd0*/  LDC.64 R2, c[0x0][0x380] ;  /* 0x0000e000ff027b82 */ /* 0x000e620000000a00 */
[----:B------:R-:W2:Y:S01]  /*3be0*/  LDCU.64 UR6, c[0x0][0x388] ;  /* 0x00007100ff0677ac */ /* 0x000ea20008000a00 */
[----:B-1----:R-:W-:-:S05]  /*3bf0*/  IMAD.WIDE.U32 R2, R0, 0x8, R2 ;  /* 0x0000000800027825 */ /* 0x002fca00078e0002 */
[----:B0-----:R-:W3:Y:S04]  /*3c00*/  LDG.E.64 R4, desc[UR8][R2.64] ;  /* 0x0000000802047981 */ /* 0x001ee8000c1e1b00 */
[----:B------:R-:W3:Y:S04]  /*3c10*/  LDG.E.64 R6, desc[UR8][R2.64+0x800] ;  /* 0x0008000802067981 */ /* 0x000ee8000c1e1b00 */
[----:B------:R-:W4:Y:S04]  /*3c20*/  LDG.E.64 R8, desc[UR8][R2.64+0x1000] ;  /* 0x0010000802087981 */ /* 0x000f28000c1e1b00 */
[----:B------:R-:W5:Y:S04]  /*3c30*/  LDG.E.64 R12, desc[UR8][R2.64+0x1800] ;  /* 0x00180008020c7981 */ /* 0x000f68000c1e1b00 */
[----:B------:R-:W5:Y:S01]  /*3c40*/  LDG.E.64 R10, desc[UR8][R2.64+0x2000] ;  /* 0x00200008020a7981 */ /* 0x000f62000c1e1b00 */
[----:B------:R-:W-:Y:S01]  /*3c50*/  BSSY.RECONVERGENT B1, `(.L_x_598) ;  /* 0x000001c000017945 */ /* 0x000fe20003800200 */
[----:B---3--:R-:W-:-:S06]  /*3c60*/  DSETP.GEU.AND P0, PT, |R4|, |R6|, PT ;  /* 0x400000060400722a */ /* 0x008fcc0003f0e200 */
[----:B------:R-:W-:Y:S02]  /*3c70*/  FSEL R4, R4, R6, P0 ;  /* 0x0000000604047208 */ /* 0x000fe40000000000 */
[----:B------:R-:W-:Y:S01]  /*3c80*/  FSEL R5, R5, R7, P0 ;  /* 0x0000000705057208 */ /* 0x000fe20000000000 */
[C---:B------:R-:W-:Y:S01]  /*3c90*/  VIADD R7, R0.reuse, 0x200 ;  /* 0x0000020000077836 */ /* 0x040fe20000000000 */
[----:B------:R-:W-:-:S04]  /*3ca0*/  LOP3.LUT R6, R0, 0x400, RZ, 0xfc, !PT ;  /* 0x0000040000067812 */ /* 0x000fc800078efcff */
[----:B----4-:R-:W-:Y:S01]  /*3cb0*/  DSETP.GEU.AND P1, PT, |R4|, |R8|, PT ;  /* 0x400000080400722a */ /* 0x010fe20003f2e200 */
[----:B--2---:R-:W-:-:S05]  /*3cc0*/  IADD3 R17, P4, PT, R6, UR6, RZ ;  /* 0x0000000606117c10 */ /* 0x004fca000ff9e0ff */
[----:B------:R-:W-:Y:S01]  /*3cd0*/  FSEL R4, R4, R8, P1 ;  /* 0x0000000804047208 */ /* 0x000fe20000800000 */
[----:B------:R-:W-:Y:S01]  /*3ce0*/  IMAD.X R16, RZ, RZ, UR7, P4 ;  /* 0x00000007ff107e24 */ /* 0x000fe2000a0e06ff */
[----:B------:R-:W-:Y:S01]  /*3cf0*/  FSEL R5, R5, R9, P1 ;  /* 0x0000000905057208 */ /* 0x000fe20000800000 */
[----:B------:R-:W-:-:S05]  /*3d00*/  VIADD R9, R0, 0x100 ;  /* 0x0000010000097836 */ /* 0x000fca0000000000 */
[----:B-----5:R-:W-:Y:S01]  /*3d10*/  DSETP.GEU.AND P2, PT, |R4|, |R12|, PT ;  /* 0x4000000c0400722a */ /* 0x020fe20003f4e200 */
[----:B------:R-:W-:-:S05]  /*3d20*/  @P1 SEL R7, R0, R9, P0 ;  /* 0x0000000900071207 */ /* 0x000fca0000000000 */
[----:B------:R-:W-:Y:S02]  /*3d30*/  FSEL R4, R4, R12, P2 ;  /* 0x0000000c04047208 */ /* 0x000fe40001000000 */
[----:B------:R-:W-:-:S06]  /*3d40*/  FSEL R5, R5, R13, P2 ;  /* 0x0000000d05057208 */ /* 0x000fcc0001000000 */
[----:B------:R-:W-:Y:S01]  /*3d50*/  DSETP.GEU.AND P3, PT, |R4|, |R10|, PT ;  /* 0x4000000a0400722a */ /* 0x000fe20003f6e200 */
[----:B------:R-:W-:-:S13]  /*3d60*/  @!P2 VIADD R7, R0, 0x300 ;  /* 0x000003000007a836 */ /* 0x000fda0000000000 */
[----:B------:R-:W-:Y:S05]  /*3d70*/  @!P3 BRA `(.L_x_599) ;  /* 0x000000000024b947 */ /* 0x000fea0003800000 */
[C---:B------:R-:W-:Y:S02]  /*3d80*/  ISETP.GE.U32.AND P0, PT, R7.reuse, R6, PT ;  /* 0x000000060700720c */ /* 0x040fe40003f06070 */
[----:B------:R-:W-:Y:S02]  /*3d90*/  IADD3 R6, P1, PT, R7, UR6, RZ ;  /* 0x0000000607067c10 */ /* 0x000fe4000ff3e0ff */
[----:B------:R-:W-:-:S03]  /*3da0*/  ISETP.GE.U32.AND.EX P0, PT, RZ, RZ, PT, P0 ;  /* 0x000000ffff00720c */ /* 0x000fc60003f06100 */
[----:B------:R-:W-:-:S10]  /*3db0*/  IMAD.X R7, RZ, RZ, UR7, P1 ;  /* 0x00000007ff077e24 */ /* 0x000fd400088e06ff */
[----:B------:R-:W-:-:S06]  /*3dc0*/  DSETP.LT.OR P0, PT, |R10|, |R4|, !P0 ;  /* 0x400000040a00722a */ /* 0x000fcc0004701600 */
[----:B------:R-:W-:Y:S02]  /*3dd0*/  FSEL R10, R4, R10, P0 ;  /* 0x0000000a040a7208 */ /* 0x000fe40000000000 */
[----:B------:R-:W-:Y:S02]  /*3de0*/  FSEL R11, R5, R11, P0 ;  /* 0x0000000b050b7208 */ /* 0x000fe40000000000 */
[----:B------:R-:W-:Y:S02]  /*3df0*/  SEL R17, R6, R17, P0 ;  /* 0x0000001106117207 */ /* 0x000fe40000000000 */
[----:B------:R-:W-:-:S07]  /*3e00*/  SEL R16, R7, R16, P0 ;  /* 0x0000001007107207 */ /* 0x000fce0000000000 */
.L_x_599:
[----:B------:R-:W-:Y:S05]  /*3e10*/  BSYNC.RECONVERGENT B1 ;  /* 0x0000000000017941 */ /* 0x000fea0003800200 */
.L_x_598:
[----:B------:R-:W-:Y:S01]  /*3e20*/  UISETP.GE.U32.AND UP0, UPT, UR4, 0xa00, UPT ;  /* 0x00000a000400788c */ /* 0x000fe2000bf06070 */
[----:B------:R-:W-:Y:S02]  /*3e30*/  IMAD.MOV.U32 R19, RZ, RZ, 0x500 ;  /* 0x00000500ff137424 */ /* 0x000fe400078e00ff */
[----:B------:R-:W-:Y:S01]  /*3e40*/  IMAD.MOV.U32 R18, RZ, RZ, RZ ;  /* 0x000000ffff127224 */ /* 0x000fe200078e00ff */
[----:B------:R-:W-:-:S09]  /*3e50*/  UISETP.GE.U32.AND.EX UP0, UPT, UR5, URZ, UPT, UP0 ;  /* 0x000000ff0500728c */ /* 0x000fd2000bf06100 */
[----:B------:R-:W-:Y:S05]  /*3e60*/  BRA.U !UP0, `(.L_x_600) ;  /* 0x0000000508587547 */ /* 0x000fea000b800000 */
[----:B------:R-:W-:Y:S01]  /*3e70*/  IMAD.MOV.U32 R12, RZ, RZ, R10 ;  /* 0x000000ffff0c7224 */ /* 0x000fe200078e000a */
[----:B------:R-:W0:Y:S01]  /*3e80*/  LDCU.64 UR6, c[0x0][0x388] ;  /* 0x00007100ff0677ac */ /* 0x000e220008000a00 */
[----:B------:R-:W-:Y:S02]  /*3e90*/  IMAD.MOV.U32 R13, RZ, RZ, R11 ;  /* 0x000000ffff0d7224 */ /* 0x000fe400078e000b */
[----:B------:R-:W-:Y:S01]  /*3ea0*/  IMAD.MOV.U32 R21, RZ, RZ, 0x500 ;  /* 0x00000500ff157424 */ /* 0x000fe200078e00ff */
[----:B------:R-:W1:Y:S01]  /*3eb0*/  LDCU.64 UR4, c[0x0][0x398] ;  /* 0x00007300ff0477ac */ /* 0x000e620008000a00 */
[----:B------:R-:W-:-:S07]  /*3ec0*/  IMAD.MOV.U32 R19, RZ, RZ, RZ ;  /* 0x000000ffff137224 */ /* 0x000fce00078e00ff */
.L_x_601:
[----:B------:R-:W-:-:S04]  /*3ed0*/  LEA R24, P0, R21, R2, 0x3 ;  /* 0x0000000215187211 */ /* 0x000fc800078018ff */
[----:B------:R-:W-:-:S05]  /*3ee0*/  LEA.HI.X R25, R21, R3, R19, 0x3, P0 ;  /* 0x0000000315197211 */ /* 0x000fca00000f1c13 */
[----:B------:R-:W2:Y:S04]  /*3ef0*/  LDG.E.64 R14, desc[UR8][R24.64] ;  /* 0x00000008180e7981 */ /* 0x000ea8000c1e1b00 */
[----:B------:R-:W3:Y:S04]  /*3f00*/  LDG.E.64 R8, desc[UR8][R24.64+0x800] ;  /* 0x0008000818087981 */ /* 0x000ee8000c1e1b00 */
[----:B------:R-:W4:Y:S04]  /*3f10*/  LDG.E.64 R6, desc[UR8][R24.64+0x1000] ;  /* 0x0010000818067981 */ /* 0x000f28000c1e1b00 */
[----:B------:R-:W5:Y:S04]  /*3f20*/  LDG.E.64 R4, desc[UR8][R24.64+0x1800] ;  /* 0x0018000818047981 */ /* 0x000f68000c1e1b00 */
[----:B------:R-:W5:Y:S01]  /*3f30*/  LDG.E.64 R10, desc[UR8][R24.64+0x2000] ;  /* 0x00200008180a7981 */ /* 0x000f62000c1e1b00 */
[----:B0-----:R-:W-:-:S04]  /*3f40*/  IADD3 R20, P0, P1, R21, UR6, R0 ;  /* 0x0000000615147c10 */ /* 0x001fc8000f91e000 */
[----:B------:R-:W-:Y:S01]  /*3f50*/  IADD3.X R18, PT, PT, R19, UR7, RZ, P0, P1 ;  /* 0x0000000713127c10 */ /* 0x000fe200087e24ff */
[----:B------:R-:W-:-:S04]  /*3f60*/  IMAD.MOV.U32 R22, RZ, RZ, R20 ;  /* 0x000000ffff167224 */ /* 0x000fc800078e0014 */
[----:B------:R-:W-:Y:S01]  /*3f70*/  IMAD.MOV.U32 R23, RZ, RZ, R18 ;  /* 0x000000ffff177224 */ /* 0x000fe200078e0012 */
[----:B--2---:R-:W-:-:S14]  /*3f80*/  DSETP.GEU.AND P2, PT, |R12|, |R14|, PT ;  /* 0x4000000e0c00722a */ /* 0x004fdc0003f4e200 */
[----:B------:R-:W-:-:S04]  /*3f90*/  @P2 ISETP.GE.U32.AND P0, PT, R17, R22, PT ;  /* 0x000000161100220c */ /* 0x000fc80003f06070 */
[----:B------:R-:W-:-:S13]  /*3fa0*/  @P2 ISETP.GE.AND.EX P0, PT, R16, R23, PT, P0 ;  /* 0x000000171000220c */ /* 0x000fda0003f06300 */
[----:B------:R-:W-:-:S06]  /*3fb0*/  @P2 DSETP.LT.OR P0, PT, |R14|, |R12|, !P0 ;  /* 0x4000000c0e00222a */ /* 0x000fcc0004701600 */
[----:B------:R-:W-:Y:S02]  /*3fc0*/  @P2 FSEL R13, R13, R15, P0 ;  /* 0x0000000f0d0d2208 */ /* 0x000fe40000000000 */
[----:B------:R-:W-:Y:S02]  /*3fd0*/  @P2 FSEL R12, R12, R14, P0 ;  /* 0x0000000e0c0c2208 */ /* 0x000fe40000000000 */
[----:B------:R-:W-:Y:S01]  /*3fe0*/  @P2 SEL R22, R17, R22, P0 ;  /* 0x0000001611162207 */ /* 0x000fe20000000000 */
[----:B------:R-:W-:Y:S01]  /*3ff0*/  @P2 IMAD.MOV.U32 R15, RZ, RZ, R13 ;  /* 0x000000ffff0f2224 */ /* 0x000fe200078e000d */
[----:B------:R-:W-:Y:S01]  /*4000*/  IADD3 R13, P3, PT, R20, 0x100, RZ ;  /* 0x00000100140d7810 */ /* 0x000fe20007f7e0ff */
[----:B------:R-:W-:Y:S01]  /*4010*/  @P2 IMAD.MOV.U32 R14, RZ, RZ, R12 ;  /* 0x000000ffff0e2224 */ /* 0x000fe200078e000c */
[----:B------:R-:W-:-:S03]  /*4020*/  @P2 SEL R23, R16, R23, P0 ;  /* 0x0000001710172207 */ /* 0x000fc60000000000 */
[----:B------:R-:W-:Y:S02]  /*4030*/  IMAD.X R16, RZ, RZ, R18, P3 ;  /* 0x000000ffff107224 */ /* 0x000fe400018e0612 */
[----:B---3--:R-:W-:-:S14]  /*4040*/  DSETP.GEU.AND P1, PT, |R14|, |R8|, PT ;  /* 0x400000080e00722a */ /* 0x008fdc0003f2e200 */
        /* <DEDUP_REMOVED lines=11> */
[----:B----4-:R-:W-:-:S14]  /*4100*/  DSETP.GEU.AND P2, PT, |R8|, |R6|, PT ;  /* 0x400000060800722a */ /* 0x010fdc0003f4e200 */
        /* <DEDUP_REMOVED lines=10> */
[----:B------:R-:W-:Y:S01]  /*41b0*/  IMAD.X R9, RZ, RZ, R18, P3 ;  /* 0x000000ffff097224 */ /* 0x000fe200018e0612 */
[----:B------:R-:W-:Y:S01]  /*41c0*/  IADD3 R17, P3, PT, R20, 0x400, RZ ;  /* 0x0000040014117810 */ /* 0x000fe20007f7e0ff */
[----:B-----5:R-:W-:-:S04]  /*41d0*/  DSETP.GEU.AND P1, PT, |R6|, |R4|, PT ;  /* 0x400000040600722a */ /* 0x020fc80003f2e200 */
[----:B------:R-:W-:-:S10]  /*41e0*/  IMAD.X R16, RZ, RZ, R18, P3 ;  /* 0x000000ffff107224 */ /* 0x000fd400018e0612 */
        /* <DEDUP_REMOVED lines=8> */
[----:B------:R-:W-:Y:S01]  /*4270*/  @P1 IMAD.MOV.U32 R5, RZ, RZ, R7 ;  /* 0x000000ffff051224 */ /* 0x000fe200078e0007 */
[C---:B------:R-:W-:Y:S02]  /*4280*/  IADD3 R6, P1, PT, R21.reuse, 0xa00, RZ ;  /* 0x00000a0015067810 */ /* 0x040fe40007f3e0ff */
[----:B------:R-:W-:-:S02]  /*4290*/  IADD3 R21, P3, PT, R21, 0x500, RZ ;  /* 0x0000050015157810 */ /* 0x000fc40007f7e0ff */
[----:B-1----:R-:W-:Y:S01]  /*42a0*/  ISETP.GT.U32.AND P4, PT, R6, UR4, PT ;  /* 0x0000000406007c0c */ /* 0x002fe2000bf84070 */
[----:B------:R-:W-:Y:S01]  /*42b0*/  DSETP.GEU.AND P2, PT, |R4|, |R10|, PT ;  /* 0x4000000a0400722a */ /* 0x000fe20003f4e200 */
[--C-:B------:R-:W-:Y:S02]  /*42c0*/  IMAD.X R6, RZ, RZ, R19.reuse, P1 ;  /* 0x000000ffff067224 */ /* 0x100fe400008e0613 */
[----:B------:R-:W-:-:S03]  /*42d0*/  IMAD.X R18, RZ, RZ, R19, P3 ;  /* 0x000000ffff127224 */ /* 0x000fc600018e0613 */
[----:B------:R-:W-:Y:S01]  /*42e0*/  ISETP.GT.AND.EX P1, PT, R6, UR5, PT, P4 ;  /* 0x0000000506007c0c */ /* 0x000fe2000bf24340 */
[----:B------:R-:W-:-:S07]  /*42f0*/  IMAD.MOV.U32 R19, RZ, RZ, R18 ;  /* 0x000000ffff137224 */ /* 0x000fce00078e0012 */
        /* <DEDUP_REMOVED lines=8> */
[----:B------:R-:W-:Y:S02]  /*4380*/  @P2 IMAD.MOV.U32 R11, RZ, RZ, R5 ;  /* 0x000000ffff0b2224 */ /* 0x000fe400078e0005 */
[----:B------:R-:W-:Y:S02]  /*4390*/  IMAD.MOV.U32 R12, RZ, RZ, R10 ;  /* 0x000000ffff0c7224 */ /* 0x000fe400078e000a */
[----:B------:R-:W-:Y:S01]  /*43a0*/  IMAD.MOV.U32 R13, RZ, RZ, R11 ;  /* 0x000000ffff0d7224 */ /* 0x000fe200078e000b */
[----:B------:R-:W-:Y:S06]  /*43b0*/  @!P1 BRA `(.L_x_601) ;  /* 0xfffffff800c49947 */ /* 0x000fec000383ffff */
[----:B------:R-:W-:-:S07]  /*43c0*/  IMAD.MOV.U32 R19, RZ, RZ, R21 ;  /* 0x000000ffff137224 */ /* 0x000fce00078e0015 */
.L_x_600:
[----:B------:R-:W-:-:S04]  /*43d0*/  ISETP.GE.U32.AND P0, PT, R19, UR4, PT ;  /* 0x0000000413007c0c */ /* 0x000fc8000bf06070 */
[----:B------:R-:W-:-:S13]  /*43e0*/  ISETP.GE.AND.EX P0, PT, R18, UR5, PT, P0 ;  /* 0x0000000512007c0c */ /* 0x000fda000bf06300 */
[----:B------:R-:W-:Y:S05]  /*43f0*/  @P0 BRA `(.L_x_602) ;  /* 0x0000000800c40947 */ /* 0x000fea0003800000 */
[----:B------:R-:W-:Y:S01]  /*4400*/  IADD3 R21, PT, PT, -R19, UR4, RZ ;  /* 0x0000000413157c10 */ /* 0x000fe2000fffe1ff */
[----:B------:R-:W-:Y:S03]  /*4410*/  BSSY.RECONVERGENT B1, `(.L_x_602) ;  /* 0x00000af000017945 */ /* 0x000fe60003800200 */
[----:B------:R-:W-:-:S13]  /*4420*/  ISETP.GE.AND P0, PT, R0, R21, PT ;  /* 0x000000150000720c */ /* 0x000fda0003f06270 */
[----:B------:R-:W-:Y:S05]  /*4430*/  @P0 BRA `(.L_x_603) ;  /* 0x0000000800b00947 */ /* 0x000fea0003800000 */
[-C--:B------:R-:W-:Y:S01]  /*4440*/  LOP3.LUT R6, RZ, R0.reuse, RZ, 0x33, !PT ;  /* 0x00000000ff067212 */ /* 0x080fe200078e33ff */
[----:B------:R-:W-:Y:S01]  /*4450*/  BSSY.RECONVERGENT B2, `(.L_x_604) ;  /* 0x0000036000027945 */ /* 0x000fe20003800200 */
[----:B------:R-:W-:Y:S02]  /*4460*/  MOV R12, R0 ;  /* 0x00000000000c7202 */ /* 0x000fe40000000f00 */
        /* <DEDUP_REMOVED lines=9> */
[----:B------:R-:W-:Y:S02]  /*4500*/  LOP3.LUT R2, R2, 0x3, RZ, 0xc0, !PT ;  /* 0x0000000302027812 */ /* 0x000fe400078ec0ff */
[----:B------:R-:W-:-:S03]  /*4510*/  IADD3 R13, P0, PT, R9, UR6, RZ ;  /* 0x00000006090d7c10 */ /* 0x000fc6000ff1e0ff */
[----:B------:R-:W-:Y:S01]  /*4520*/  IMAD.MOV R7, RZ, RZ, -R2 ;  /* 0x000000ffff077224 */ /* 0x000fe200078e0a02 */
[----:B0-----:R-:W-:-:S04]  /*4530*/  LEA R8, P1, R9, UR10, 0x3 ;  /* 0x0000000a09087c11 */ /* 0x001fc8000f8218ff */
[----:B------:R-:W-:Y:S02]  /*4540*/  LEA.HI.X R9, R9, UR11, R14, 0x3, P1 ;  /* 0x0000000b09097c11 */ /* 0x000fe400088f1c0e */
[----:B------:R-:W-:-:S07]  /*4550*/  IADD3.X R14, PT, PT, R14, UR7, RZ, P0, !PT ;  /* 0x000000070e0e7c10 */ /* 0x000fce00087fe4ff */
.L_x_608:
        /* <DEDUP_REMOVED lines=31> */
.L_x_607:
[----:B------:R-:W-:Y:S05]  /*4750*/  BSYNC.RECONVERGENT B3 ;  /* 0x0000000000037941 */ /* 0x000fea0003800200 */
.L_x_606:
[----:B------:R-:W-:Y:S01]  /*4760*/  IADD3 R13, P0, PT, R13, 0x100, RZ ;  /* 0x000001000d0d7810 */ /* 0x000fe20007f1e0ff */
[----:B------:R-:W-:Y:S02]  /*4770*/  VIADD R12, R12, 0x100 ;  /* 0x000001000c0c7836 */ /* 0x000fe40000000000 */
[----:B------:R-:W-:Y:S02]  /*4780*/  IMAD.X R9, RZ, RZ, R9, P3 ;  /* 0x000000ffff097224 */ /* 0x000fe400018e0609 */
[----:B------:R-:W-:Y:S01]  /*4790*/  IMAD.X R14, RZ, RZ, R14, P0 ;  /* 0x000000ffff0e7224 */ /* 0x000fe200000e060e */
[----:B------:R-:W-:Y:S07]  /*47a0*/  @P2 BRA `(.L_x_608) ;  /* 0xfffffffc006c2947 */ /* 0x000fee000383ffff */
.L_x_605:
[----:B------:R-:W-:Y:S05]  /*47b0*/  BSYNC.RECONVERGENT B2 ;  /* 0x0000000000027941 */ /* 0x000fea0003800200 */
.L_x_604:
[----:B------:R-:W-:-:S13]  /*47c0*/  ISETP.GE.U32.AND P0, PT, R6, 0x300, PT ;  /* 0x000003000600780c */ /* 0x000fda0003f06070 */
[----:B------:R-:W-:Y:S05]  /*47d0*/  @!P0 BRA `(.L_x_603) ;  /* 0x0000000400c88947 */ /* 0x000fea0003800000 */
[----:B------:R-:W0:Y:S01]  /*47e0*/  LDC.64 R8, c[0x0][0x380] ;  /* 0x0000e000ff087b82 */ /* 0x000e220000000a00 */
[----:B------:R-:W-:-:S07]  /*47f0*/  VIADD R20, R12, 0x200 ;  /* 0x000002000c147836 */ /* 0x000fce0000000000 */
[----:B------:R-:W1:Y:S02]  /*4800*/  LDC.64 R6, c[0x0][0x388] ;  /* 0x0000e200ff067b82 */ /* 0x000e640000000a00 */
.L_x_617:
        /* <DEDUP_REMOVED lines=30> */
.L_x_610:
[----:B------:R-:W-:Y:S05]  /*49f0*/  BSYNC.RECONVERGENT B2 ;  /* 0x0000000000027941 */ /* 0x000fea0003800200 */
.L_x_609:
        /* <DEDUP_REMOVED lines=9> */
[----:B------:R-:W-:-:S03]  /*4a90*/  IMAD.MOV.U32 R24, RZ, RZ, R26 ;  /* 0x000000ffff187224 */ /* 0x000fc600078e001a */
[----:B------:R-:W-:Y:S01]  /*4aa0*/  MOV R25, R27 ;  /* 0x0000001b00197202 */ /* 0x000fe20000000f00 */
        /* <DEDUP_REMOVED lines=15> */
.L_x_612:
[----:B------:R-:W-:Y:S05]  /*4ba0*/  BSYNC.RECONVERGENT B2 ;  /* 0x0000000000027941 */ /* 0x000fea0003800200 */
.L_x_611:
[----:B------:R-:W-:Y:S01]  /*4bb0*/  DSETP.GEU.AND P0, PT, |R16|, |R10|, PT ;  /* 0x4000000a1000722a */ /* 0x000fe20003f0e200 */
[CC--:B------:R-:W-:Y:S01]  /*4bc0*/  IADD3 R13, P1, P4, R19.reuse, R6.reuse, R20 ;  /* 0x00000006130d7210 */ /* 0x0c0fe20007c3e014 */
[----:B------:R-:W-:Y:S01]  /*4bd0*/  VIADD R4, R20, 0x100 ;  /* 0x0000010014047836 */ /* 0x000fe20000000000 */
[----:B------:R-:W-:Y:S01]  /*4be0*/  BSSY.RECONVERGENT B2, `(.L_x_613) ;  /* 0x0000016000027945 */ /* 0x000fe20003800200 */
[----:B------:R-:W-:Y:S01]  /*4bf0*/  IMAD.MOV.U32 R2, RZ, RZ, R10 ;  /* 0x000000ffff027224 */ /* 0x000fe200078e000a */
[----:B------:R-:W-:Y:S01]  /*4c00*/  IADD3.X R22, PT, PT, R18, R7, RZ, P1, P4 ;  /* 0x0000000712167210 */ /* 0x000fe20000fe84ff */
[----:B------:R-:W-:Y:S01]  /*4c10*/  IMAD.MOV.U32 R5, RZ, RZ, R13 ;  /* 0x000000ffff057224 */ /* 0x000fe200078e000d */
[----:B------:R-:W-:Y:S01]  /*4c20*/  IADD3 R4, P2, P3, R19, R6, R4 ;  /* 0x0000000613047210 */ /* 0x000fe20007b5e004 */
        /* <DEDUP_REMOVED lines=17> */
.L_x_614:
[----:B------:R-:W-:Y:S05]  /*4d40*/  BSYNC.RECONVERGENT B2 ;  /* 0x0000000000027941 */ /* 0x000fea0003800200 */
.L_x_613:
[----:B------:R-:W-:Y:S01]  /*4d50*/  DSETP.GEU.AND P0, PT, |R2|, |R14|, PT ;  /* 0x4000000e0200722a */ /* 0x000fe20003f0e200 */
[----:B------:R-:W-:Y:S01]  /*4d60*/  IADD3.X R13, PT, PT, R18, R7, RZ, P2, P3 ;  /* 0x00000007120d7210 */ /* 0x000fe200017e64ff */
        /* <DEDUP_REMOVED lines=20> */
.L_x_616:
[----:B------:R-:W-:Y:S05]  /*4eb0*/  BSYNC.RECONVERGENT B2 ;  /* 0x0000000000027941 */ /* 0x000fea0003800200 */
.L_x_615:
[C---:B------:R-:W-:Y:S02]  /*4ec0*/  VIADD R2, R20.reuse, 0x200 ;  /* 0x0000020014027836 */ /* 0x040fe40000000000 */
[----:B------:R-:W-:-:S03]  /*4ed0*/  VIADD R20, R20, 0x400 ;  /* 0x0000040014147836 */ /* 0x000fc60000000000 */
[----:B------:R-:W-:-:S13]  /*4ee0*/  ISETP.GE.AND P0, PT, R2, R21, PT ;  /* 0x000000150200720c */ /* 0x000fda0003f06270 */
[----:B------:R-:W-:Y:S05]  /*4ef0*/  @!P0 BRA `(.L_x_617) ;  /* 0xfffffff800448947 */ /* 0x000fea000383ffff */
.L_x_603:
[----:B------:R-:W-:Y:S05]  /*4f00*/  BSYNC.RECONVERGENT B1 ;  /* 0x0000000000017941 */ /* 0x000fea0003800200 */
.L_x_602:
        /* <DEDUP_REMOVED lines=32> */
.L_x_619:
[----:B------:R-:W-:Y:S05]  /*5110*/  BSYNC.RECONVERGENT B1 ;  /* 0x0000000000017941 */ /* 0x000fea0003800200 */
.L_x_618:
        /* <DEDUP_REMOVED lines=31> */
.L_x_621:
[----:B------:R-:W-:Y:S05]  /*5310*/  BSYNC.RECONVERGENT B1 ;  /* 0x0000000000017941 */ /* 0x000fea0003800200 */
.L_x_620:
        /* <DEDUP_REMOVED lines=31> */
.L_x_623:
[----:B------:R-:W-:Y:S05]  /*5510*/  BSYNC.RECONVERGENT B1 ;  /* 0x0000000000017941 */ /* 0x000fea0003800200 */
.L_x_622:
[----:B------:R-:W-:Y:S01]  /*5520*/  ISETP.GT.AND P0, PT, R8, 0x17, PT ;  /* 0x000000170800780c */ /* 0x000fe20003f04270 */
[----:B-1----:R1:W1:Y:S01]  /*5530*/  SHFL.DOWN PT, R6, R2, 0x8, 0x1f ;  /* 0x09001f0002067f89 */ /* 0x00226200000e0000 */
[----:B------:R-:W-:Y:S01]  /*5540*/  BSSY.RECONVERGENT B1, `(.L_x_624) ;  /* 0x000001d000017945 */ /* 0x000fe20003800200 */
[----:B--2---:R-:W-:Y:S02]  /*5550*/  IMAD.MOV.U32 R9, RZ, RZ, R11 ;  /* 0x000000ffff097224 */ /* 0x004fe400078e000b */
[----:B---3--:R2:W3:Y:S01]  /*5560*/  SHFL.DOWN PT, R7, R3, 0x8, 0x1f ;  /* 0x09001f0003077f89 */ /* 0x0084e200000e0000 */
[----:B------:R-:W-:Y:S02]  /*5570*/  IMAD.MOV.U32 R10, RZ, RZ, R12 ;  /* 0x000000ffff0a7224 */ /* 0x000fe400078e000c */
[----:B------:R-:W-:Y:S01]  /*5580*/  IMAD.MOV.U32 R4, RZ, RZ, R2 ;  /* 0x000000ffff047224 */ /* 0x000fe200078e0002 */
[----:B0-----:R2:W0:Y:S01]  /*5590*/  SHFL.DOWN PT, R14, R11, 0x8, 0x1f ;  /* 0x09001f000b0e7f89 */ /* 0x00142200000e0000 */
[----:B------:R-:W-:-:S03]  /*55a0*/  IMAD.MOV.U32 R5, RZ, RZ, R3 ;  /* 0x000000ffff057224 */ /* 0x000fc600078e0003 */
[----:B----4-:R2:W4:Y:S01]  /*55b0*/  SHFL.DOWN PT, R13, R12, 0x8, 0x1f ;  /* 0x09001f000c0d7f89 */ /* 0x01052200000e0000 */
        /* <DEDUP_REMOVED lines=21> */
.L_x_625:
[----:B------:R-:W-:Y:S05]  /*5710*/  BSYNC.RECONVERGENT B1 ;  /* 0x0000000000017941 */ /* 0x000fea0003800200 */
.L_x_624:
        /* <DEDUP_REMOVED lines=8> */
[----:B----4-:R-:W-:-:S03]  /*57a0*/  IMAD.MOV.U32 R13, RZ, RZ, R5 ;  /* 0x000000ffff0d7224 */ /* 0x010fc600078e0005 */
[----:B---3--:R3:W4:Y:S01]  /*57b0*/  SHFL.DOWN PT, R7, R10, 0x10, 0x1f ;  /* 0x0a001f000a077f89 */ /* 0x00872200000e0000 */
[----:B------:R-:W-:Y:S05]  /*57c0*/  @P0 BRA `(.L_x_627) ;  /* 0x0000000000500947 */ /* 0x000fea0003800000 */
[----:B-12---:R-:W-:Y:S01]  /*57d0*/  DSETP.GEU.AND P0, PT, |R4|, |R2|, PT ;  /* 0x400000020400722a */ /* 0x006fe20003f0e200 */
        /* <DEDUP_REMOVED lines=19> */
.L_x_627:
[----:B------:R-:W-:Y:S05]  /*5910*/  BSYNC.RECONVERGENT B1 ;  /* 0x0000000000017941 */ /* 0x000fea0003800200 */
.L_x_626:
        /* <DEDUP_REMOVED lines=11> */
.L_x_629:
[----:B------:R-:W-:Y:S05]  /*59d0*/  BSYNC.RECONVERGENT B1 ;  /* 0x0000000000017941 */ /* 0x000fea0003800200 */
.L_x_628:
        /* <DEDUP_REMOVED lines=8> */
[----:B0---4-:R-:W0:Y:S04]  /*5a60*/  LDS.128 R4, [R0+0x20] ;  /* 0x0000200000047984 */ /* 0x011e280000000c00 */
[----:B------:R2:W4:Y:S04]  /*5a70*/  LDS.64 R2, [R0+0x80] ;  /* 0x0000800000027984 */ /* 0x0005280000000a00 */
[----:B---3--:R2:W3:Y:S01]  /*5a80*/  LDS.128 R8, [R0+0x30] ;  /* 0x0000300000087984 */ /* 0x0084e20000000c00 */
[----:B-1----:R-:W-:Y:S01]  /*5a90*/  DSETP.GEU.AND P0, PT, |R12|, |R16|, PT ;  /* 0x400000100c00722a */ /* 0x002fe20003f0e200 */
[----:B------:R-:W-:-:S02]  /*5aa0*/  IMAD.MOV.U32 R20, RZ, RZ, R16 ;  /* 0x000000ffff147224 */ /* 0x000fc400078e0010 */
[----:B------:R-:W-:Y:S02]  /*5ab0*/  IMAD.MOV.U32 R21, RZ, RZ, R17 ;  /* 0x000000ffff157224 */ /* 0x000fe400078e0011 */
[----:B0-----:R-:W-:Y:S02]  /*5ac0*/  IMAD.MOV.U32 R23, RZ, RZ, R4 ;  /* 0x000000ffff177224 */ /* 0x001fe400078e0004 */
        /* <DEDUP_REMOVED lines=16> */
.L_x_631:
[----:B------:R-:W-:Y:S05]  /*5bd0*/  BSYNC.RECONVERGENT B1 ;  /* 0x0000000000017941 */ /* 0x000fea0003800200 */
.L_x_630:
        /* <DEDUP_REMOVED lines=23> */
.L_x_633:
[----:B------:R-:W-:Y:S05]  /*5d50*/  BSYNC.RECONVERGENT B1 ;  /* 0x0000000000017941 */ /* 0x000fea0003800200 */
.L_x_632:
        /* <DEDUP_REMOVED lines=21> */
.L_x_635:
[----:B------:R-:W-:Y:S05]  /*5eb0*/  BSYNC.RECONVERGENT B1 ;  /* 0x0000000000017941 */ /* 0x000fea0003800200 */
.L_x_634:
        /* <DEDUP_REMOVED lines=23> */
.L_x_637:
[----:B------:R-:W-:Y:S05]  /*6030*/  BSYNC.RECONVERGENT B1 ;  /* 0x0000000000017941 */ /* 0x000fea0003800200 */
.L_x_636:
        /* <DEDUP_REMOVED lines=21> */
.L_x_639:
[----:B------:R-:W-:Y:S05]  /*6190*/  BSYNC.RECONVERGENT B1 ;  /* 0x0000000000017941 */ /* 0x000fea0003800200 */
.L_x_638:
        /* <DEDUP_REMOVED lines=21> */
.L_x_641:
[----:B------:R-:W-:Y:S05]  /*62f0*/  BSYNC.RECONVERGENT B1 ;  /* 0x0000000000017941 */ /* 0x000fea0003800200 */
.L_x_640:
        /* <DEDUP_REMOVED lines=20> */
.L_x_561:
[----:B------:R-:W-:Y:S05]  /*6440*/  BSYNC.RECONVERGENT B0 ;  /* 0x0000000000007941 */ /* 0x000fea0003800200 */
.L_x_528:
[----:B------:R-:W-:Y:S05]  /*6450*/  @P1 EXIT ;  /* 0x000000000000194d */ /* 0x000fea0003800000 */
[----:B0123--:R-:W0:Y:S02]  /*6460*/  LDC.64 R2, c[0x0][0x390] ;  /* 0x0000e400ff027b82 */ /* 0x00fe240000000a00 */
[----:B0-----:R-:W-:Y:S04]  /*6470*/  STG.E.64 desc[UR8][R2.64], R12 ;  /* 0x0000000c02007986 */ /* 0x001fe8000c101b08 */
[----:B------:R-:W-:Y:S01]  /*6480*/  STG.E.64 desc[UR8][R2.64+0x8], R14 ;  /* 0x0000080e02007986 */ /* 0x000fe2000c101b08 */
[----:B------:R-:W-:Y:S05]  /*6490*/  EXIT ;  /* 0x000000000000794d */ /* 0x000fea0003800000 */
.L_x_642:
        /* <DEDUP_REMOVED lines=14> */
.L_x_1081:


//--------------------- .text._ZN6thrust24THRUST_300001_SM_1000_NS8cuda_cub4core6detail13_kernel_agentINS1_8__reduce11ReduceAgentIPN4cuda3std3__45tupleIJdlEEESC_SB_iNS1_9__extrema9arg_max_fIdl7AbsLessEEEEJSC_SC_iSG_EEEvDpT0_ --------------------------
	.section	.text._ZN6thrust24THRUST_300001_SM_1000_NS8cuda_cub4core6detail13_kernel_agentINS1_8__reduce11ReduceAgentIPN4cuda3std3__45tupleIJdlEEESC_SB_iNS1_9__extrema9arg_max_fIdl7AbsLessEEEEJSC_SC_iSG_EEEvDpT0_,"ax",@progbits
	.align	128
        .global         _ZN6thrust24THRUST_300001_SM_1000_NS8cuda_cub4core6detail13_kernel_agentINS1_8__reduce11ReduceAgentIPN4cuda3std3__45tupleIJdlEEESC_SB_iNS1_9__extrema9arg_max_fIdl7AbsLessEEEEJSC_SC_iSG_EEEvDpT0_
        .type           _ZN6thrust24THRUST_300001_SM_1000_NS8cuda_cub4core6detail13_kernel_agentINS1_8__reduce11ReduceAgentIPN4cuda3std3__45tupleIJdlEEESC_SB_iNS1_9__extrema9arg_max_fIdl7AbsLessEEEEJSC_SC_iSG_EEEvDpT0_,@function
        .size           _ZN6thrust24THRUST_300001_SM_1000_NS8cuda_cub4core6detail13_kernel_agentINS1_8__reduce11ReduceAgentIPN4cuda3std3__45tupleIJdlEEESC_SB_iNS1_9__extrema9arg_max_fIdl7AbsLessEEEEJSC_SC_iSG_EEEvDpT0_,(.L_x_1082 - _ZN6thrust24THRUST_300001_SM_1000_NS8cuda_cub4core6detail13_kernel_agentINS1_8__reduce11ReduceAgentIPN4cuda3std3__45tupleIJdlEEESC_SB_iNS1_9__extrema9arg_max_fIdl7AbsLessEEEEJSC_SC_iSG_EEEvDpT0_)
        .other          _ZN6thrust24THRUST_300001_SM_1000_NS8cuda_cub4core6detail13_kernel_agentINS1_8__reduce11ReduceAgentIPN4cuda3std3__45tupleIJdlEEESC_SB_iNS1_9__extrema9arg_max_fIdl7AbsLessEEEEJSC_SC_iSG_EEEvDpT0_,@"STO_CUDA_ENTRY STV_DEFAULT"
_ZN6thrust24THRUST_300001_SM_1000_NS8cuda_cub4core6detail13_kernel_agentINS1_8__reduce11ReduceAgentIPN4cuda3std3__45tupleIJdlEEESC_SB_iNS1_9__extrema9arg_max_fIdl7AbsLessEEEEJSC_SC_iSG_EEEvDpT0_:
.text._ZN6thrust24THRUST_300001_SM_1000_NS8cuda_cub4core6detail13_kernel_agentINS1_8__reduce11ReduceAgentIPN4cuda3std3__45tupleIJdlEEESC_SB_iNS1_9__extrema9arg_max_fIdl7AbsLessEEEEJSC_SC_iSG_EEEvDpT0_:
        /* <DEDUP_REMOVED lines=21> */
.L_x_646:
[----:B0-----:R-:W-:Y:S05]  /*0150*/  BSYNC.RECONVERGENT B1 ;  /* 0x0000000000017941 */ /* 0x001fea0003800200 */
.L_x_645:
        /* <DEDUP_REMOVED lines=15> */
.L_x_653:
        /* <DEDUP_REMOVED lines=31> */
.L_x_652:
[----:B------:R-:W-:Y:S05]  /*0440*/  BSYNC.RECONVERGENT B3 ;  /* 0x0000000000037941 */ /* 0x000fea0003800200 */
.L_x_651:
[----:B------:R-:W-:Y:S02]  /*0450*/  IMAD.X R3, RZ, RZ, R3, P3 ;  /* 0x000000ffff037224 */ /* 0x000fe400018e0603 */
[----:B------:R-:W-:Y:S01]  /*0460*/  VIADD R19, R19, 0x100 ;  /* 0x0000010013137836 */ /* 0x000fe20000000000 */
[----:B------:R-:W-:Y:S06]  /*0470*/  @P2 BRA `(.L_x_653) ;  /* 0xfffffffc00742947 */ /* 0x000fec000383ffff */
.L_x_650:
[----:B------:R-:W-:Y:S05]  /*0480*/  BSYNC.RECONVERGENT B2 ;  /* 0x0000000000027941 */ /* 0x000fea0003800200 */
.L_x_649:
[----:B------:R-:W0:Y:S01]  /*0490*/  LDC.64 R8, c[0x0][0x380] ;  /* 0x0000e000ff087b82 */ /* 0x000e220000000a00 */
[----:B------:R-:W-:-:S13]  /*04a0*/  ISETP.GE.U32.AND P0, PT, R4, 0x300, PT ;  /* 0x000003000400780c */ /* 0x000fda0003f06070 */
[----:B------:R-:W-:Y:S05]  /*04b0*/  @!P0 BRA `(.L_x_648) ;  /* 0x0000000400908947 */ /* 0x000fea0003800000 */
.L_x_662:
        /* <DEDUP_REMOVED lines=13> */
[----:B------:R-:W-:Y:S01]  /*0590*/  IMAD.MOV.U32 R23, RZ, RZ, R12 ;  /* 0x000000ffff177224 */ /* 0x000fe200078e000c */
[----:B------:R-:W-:Y:S01]  /*05a0*/  MOV R25, R13 ;  /* 0x0000000d00197202 */ /* 0x000fe20000000f00 */
[----:B------:R-:W-:Y:S02]  /*05b0*/  IMAD.MOV.U32 R2, RZ, RZ, R14 ;  /* 0x000000ffff027224 */ /* 0x000fe400078e000e */
[----:B------:R-:W-:-:S09]  /*05c0*/  IMAD.MOV.U32 R3, RZ, RZ, R15 ;  /* 0x000000ffff037224 */ /* 0x000fd200078e000f */
        /* <DEDUP_REMOVED lines=9> */
.L_x_655:
[----:B------:R-:W-:Y:S05]  /*0660*/  BSYNC.RECONVERGENT B2 ;  /* 0x0000000000027941 */ /* 0x000fea0003800200 */
.L_x_654:
        /* <DEDUP_REMOVED lines=25> */
.L_x_657:
[----:B------:R-:W-:Y:S05]  /*0800*/  BSYNC.RECONVERGENT B2 ;  /* 0x0000000000027941 */ /* 0x000fea0003800200 */
.L_x_656:
        /* <DEDUP_REMOVED lines=21> */
.L_x_659:
[----:B------:R-:W-:Y:S05]  /*0960*/  BSYNC.RECONVERGENT B2 ;  /* 0x0000000000027941 */ /* 0x000fea0003800200 */
.L_x_658:
        /* <DEDUP_REMOVED lines=21> */
.L_x_661:
[----:B------:R-:W-:Y:S05]  /*0ac0*/  BSYNC.RECONVERGENT B2 ;  /* 0x0000000000027941 */ /* 0x000fea0003800200 */
.L_x_660:
[----:B------:R-:W-:-:S05]  /*0ad0*/  VIADD R19, R19, 0x400 ;  /* 0x0000040013137836 */ /* 0x000fca0000000000 */
[----:B------:R-:W-:-:S13]  /*0ae0*/  ISETP.GE.AND P0, PT, R19, UR5, PT ;  /* 0x0000000513007c0c */ /* 0x000fda000bf06270 */
[----:B------:R-:W-:Y:S05]  /*0af0*/  @!P0 BRA `(.L_x_662) ;  /* 0xfffffff800708947 */ /* 0x000fea000383ffff */
.L_x_648:
[----:B------:R-:W-:Y:S05]  /*0b00*/  BSYNC.RECONVERGENT B1 ;  /* 0x0000000000017941 */ /* 0x000fea0003800200 */
.L_x_647:
        /* <DEDUP_REMOVED lines=35> */
.L_x_665:
[----:B------:R-:W-:Y:S05]  /*0d40*/  BSYNC.RECONVERGENT B1 ;  /* 0x0000000000017941 */ /* 0x000fea0003800200 */
.L_x_664:
        /* <DEDUP_REMOVED lines=31> */
.L_x_667:
[----:B------:R-:W-:Y:S05]  /*0f40*/  BSYNC.RECONVERGENT B1 ;  /* 0x0000000000017941 */ /* 0x000fea0003800200 */
.L_x_666:
        /* <DEDUP_REMOVED lines=31> */
.L_x_669:
[----:B------:R-:W-:Y:S05]  /*1140*/  BSYNC.RECONVERGENT B1 ;  /* 0x0000000000017941 */ /* 0x000fea0003800200 */
.L_x_668:
        /* <DEDUP_REMOVED lines=31> */
.L_x_671:
[----:B------:R-:W-:Y:S05]  /*1340*/  BSYNC.RECONVERGENT B1 ;  /* 0x0000000000017941 */ /* 0x000fea0003800200 */
.L_x_670:
[----:B------:R-:W-:Y:S01]  /*1350*/  ISETP.GT.AND P0, PT, R9, 0xf, PT ;  /* 0x0000000f0900780c */ /* 0x000fe20003f04270 */
[----:B-1----:R1:W1:Y:S01]  /*1360*/  SHFL.DOWN PT, R6, R4, 0x10, 0x1f ;  /* 0x0a001f0004067f89 */ /* 0x00226200000e0000 */
[----:B------:R-:W-:Y:S01]  /*1370*/  BSSY.RECONVERGENT B1, `(.L_x_672) ;  /* 0x000001d000017945 */ /* 0x000fe20003800200 */
[----:B0-----:R-:W-:Y:S01]  /*1380*/  MOV R14, R8 ;  /* 0x00000008000e7202 */ /* 0x001fe20000000f00 */
[----:B----4-:R-:W-:Y:S01]  /*1390*/  IMAD.MOV.U32 R15, RZ, RZ, R10 ;  /* 0x000000ffff0f7224 */ /* 0x010fe200078e000a */
[----:B--2---:R0:W2:Y:S01]  /*13a0*/  SHFL.DOWN PT, R7, R5, 0x10, 0x1f ;  /* 0x0a001f0005077f89 */ /* 0x0040a200000e0000 */
[----:B------:R-:W-:Y:S02]  /*13b0*/  IMAD.MOV.U32 R2, RZ, RZ, R4 ;  /* 0x000000ffff027224 */ /* 0x000fe400078e0004 */
[----:B------:R-:W-:Y:S01]  /*13c0*/  IMAD.MOV.U32 R3, RZ, RZ, R5 ;  /* 0x000000ffff037224 */ /* 0x000fe200078e0005 */
[----:B------:R0:W4:Y:S04]  /*13d0*/  SHFL.DOWN PT, R11, R8, 0x10, 0x1f ;  /* 0x0a001f00080b7f89 */ /* 0x00012800000e0000 */
        /* <DEDUP_REMOVED lines=22> */
.L_x_673:
[----:B------:R-:W-:Y:S05]  /*1540*/  BSYNC.RECONVERGENT B1 ;  /* 0x0000000000017941 */ /* 0x000fea0003800200 */
.L_x_672:
        /* <DEDUP_REMOVED lines=11> */
.L_x_675:
[----:B------:R-:W-:Y:S05]  /*1600*/  BSYNC.RECONVERGENT B1 ;  /* 0x0000000000017941 */ /* 0x000fea0003800200 */
.L_x_674:
        /* <DEDUP_REMOVED lines=31> */
.L_x_678:
[----:B------:R-:W-:Y:S05]  /*1800*/  BSYNC.RECONVERGENT B1 ;  /* 0x0000000000017941 */ /* 0x000fea0003800200 */
.L_x_677:
        /* <DEDUP_REMOVED lines=10> */
[----:B------:R-:W-:Y:S01]  /*18b0*/  MOV R15, R26 ;  /* 0x0000001a000f7202 */ /* 0x000fe20000000f00 */
[----:B------:R-:W-:Y:S02]  /*18c0*/  IMAD.MOV.U32 R29, RZ, RZ, R27 ;  /* 0x000000ffff1d7224 */ /* 0x000fe400078e001b */
[----:B------:R-:W-:Y:S02]  /*18d0*/  IMAD.MOV.U32 R4, RZ, RZ, R24 ;  /* 0x000000ffff047224 */ /* 0x000fe400078e0018 */
[----:B------:R-:W-:-:S08]  /*18e0*/  IMAD.MOV.U32 R5, RZ, RZ, R25 ;  /* 0x000000ffff057224 */ /* 0x000fd000078e0019 */
        /* <DEDUP_REMOVED lines=9> */
.L_x_680:
[----:B------:R-:W-:Y:S05]  /*1980*/  BSYNC.RECONVERGENT B1 ;  /* 0x0000000000017941 */ /* 0x000fea0003800200 */
.L_x_679:
        /* <DEDUP_REMOVED lines=21> */
.L_x_682:
[----:B------:R-:W-:Y:S05]  /*1ae0*/  BSYNC.RECONVERGENT B1 ;  /* 0x0000000000017941 */ /* 0x000fea0003800200 */
.L_x_681:
        /* <DEDUP_REMOVED lines=23> */
.L_x_684:
[----:B------:R-:W-:Y:S05]  /*1c60*/  BSYNC.RECONVERGENT B1 ;  /* 0x0000000000017941 */ /* 0x000fea0003800200 */
.L_x_683:
        /* <DEDUP_REMOVED lines=21> */
.L_x_686:
[----:B------:R-:W-:Y:S05]  /*1dc0*/  BSYNC.RECONVERGENT B1 ;  /* 0x0000000000017941 */ /* 0x000fea0003800200 */
.L_x_685:
        /* <DEDUP_REMOVED lines=21> */
.L_x_688:
[----:B------:R-:W-:Y:S05]  /*1f20*/  BSYNC.RECONVERGENT B1 ;  /* 0x0000000000017941 */ /* 0x000fea0003800200 */
.L_x_687:
        /* <DEDUP_REMOVED lines=21> */
.L_x_663:
        /* <DEDUP_REMOVED lines=19> */
[----:B0-----:R-:W-:Y:S01]  /*21b0*/  MOV R16, R9 ;  /* 0x0000000900107202 */ /* 0x001fe20000000f00 */
[----:B--2---:R-:W-:Y:S02]  /*21c0*/  IMAD.MOV.U32 R18, RZ, RZ, R11 ;  /* 0x000000ffff127224 */ /* 0x004fe400078e000b */
[----:B------:R-:W-:Y:S02]  /*21d0*/  IMAD.MOV.U32 R2, RZ, RZ, R6 ;  /* 0x000000ffff027224 */ /* 0x000fe400078e0006 */
[----:B------:R-:W-:-:S08]  /*21e0*/  IMAD.MOV.U32 R3, RZ, RZ, R7 ;  /* 0x000000ffff037224 */ /* 0x000fd000078e0007 */
        /* <DEDUP_REMOVED lines=15> */
.L_x_690:
[----:B------:R-:W-:Y:S05]  /*22e0*/  BSYNC.RECONVERGENT B1 ;  /* 0x0000000000017941 */ /* 0x000fea0003800200 */
.L_x_689:
        /* <DEDUP_REMOVED lines=32> */
.L_x_692:
[----:B------:R-:W-:Y:S05]  /*24f0*/  BSYNC.RECONVERGENT B1 ;  /* 0x0000000000017941 */ /* 0x000fea0003800200 */
.L_x_691:
[----:B-1----:R-:W-:Y:S01]  /*2500*/  VIADD R2, R4, 0x4 ;  /* 0x0000000404027836 */ /* 0x002fe20000000000 */
[----:B---3--:R1:W3:Y:S01]  /*2510*/  SHFL.DOWN PT, R8, R6, 0x4, R5 ;  /* 0x0880000006087989 */ /* 0x0082e200000e0005 */
[----:B------:R-:W-:Y:S01]  /*2520*/  BSSY.RECONVERGENT B1, `(.L_x_693) ;  /* 0x000001e000017945 */ /* 0x000fe20003800200 */
[----:B------:R-:W-:Y:S01]  /*2530*/  IMAD.MOV.U32 R14, RZ, RZ, R10 ;  /* 0x000000ffff0e7224 */ /* 0x000fe200078e000a */
[----:B------:R-:W-:Y:S01]  /*2540*/  MOV R3, R7 ;  /* 0x0000000700037202 */ /* 0x000fe20000000f00 */
[----:B0-----:R1:W0:Y:S01]  /*2550*/  SHFL.DOWN PT, R9, R7, 0x4, R5 ;  /* 0x0880000007097989 */ /* 0x00122200000e0005 */
[----:B------:R-:W-:Y:S01]  /*2560*/  ISETP.GT.AND P0, PT, R2, R5, PT ;  /* 0x000000050200720c */ /* 0x000fe20003f04270 */
[----:B------:R-:W-:Y:S02]  /*2570*/  IMAD.MOV.U32 R16, RZ, RZ, R12 ;  /* 0x000000ffff107224 */ /* 0x000fe400078e000c */
[----:B--2---:R1:W2:Y:S01]  /*2580*/  SHFL.DOWN PT, R11, R10, 0x4, R5 ;  /* 0x088000000a0b7989 */ /* 0x0042a200000e0005 */
[----:B------:R-:W-:-:S03]  /*2590*/  IMAD.MOV.U32 R2, RZ, RZ, R6 ;  /* 0x000000ffff027224 */ /* 0x000fc600078e0006 */
[----:B----4-:R1:W4:Y:S06]  /*25a0*/  SHFL.DOWN PT, R13, R12, 0x4, R5 ;  /* 0x088000000c0d7989 */ /* 0x01032c00000e0005 */
        /* <DEDUP_REMOVED lines=21> */
.L_x_694:
[----:B------:R-:W-:Y:S05]  /*2700*/  BSYNC.RECONVERGENT B1 ;  /* 0x0000000000017941 */ /* 0x000fea0003800200 */
.L_x_693:
        /* <DEDUP_REMOVED lines=32> */
.L_x_696:
[----:B------:R-:W-:Y:S05]  /*2910*/  BSYNC.RECONVERGENT B1 ;  /* 0x0000000000017941 */ /* 0x000fea0003800200 */
.L_x_695:
[----:B-1----:R-:W-:Y:S01]  /*2920*/  VIADD R2, R4, 0x10 ;  /* 0x0000001004027836 */ /* 0x002fe20000000000 */
[----:B---3--:R1:W3:Y:S01]  /*2930*/  SHFL.DOWN PT, R8, R6, 0x10, R5 ;  /* 0x0a00000006087989 */ /* 0x0082e200000e0005 */
[----:B------:R-:W-:Y:S01]  /*2940*/  BSSY.RECONVERGENT B1, `(.L_x_697) ;  /* 0x000001e000017945 */ /* 0x000fe20003800200 */
[----:B------:R-:W-:Y:S02]  /*2950*/  IMAD.MOV.U32 R14, RZ, RZ, R10 ;  /* 0x000000ffff0e7224 */ /* 0x000fe400078e000a */
[----:B------:R-:W-:Y:S01]  /*2960*/  ISETP.GT.AND P0, PT, R2, R5, PT ;  /* 0x000000050200720c */ /* 0x000fe20003f04270 */
[----:B0-----:R1:W0:Y:S01]  /*2970*/  SHFL.DOWN PT, R9, R7, 0x10, R5 ;  /* 0x0a00000007097989 */ /* 0x00122200000e0005 */
[----:B------:R-:W-:Y:S01]  /*2980*/  IMAD.MOV.U32 R15, RZ, RZ, R12 ;  /* 0x000000ffff0f7224 */ /* 0x000fe200078e000c */
[----:B------:R-:W-:Y:S01]  /*2990*/  MOV R2, R6 ;  /* 0x0000000600027202 */ /* 0x000fe20000000f00 */
[----:B------:R-:W-:Y:S01]  /*29a0*/  IMAD.MOV.U32 R3, RZ, RZ, R7 ;  /* 0x000000ffff037224 */ /* 0x000fe200078e0007 */
[----:B--2---:R1:W2:Y:S04]  /*29b0*/  SHFL.DOWN PT, R11, R10, 0x10, R5 ;  /* 0x0a0000000a0b7989 */ /* 0x0042a800000e0005 */
        /* <DEDUP_REMOVED lines=22> */
.L_x_698:
[----:B------:R-:W-:Y:S05]  /*2b20*/  BSYNC.RECONVERGENT B1 ;  /* 0x0000000000017941 */ /* 0x000fea0003800200 */
.L_x_697:
        /* <DEDUP_REMOVED lines=11> */
.L_x_700:
[----:B------:R-:W-:Y:S05]  /*2be0*/  BSYNC.RECONVERGENT B1 ;  /* 0x0000000000017941 */ /* 0x000fea0003800200 */
.L_x_699:
        /* <DEDUP_REMOVED lines=35> */
.L_x_702:
[----:B------:R-:W-:Y:S05]  /*2e20*/  BSYNC.RECONVERGENT B1 ;  /* 0x0000000000017941 */ /* 0x000fea0003800200 */
.L_x_701:
[----:B------:R-:W-:Y:S01]  /*2e30*/  UISETP.GE.AND UP0, UPT, UR8, 0x41, UPT ;  /* 0x000000410800788c */ /* 0x000fe2000bf06270 */
[----:B0-----:R-:W-:Y:S01]  /*2e40*/  IMAD.MOV.U32 R9, RZ, RZ, R11 ;  /* 0x000000ffff097224 */ /* 0x001fe200078e000b */
[----:B------:R-:W-:Y:S01]  /*2e50*/  MOV R2, R4 ;  /* 0x0000000400027202 */ /* 0x000fe20000000f00 */
[----:B------:R-:W-:Y:S02]  /*2e60*/  IMAD.MOV.U32 R0, RZ, RZ, R8 ;  /* 0x000000ffff007224 */ /* 0x000fe400078e0008 */
[----:B------:R-:W-:-:S04]  /*2e70*/  IMAD.MOV.U32 R3, RZ, RZ, R5 ;  /* 0x000000ffff037224 */ /* 0x000fc800078e0005 */
        /* <DEDUP_REMOVED lines=27> */
.L_x_704:
[----:B------:R-:W-:Y:S05]  /*3030*/  BSYNC.RECONVERGENT B1 ;  /* 0x0000000000017941 */ /* 0x000fea0003800200 */
.L_x_703:
        /* <DEDUP_REMOVED lines=32> */
.L_x_706:
[----:B------:R-:W-:Y:S05]  /*3240*/  BSYNC.RECONVERGENT B1 ;  /* 0x0000000000017941 */ /* 0x000fea0003800200 */
.L_x_705:
[----:B------:R-:W-:Y:S01]  /*3250*/  UISETP.GE.AND UP0, UPT, UR8, 0x81, UPT ;  /* 0x000000810800788c */ /* 0x000fe2000bf06270 */
[----:B------:R-:W-:Y:S01]  /*3260*/  IMAD.MOV.U32 R9, RZ, RZ, R11 ;  /* 0x000000ffff097224 */ /* 0x000fe200078e000b */
        /* <DEDUP_REMOVED lines=30> */
.L_x_708:
[----:B------:R-:W-:Y:S05]  /*3450*/  BSYNC.RECONVERGENT B1 ;  /* 0x0000000000017941 */ /* 0x000fea0003800200 */
.L_x_707:
        /* <DEDUP_REMOVED lines=32> */
.L_x_710:
[----:B------:R-:W-:Y:S05]  /*3660*/  BSYNC.RECONVERGENT B1 ;  /* 0x0000000000017941 */ /* 0x000fea0003800200 */
.L_x_709:
        /* <DEDUP_REMOVED lines=13> */
[----:B------:R-:W-:Y:S01]  /*3740*/  MOV R6, R2 ;  /* 0x0000000200067202 */ /* 0x000fe20000000f00 */
[----:B------:R-:W-:Y:S02]  /*3750*/  IMAD.MOV.U32 R7, RZ, RZ, R3 ;  /* 0x000000ffff077224 */ /* 0x000fe400078e0003 */
[----:B-1----:R-:W-:Y:S02]  /*3760*/  IMAD.MOV.U32 R9, RZ, RZ, R12 ;  /* 0x000000ffff097224 */ /* 0x002fe400078e000c */
        /* <DEDUP_REMOVED lines=16> */
.L_x_712:
[----:B------:R-:W-:Y:S05]  /*3870*/  BSYNC.RECONVERGENT B1 ;  /* 0x0000000000017941 */ /* 0x000fea0003800200 */
.L_x_711:
        /* <DEDUP_REMOVED lines=32> */
.L_x_644:
        /* <DEDUP_REMOVED lines=34> */
[----:B------:R-:W-:-:S04]  /*3ca0*/  IMAD.MOV.U32 R15, RZ, RZ, 0x500 ;  /* 0x00000500ff0f7424 */ /* 0x000fc800078e00ff */
        /* <DEDUP_REMOVED lines=8> */
[----:B------:R-:W-:Y:S02]  /*3d30*/  @P2 MOV R9, R13 ;  /* 0x0000000d00092202 */ /* 0x000fe40000000f00 */
[----:B------:R-:W-:-:S04]  /*3d40*/  @P2 SEL R7, R11, R7, P0 ;  /* 0x000000070b072207 */ /* 0x000fc80000000000 */
        /* <DEDUP_REMOVED lines=10> */
[----:B------:R-:W-:Y:S06]  /*3df0*/  BRA.U !UP0, `(.L_x_713) ;  /* 0x0000000508287547 */ /* 0x000fec000b800000 */
[----:B------:R-:W-:Y:S01]  /*3e00*/  IMAD.MOV.U32 R25, RZ, RZ, R2 ;  /* 0x000000ffff197224 */ /* 0x000fe200078e0002 */
[----:B------:R-:W0:Y:S01]  /*3e10*/  LDCU UR4, c[0x0][0x390] ;  /* 0x00007200ff0477ac */ /* 0x000e220008000800 */
[----:B------:R-:W-:Y:S02]  /*3e20*/  IMAD.MOV.U32 R24, RZ, RZ, R3 ;  /* 0x000000ffff187224 */ /* 0x000fe400078e0003 */
[----:B------:R-:W-:-:S07]  /*3e30*/  IMAD.MOV.U32 R27, RZ, RZ, 0x500 ;  /* 0x00000500ff1b7424 */ /* 0x000fce00078e00ff */
.L_x_714:
[----:B------:R-:W1:Y:S01]  /*3e40*/  LDC.64 R22, c[0x0][0x380] ;  /* 0x0000e000ff167b82 */ /* 0x000e620000000a00 */
[----:B------:R-:W-:-:S04]  /*3e50*/  IMAD.IADD R3, R0, 0x1, R27 ;  /* 0x0000000100037824 */ /* 0x000fc800078e021b */
[----:B-1----:R-:W-:-:S05]  /*3e60*/  IMAD.WIDE.U32 R22, R3, 0x10, R22 ;  /* 0x0000001003167825 */ /* 0x002fca00078e0016 */
        /* <DEDUP_REMOVED lines=14> */
[----:B------:R-:W-:Y:S02]  /*3f50*/  @P2 FSEL R29, R4, R20, P0 ;  /* 0x00000014041d2208 */ /* 0x000fe40000000000 */
[----:B------:R-:W2:Y:S01]  /*3f60*/  LDG.E.64.CONSTANT R4, desc[UR6][R22.64+0x4000] ;  /* 0x0040000616047981 */ /* 0x000ea2000c1e9b00 */
[----:B------:R-:W-:Y:S02]  /*3f70*/  @P2 IMAD.MOV.U32 R21, RZ, RZ, R26 ;  /* 0x000000ffff152224 */ /* 0x000fe400078e001a */
[----:B------:R-:W-:-:S06]  /*3f80*/  @P2 IMAD.MOV.U32 R20, RZ, RZ, R29 ;  /* 0x000000ffff142224 */ /* 0x000fcc00078e001d */
        /* <DEDUP_REMOVED lines=32> */
[----:B------:R-:W-:-:S05]  /*4190*/  VIADD R7, R27, 0xa00 ;  /* 0x00000a001b077836 */ /* 0x000fca0000000000 */
[----:B0-----:R-:W-:Y:S01]  /*41a0*/  ISETP.GT.AND P1, PT, R7, UR4, PT ;  /* 0x0000000407007c0c */ /* 0x001fe2000bf24270 */
[----:B------:R-:W-:-:S04]  /*41b0*/  VIADD R15, R27, 0x500 ;  /* 0x000005001b0f7836 */ /* 0x000fc80000000000 */
[----:B------:R-:W-:Y:S01]  /*41c0*/  IMAD.MOV.U32 R27, RZ, RZ, R15 ;  /* 0x000000ffff1b7224 */ /* 0x000fe200078e000f */
        /* <DEDUP_REMOVED lines=11> */
[----:B------:R-:W-:Y:S01]  /*4280*/  IMAD.MOV.U32 R24, RZ, RZ, R3 ;  /* 0x000000ffff187224 */ /* 0x000fe200078e0003 */
[----:B------:R-:W-:Y:S06]  /*4290*/  @!P1 BRA `(.L_x_714) ;  /* 0xfffffff800e89947 */ /* 0x000fec000383ffff */
.L_x_713:
[----:B------:R-:W-:-:S13]  /*42a0*/  ISETP.GE.AND P0, PT, R15, UR4, PT ;  /* 0x000000040f007c0c */ /* 0x000fda000bf06270 */
        /* <DEDUP_REMOVED lines=12> */
[----:B------:R-:W0:Y:S01]  /*4370*/  LDC.64 R6, c[0x0][0x380] ;  /* 0x0000e000ff067b82 */ /* 0x000e220000000a00 */
[----:B------:R-:W-:Y:S01]  /*4380*/  LEA.HI R8, R20, 0x1, RZ, 0x18 ;  /* 0x0000000114087811 */ /* 0x000fe200078fc0ff */
[----:B------:R-:W-:Y:S01]  /*4390*/  IMAD.IADD R21, R0, 0x1, R15 ;  /* 0x0000000100157824 */ /* 0x000fe200078e020f */
[----:B------:R-:W-:Y:S02]  /*43a0*/  MOV R12, R0 ;  /* 0x00000000000c7202 */ /* 0x000fe40000000f00 */
[----:B------:R-:W-:-:S05]  /*43b0*/  LOP3.LUT R8, R8, 0x3, RZ, 0xc0, !PT ;  /* 0x0000000308087812 */ /* 0x000fca00078ec0ff */
[----:B------:R-:W-:-:S07]  /*43c0*/  IMAD.MOV R14, RZ, RZ, -R8 ;  /* 0x000000ffff0e7224 */ /* 0x000fce00078e0a08 */
.L_x_721:
[----:B0-----:R-:W-:-:S05]  /*43d0*/  IMAD.WIDE.U32 R18, R21, 0x10, R6 ;  /* 0x0000001015127825 */ /* 0x001fca00078e0006 */
[----:B------:R-:W2:Y:S04]  /*43e0*/  LDG.E.64.CONSTANT R8, desc[UR6][R18.64] ;  /* 0x0000000612087981 */ /* 0x000ea8000c1e9b00 */
[----:B------:R-:W3:Y:S01]  /*43f0*/  LDG.E.64.CONSTANT R10, desc[UR6][R18.64+0x8] ;  /* 0x00000806120a7981 */ /* 0x000ee2000c1e9b00 */
[----:B------:R-:W-:Y:S01]  /*4400*/  VIADD R14, R14, 0x1 ;  /* 0x000000010e0e7836 */ /* 0x000fe20000000000 */
[----:B------:R-:W-:Y:S01]  /*4410*/  BSSY.RECONVERGENT B3, `(.L_x_719) ;  /* 0x000001a000037945 */ /* 0x000fe20003800200 */
[----:B------:R-:W-:Y:S02]  /*4420*/  IMAD.MOV.U32 R23, RZ, RZ, R2 ;  /* 0x000000ffff177224 */ /* 0x000fe400078e0002 */
        /* <DEDUP_REMOVED lines=24> */
.L_x_720:
[----:B------:R-:W-:Y:S05]  /*45b0*/  BSYNC.RECONVERGENT B3 ;  /* 0x0000000000037941 */ /* 0x000fea0003800200 */
.L_x_719:
[----:B------:R-:W-:Y:S02]  /*45c0*/  VIADD R12, R12, 0x100 ;  /* 0x000001000c0c7836 */ /* 0x000fe40000000000 */
[----:B------:R-:W-:Y:S01]  /*45d0*/  VIADD R21, R21, 0x100 ;  /* 0x0000010015157836 */ /* 0x000fe20000000000 */
[----:B------:R-:W-:Y:S06]  /*45e0*/  @P2 BRA `(.L_x_721) ;  /* 0xfffffffc00782947 */ /* 0x000fec000383ffff */
.L_x_718:
[----:B------:R-:W-:Y:S05]  /*45f0*/  BSYNC.RECONVERGENT B2 ;  /* 0x0000000000027941 */ /* 0x000fea0003800200 */
.L_x_717:
[----:B------:R-:W-:-:S13]  /*4600*/  ISETP.GE.U32.AND P0, PT, R20, 0x300, PT ;  /* 0x000003001400780c */ /* 0x000fda0003f06070 */
[----:B------:R-:W-:Y:S05]  /*4610*/  @!P0 BRA `(.L_x_716) ;  /* 0x0000000400c88947 */ /* 0x000fea0003800000 */
[----:B------:R-:W0:Y:S01]  /*4620*/  LDCU.64 UR8, c[0x0][0x380] ;  /* 0x00007000ff0877ac */ /* 0x000e220008000a00 */
[----:B------:R-:W1:Y:S01]  /*4630*/  LDC.64 R10, c[0x0][0x380] ;  /* 0x0000e000ff0a7b82 */ /* 0x000e620000000a00 */
[C---:B------:R-:W-:Y:S01]  /*4640*/  IADD3 R17, P0, PT, R12.reuse, R15, RZ ;  /* 0x0000000f0c117210 */ /* 0x040fe20007f1e0ff */
[----:B------:R-:W-:-:S04]  /*4650*/  IMAD.IADD R15, R12, 0x1, R15 ;  /* 0x000000010c0f7824 */ /* 0x000fc800078e020f */
[----:B------:R-:W-:Y:S01]  /*4660*/  IMAD.X R6, RZ, RZ, RZ, P0 ;  /* 0x000000ffff067224 */ /* 0x000fe200000e06ff */
[----:B0-----:R-:W-:-:S04]  /*4670*/  LEA R14, P1, R17, UR8, 0x4 ;  /* 0x00000008110e7c11 */ /* 0x001fc8000f8220ff */
[----:B------:R-:W-:Y:S02]  /*4680*/  IADD3 R14, P0, PT, R14, 0x3008, RZ ;  /* 0x000030080e0e7810 */ /* 0x000fe40007f1e0ff */
[----:B------:R-:W-:-:S05]  /*4690*/  LEA.HI.X R17, R17, UR9, R6, 0x4, P1 ;  /* 0x0000000911117c11 */ /* 0x000fca00088f2406 */
[----:B------:R-:W-:-:S07]  /*46a0*/  IMAD.X R17, RZ, RZ, R17, P0 ;  /* 0x000000ffff117224 */ /* 0x000fce00000e0611 */
.L_x_730:
[----:B-1----:R-:W-:-:S05]  /*46b0*/  IMAD.WIDE.U32 R8, R15, 0x10, R10 ;  /* 0x000000100f087825 */ /* 0x002fca00078e000a */
[----:B------:R-:W2:Y:S04]  /*46c0*/  LDG.E.64.CONSTANT R22, desc[UR6][R8.64] ;  /* 0x0000000608167981 */ /* 0x000ea8000c1e9b00 */
[----:B------:R0:W3:Y:S02]  /*46d0*/  LDG.E.64.CONSTANT R6, desc[UR6][R8.64+0x8] ;  /* 0x0000080608067981 */ /* 0x0000e4000c1e9b00 */
[----:B0-----:R-:W-:Y:S02]  /*46e0*/  IMAD.MOV.U32 R8, RZ, RZ, R14 ;  /* 0x000000ffff087224 */ /* 0x001fe400078e000e */
[----:B------:R-:W-:-:S05]  /*46f0*/  IMAD.MOV.U32 R9, RZ, RZ, R17 ;  /* 0x000000ffff097224 */ /* 0x000fca00078e0011 */
[----:B------:R0:W5:Y:S04]  /*4700*/  LDG.E.64.CONSTANT R20, desc[UR6][R8.64+-0x2008] ;  /* 0xffdff80608147981 */ /* 0x000168000c1e9b00 */
[----:B------:R0:W5:Y:S01]  /*4710*/  LDG.E.64.CONSTANT R18, desc[UR6][R8.64+-0x2000] ;  /* 0xffe0000608127981 */ /* 0x000162000c1e9b00 */
[----:B------:R-:W-:Y:S01]  /*4720*/  BSSY.RECONVERGENT B2, `(.L_x_722) ;  /* 0x0000015000027945 */ /* 0x000fe20003800200 */
[----:B--2---:R-:W-:Y:S01]  /*4730*/  DSETP.GEU.AND P0, PT, |R4|, |R22|, PT ;  /* 0x400000160400722a */ /* 0x004fe20003f0e200 */
[----:B------:R-:W-:Y:S02]  /*4740*/  IMAD.MOV.U32 R16, RZ, RZ, R22 ;  /* 0x000000ffff107224 */ /* 0x000fe400078e0016 */
[----:B------:R-:W-:Y:S01]  /*4750*/  IMAD.MOV.U32 R17, RZ, RZ, R23 ;  /* 0x000000ffff117224 */ /* 0x000fe200078e0017 */
[----:B---3--:R-:W-:Y:S01]  /*4760*/  MOV R29, R7 ;  /* 0x00000007001d7202 */ /* 0x008fe20000000f00 */
[----:B------:R-:W-:-:S09]  /*4770*/  IMAD.MOV.U32 R27, RZ, RZ, R6 ;  /* 0x000000ffff1b7224 */ /* 0x000fd200078e0006 */
        /* <DEDUP_REMOVED lines=15> */
.L_x_723:
[----:B------:R-:W-:Y:S05]  /*4870*/  BSYNC.RECONVERGENT B2 ;  /* 0x0000000000027941 */ /* 0x000fea0003800200 */
.L_x_722:
[----:B------:R0:W5:Y:S04]  /*4880*/  LDG.E.64.CONSTANT R6, desc[UR6][R8.64+-0x1008] ;  /* 0xffeff80608067981 */ /* 0x000168000c1e9b00 */
[----:B------:R0:W5:Y:S02]  /*4890*/  LDG.E.64.CONSTANT R4, desc[UR6][R8.64+-0x1000] ;  /* 0xfff0000608047981 */ /* 0x000164000c1e9b00 */
[----:B-----5:R-:W-:Y:S01]  /*48a0*/  DSETP.GEU.AND P0, PT, |R16|, |R20|, PT ;  /* 0x400000141000722a */ /* 0x020fe20003f0e200 */
[----:B------:R-:W-:Y:S01]  /*48b0*/  BSSY.RECONVERGENT B2, `(.L_x_724) ;  /* 0x0000014000027945 */ /* 0x000fe20003800200 */
[----:B------:R-:W-:Y:S02]  /*48c0*/  IMAD.MOV.U32 R2, RZ, RZ, R20 ;  /* 0x000000ffff027224 */ /* 0x000fe400078e0014 */
[----:B------:R-:W-:-:S02]  /*48d0*/  IMAD.MOV.U32 R3, RZ, RZ, R21 ;  /* 0x000000ffff037224 */ /* 0x000fc400078e0015 */
        /* <DEDUP_REMOVED lines=17> */
.L_x_725:
[----:B------:R-:W-:Y:S05]  /*49f0*/  BSYNC.RECONVERGENT B2 ;  /* 0x0000000000027941 */ /* 0x000fea0003800200 */
.L_x_724:
[----:B------:R0:W5:Y:S04]  /*4a00*/  LDG.E.64.CONSTANT R16, desc[UR6][R8.64+-0x8] ;  /* 0xfffff80608107981 */ /* 0x000168000c1e9b00 */
[----:B------:R0:W5:Y:S01]  /*4a10*/  LDG.E.64.CONSTANT R18, desc[UR6][R8.64] ;  /* 0x0000000608127981 */ /* 0x000162000c1e9b00 */
[----:B------:R-:W-:Y:S01]  /*4a20*/  DSETP.GEU.AND P0, PT, |R2|, |R6|, PT ;  /* 0x400000060200722a */ /* 0x000fe20003f0e200 */
[----:B------:R-:W-:Y:S01]  /*4a30*/  BSSY.RECONVERGENT B2, `(.L_x_726) ;  /* 0x0000014000027945 */ /* 0x000fe20003800200 */
[----:B------:R-:W-:Y:S02]  /*4a40*/  IMAD.MOV.U32 R20, RZ, RZ, R6 ;  /* 0x000000ffff147224 */ /* 0x000fe400078e0006 */
[----:B------:R-:W-:Y:S02]  /*4a50*/  IMAD.MOV.U32 R21, RZ, RZ, R7 ;  /* 0x000000ffff157224 */ /* 0x000fe400078e0007 */
[----:B------:R-:W-:-:S02]  /*4a60*/  IMAD.MOV.U32 R29, RZ, RZ, R4 ;  /* 0x000000ffff1d7224 */ /* 0x000fc400078e0004 */
        /* <DEDUP_REMOVED lines=16> */
.L_x_727:
[----:B------:R-:W-:Y:S05]  /*4b70*/  BSYNC.RECONVERGENT B2 ;  /* 0x0000000000027941 */ /* 0x000fea0003800200 */
.L_x_726:
[----:B-----5:R-:W-:Y:S01]  /*4b80*/  DSETP.GEU.AND P0, PT, |R20|, |R16|, PT ;  /* 0x400000101400722a */ /* 0x020fe20003f0e200 */
[----:B------:R-:W-:Y:S01]  /*4b90*/  BSSY.RECONVERGENT B2, `(.L_x_728) ;  /* 0x0000014000027945 */ /* 0x000fe20003800200 */
[----:B------:R-:W-:Y:S02]  /*4ba0*/  IMAD.MOV.U32 R4, RZ, RZ, R16 ;  /* 0x000000ffff047224 */ /* 0x000fe400078e0010 */
[----:B------:R-:W-:Y:S02]  /*4bb0*/  IMAD.MOV.U32 R5, RZ, RZ, R17 ;  /* 0x000000ffff057224 */ /* 0x000fe400078e0011 */
[----:B------:R-:W-:Y:S02]  /*4bc0*/  IMAD.MOV.U32 R2, RZ, RZ, R18 ;  /* 0x000000ffff027224 */ /* 0x000fe400078e0012 */
[----:B------:R-:W-:-:S06]  /*4bd0*/  IMAD.MOV.U32 R3, RZ, RZ, R19 ;  /* 0x000000ffff037224 */ /* 0x000fcc00078e0013 */
        /* <DEDUP_REMOVED lines=15> */
.L_x_729:
[----:B------:R-:W-:Y:S05]  /*4cd0*/  BSYNC.RECONVERGENT B2 ;  /* 0x0000000000027941 */ /* 0x000fea0003800200 */
.L_x_728:
[----:B------:R-:W-:Y:S01]  /*4ce0*/  VIADD R12, R12, 0x400 ;  /* 0x000004000c0c7836 */ /* 0x000fe20000000000 */
[----:B------:R-:W-:Y:S01]  /*4cf0*/  IADD3 R14, P1, PT, R8, 0x4000, RZ ;  /* 0x00004000080e7810 */ /* 0x000fe20007f3e0ff */
[----:B------:R-:W-:-:S03]  /*4d00*/  VIADD R15, R15, 0x400 ;  /* 0x000004000f0f7836 */ /* 0x000fc60000000000 */
[----:B------:R-:W-:Y:S01]  /*4d10*/  ISETP.GE.AND P0, PT, R12, R13, PT ;  /* 0x0000000d0c00720c */ /* 0x000fe20003f06270 */
[----:B------:R-:W-:-:S12]  /*4d20*/  IMAD.X R17, RZ, RZ, R9, P1 ;  /* 0x000000ffff117224 */ /* 0x000fd800008e0609 */
[----:B------:R-:W-:Y:S05]  /*4d30*/  @!P0 BRA `(.L_x_730) ;  /* 0xfffffff8005c8947 */ /* 0x000fea000383ffff */
.L_x_716:
[----:B------:R-:W-:Y:S05]  /*4d40*/  BSYNC.RECONVERGENT B1 ;  /* 0x0000000000017941 */ /* 0x000fea0003800200 */
.L_x_715:
        /* <DEDUP_REMOVED lines=32> */
.L_x_732:
[----:B------:R-:W-:Y:S05]  /*4f50*/  BSYNC.RECONVERGENT B1 ;  /* 0x0000000000017941 */ /* 0x000fea0003800200 */
.L_x_731:
        /* <DEDUP_REMOVED lines=12> */
[----:B---3--:R-:W-:Y:S01]  /*5020*/  IMAD.MOV.U32 R8, RZ, RZ, R14 ;  /* 0x000000ffff087224 */ /* 0x008fe200078e000e */
[----:B------:R-:W-:Y:S01]  /*5030*/  MOV R2, R4 ;  /* 0x0000000400027202 */ /* 0x000fe20000000f00 */
[----:B----4-:R-:W-:Y:S02]  /*5040*/  IMAD.MOV.U32 R9, RZ, RZ, R13 ;  /* 0x000000ffff097224 */ /* 0x010fe400078e000d */
        /* <DEDUP_REMOVED lines=16> */
.L_x_734:
[----:B------:R-:W-:Y:S05]  /*5150*/  BSYNC.RECONVERGENT B1 ;  /* 0x0000000000017941 */ /* 0x000fea0003800200 */
.L_x_733:
[----:B------:R-:W-:Y:S01]  /*5160*/  ISETP.GT.AND P0, PT, R10, 0x1b, PT ;  /* 0x0000001b0a00780c */ /* 0x000fe20003f04270 */
[----:B0-----:R0:W0:Y:S01]  /*5170*/  SHFL.DOWN PT, R6, R2, 0x4, 0x1f ;  /* 0x08801f0002067f89 */ /* 0x00102200000e0000 */
[----:B------:R-:W-:Y:S01]  /*5180*/  BSSY.RECONVERGENT B1, `(.L_x_735) ;  /* 0x000001d000017945 */ /* 0x000fe20003800200 */
[----:B------:R-:W-:Y:S02]  /*5190*/  IMAD.MOV.U32 R11, RZ, RZ, R8 ;  /* 0x000000ffff0b7224 */ /* 0x000fe400078e0008 */
[----:B------:R0:W0:Y:S01]  /*51a0*/  SHFL.DOWN PT, R7, R3, 0x4, 0x1f ;  /* 0x08801f0003077f89 */ /* 0x00002200000e0000 */
[----:B------:R-:W-:Y:S02]  /*51b0*/  IMAD.MOV.U32 R12, RZ, RZ, R9 ;  /* 0x000000ffff0c7224 */ /* 0x000fe400078e0009 */
[----:B-1----:R-:W-:Y:S01]  /*51c0*/  IMAD.MOV.U32 R4, RZ, RZ, R2 ;  /* 0x000000ffff047224 */ /* 0x002fe200078e0002 */
[----:B----4-:R1:W4:Y:S01]  /*51d0*/  SHFL.DOWN PT, R13, R8, 0x4, 0x1f ;  /* 0x08801f00080d7f89 */ /* 0x01032200000e0000 */
[----:B--2---:R-:W-:-:S03]  /*51e0*/  IMAD.MOV.U32 R5, RZ, RZ, R3 ;  /* 0x000000ffff057224 */ /* 0x004fc600078e0003 */
[----:B---3--:R1:W2:Y:S01]  /*51f0*/  SHFL.DOWN PT, R14, R9, 0x4, 0x1f ;  /* 0x08801f00090e7f89 */ /* 0x0082a200000e0000 */
[----:B------:R-:W-:Y:S05]  /*5200*/  @P0 BRA `(.L_x_736) ;  /* 0x0000000000500947 */ /* 0x000fea0003800000 */
[----:B0-----:R-:W-:Y:S01]  /*5210*/  DSETP.GEU.AND P0, PT, |R2|, |R6|, PT ;  /* 0x400000060200722a */ /* 0x001fe20003f0e200 */
[----:B----4-:R-:W-:Y:S02]  /*5220*/  IMAD.MOV.U32 R11, RZ, RZ, R13 ;  /* 0x000000ffff0b7224 */ /* 0x010fe400078e000d */
        /* <DEDUP_REMOVED lines=18> */
.L_x_736:
[----:B------:R-:W-:Y:S05]  /*5350*/  BSYNC.RECONVERGENT B1 ;  /* 0x0000000000017941 */ /* 0x000fea0003800200 */
.L_x_735:
[----:B------:R-:W-:Y:S01]  /*5360*/  ISETP.GT.AND P0, PT, R10, 0x17, PT ;  /* 0x000000170a00780c */ /* 0x000fe20003f04270 */
[----:B0-----:R0:W3:Y:S01]  /*5370*/  SHFL.DOWN PT, R2, R4, 0x8, 0x1f ;  /* 0x09001f0004027f89 */ /* 0x0010e200000e0000 */
[----:B------:R-:W-:Y:S01]  /*5380*/  BSSY.RECONVERGENT B1, `(.L_x_737) ;  /* 0x000001d000017945 */ /* 0x000fe20003800200 */
[----:B-1----:R-:W-:Y:S02]  /*5390*/  IMAD.MOV.U32 R8, RZ, RZ, R11 ;  /* 0x000000ffff087224 */ /* 0x002fe400078e000b */
[----:B------:R0:W1:Y:S01]  /*53a0*/  SHFL.DOWN PT, R3, R5, 0x8, 0x1f ;  /* 0x09001f0005037f89 */ /* 0x00006200000e0000 */
[----:B------:R-:W-:Y:S02]  /*53b0*/  IMAD.MOV.U32 R9, RZ, RZ, R12 ;  /* 0x000000ffff097224 */ /* 0x000fe400078e000c */
[----:B------:R-:W-:Y:S01]  /*53c0*/  IMAD.MOV.U32 R6, RZ, RZ, R4 ;  /* 0x000000ffff067224 */ /* 0x000fe200078e0004 */
[----:B--2---:R0:W2:Y:S01]  /*53d0*/  SHFL.DOWN PT, R14, R11, 0x8, 0x1f ;  /* 0x09001f000b0e7f89 */ /* 0x0040a200000e0000 */
[----:B------:R-:W-:-:S03]  /*53e0*/  IMAD.MOV.U32 R7, RZ, RZ, R5 ;  /* 0x000000ffff077224 */ /* 0x000fc600078e0005 */
[----:B----4-:R0:W4:Y:S01]  /*53f0*/  SHFL.DOWN PT, R13, R12, 0x8, 0x1f ;  /* 0x09001f000c0d7f89 */ /* 0x01012200000e0000 */
[----:B------:R-:W-:Y:S05]  /*5400*/  @P0 BRA `(.L_x_738) ;  /* 0x0000000000500947 */ /* 0x000fea0003800000 */
[----:B-1-3--:R-:W-:Y:S01]  /*5410*/  DSETP.GEU.AND P0, PT, |R4|, |R2|, PT ;  /* 0x400000020400722a */ /* 0x00afe20003f0e200 */
[----:B--2---:R-:W-:Y:S01]  /*5420*/  IMAD.MOV.U32 R8, RZ, RZ, R14 ;  /* 0x000000ffff087224 */ /* 0x004fe200078e000e */
        /* <DEDUP_REMOVED lines=18> */
.L_x_738:
[----:B------:R-:W-:Y:S05]  /*5550*/  BSYNC.RECONVERGENT B1 ;  /* 0x0000000000017941 */ /* 0x000fea0003800200 */
.L_x_737:
[----:B------:R-:W-:Y:S01]  /*5560*/  ISETP.GT.AND P0, PT, R10, 0xf, PT ;  /* 0x0000000f0a00780c */ /* 0x000fe20003f04270 */
[----:B0-----:R0:W0:Y:S01]  /*5570*/  SHFL.DOWN PT, R4, R6, 0x10, 0x1f ;  /* 0x0a001f0006047f89 */ /* 0x00102200000e0000 */
[----:B------:R-:W-:Y:S01]  /*5580*/  BSSY.RECONVERGENT B1, `(.L_x_739) ;  /* 0x000001d000017945 */ /* 0x000fe20003800200 */
[----:B--2---:R-:W-:Y:S02]  /*5590*/  IMAD.MOV.U32 R14, RZ, RZ, R8 ;  /* 0x000000ffff0e7224 */ /* 0x004fe400078e0008 */
[----:B------:R2:W0:Y:S01]  /*55a0*/  SHFL.DOWN PT, R5, R7, 0x10, 0x1f ;  /* 0x0a001f0007057f89 */ /* 0x00042200000e0000 */
[----:B------:R-:W-:Y:S02]  /*55b0*/  IMAD.MOV.U32 R15, RZ, RZ, R9 ;  /* 0x000000ffff0f7224 */ /* 0x000fe400078e0009 */
[----:B---3--:R-:W-:Y:S01]  /*55c0*/  IMAD.MOV.U32 R2, RZ, RZ, R6 ;  /* 0x000000ffff027224 */ /* 0x008fe200078e0006 */
[----:B------:R2:W3:Y:S01]  /*55d0*/  SHFL.DOWN PT, R11, R8, 0x10, 0x1f ;  /* 0x0a001f00080b7f89 */ /* 0x0004e200000e0000 */
[----:B-1----:R-:W-:-:S03]  /*55e0*/  IMAD.MOV.U32 R3, RZ, RZ, R7 ;  /* 0x000000ffff037224 */ /* 0x002fc600078e0007 */
[----:B------:R2:W1:Y:S01]  /*55f0*/  SHFL.DOWN PT, R12, R9, 0x10, 0x1f ;  /* 0x0a001f00090c7f89 */ /* 0x00046200000e0000 */
[----:B------:R-:W-:Y:S05]  /*5600*/  @P0 BRA `(.L_x_740) ;  /* 0x0000000000500947 */ /* 0x000fea0003800000 */
[----:B0-----:R-:W-:Y:S01]  /*5610*/  DSETP.GEU.AND P0, PT, |R6|, |R4|, PT ;  /* 0x400000040600722a */ /* 0x001fe20003f0e200 */
[----:B---3--:R-:W-:Y:S02]  /*5620*/  IMAD.MOV.U32 R14, RZ, RZ, R11 ;  /* 0x000000ffff0e7224 */ /* 0x008fe400078e000b */
[----:B-1----:R-:W-:Y:S02]  /*5630*/  IMAD.MOV.U32 R15, RZ, RZ, R12 ;  /* 0x000000ffff0f7224 */ /* 0x002fe400078e000c */
        /* <DEDUP_REMOVED lines=17> */
.L_x_740:
[----:B------:R-:W-:Y:S05]  /*5750*/  BSYNC.RECONVERGENT B1 ;  /* 0x0000000000017941 */ /* 0x000fea0003800200 */
.L_x_739:
        /* <DEDUP_REMOVED lines=11> */
.L_x_742:
[----:B------:R-:W-:Y:S05]  /*5810*/  BSYNC.RECONVERGENT B1 ;  /* 0x0000000000017941 */ /* 0x000fea0003800200 */
.L_x_741:
        /* <DEDUP_REMOVED lines=8> */
[----:B--2---:R-:W2:Y:S04]  /*58a0*/  LDS.128 R4, [R0+0x20] ;  /* 0x0000200000047984 */ /* 0x004ea80000000c00 */
[----:B-1--4-:R1:W4:Y:S04]  /*58b0*/  LDS.64 R12, [R0+0x80] ;  /* 0x00008000000c7984 */ /* 0x0123280000000a00 */
[----:B---3--:R1:W3:Y:S01]  /*58c0*/  LDS.128 R8, [R0+0x30] ;  /* 0x0000300000087984 */ /* 0x0082e20000000c00 */
[----:B0-----:R-:W-:Y:S01]  /*58d0*/  DSETP.GEU.AND P0, PT, |R2|, |R16|, PT ;  /* 0x400000100200722a */ /* 0x001fe20003f0e200 */
[----:B------:R-:W-:-:S02]  /*58e0*/  IMAD.MOV.U32 R24, RZ, RZ, R16 ;  /* 0x000000ffff187224 */ /* 0x000fc400078e0010 */
[----:B------:R-:W-:Y:S02]  /*58f0*/  IMAD.MOV.U32 R25, RZ, RZ, R17 ;  /* 0x000000ffff197224 */ /* 0x000fe400078e0011 */
[----:B--2---:R-:W-:Y:S02]  /*5900*/  IMAD.MOV.U32 R27, RZ, RZ, R4 ;  /* 0x000000ffff1b7224 */ /* 0x004fe400078e0004 */
[----:B------:R-:W-:-:S07]  /*5910*/  IMAD.MOV.U32 R29, RZ, RZ, R5 ;  /* 0x000000ffff1d7224 */ /* 0x000fce00078e0005 */
[----:B-1-34-:R-:W-:Y:S05]  /*5920*/  @!P0 BRA `(.L_x_744) ;  /* 0x0000000000388947 */ /* 0x01afea0003800000 */
        /* <DEDUP_REMOVED lines=14> */
.L_x_744:
[----:B------:R-:W-:Y:S05]  /*5a10*/  BSYNC.RECONVERGENT B1 ;  /* 0x0000000000017941 */ /* 0x000fea0003800200 */
.L_x_743:
        /* <DEDUP_REMOVED lines=23> */
.L_x_746:
[----:B------:R-:W-:Y:S05]  /*5b90*/  BSYNC.RECONVERGENT B1 ;  /* 0x0000000000017941 */ /* 0x000fea0003800200 */
.L_x_745:
        /* <DEDUP_REMOVED lines=21> */
.L_x_748:
[----:B------:R-:W-:Y:S05]  /*5cf0*/  BSYNC.RECONVERGENT B1 ;  /* 0x0000000000017941 */ /* 0x000fea0003800200 */
.L_x_747:
        /* <DEDUP_REMOVED lines=23> */
.L_x_750:
[----:B------:R-:W-:Y:S05]  /*5e70*/  BSYNC.RECONVERGENT B1 ;  /* 0x0000000000017941 */ /* 0x000fea0003800200 */
.L_x_749:
[----:B------:R-:W-:Y:S01]  /*5e80*/  DSETP.GEU.AND P0, PT, |R14|, |R22|, PT ;  /* 0x400000160e00722a */ /* 0x000fe20003f0e200 */
[----:B------:R-:W-:Y:S01]  /*5e90*/  BSSY.RECONVERGENT B1, `(.L_x_751) ;  /* 0x0000014000017945 */ /* 0x000fe20003800200 */
[----:B------:R-:W-:Y:S01]  /*5ea0*/  MOV R2, R22 ;  /* 0x0000001600027202 */ /* 0x000fe20000000f00 */
[----:B------:R-:W-:Y:S02]  /*5eb0*/  IMAD.MOV.U32 R3, RZ, RZ, R23 ;  /* 0x000000ffff037224 */ /* 0x000fe400078e0017 */
[----:B-1----:R-:W-:Y:S02]  /*5ec0*/  IMAD.MOV.U32 R19, RZ, RZ, R8 ;  /* 0x000000ffff137224 */ /* 0x002fe400078e0008 */
        /* <DEDUP_REMOVED lines=16> */
.L_x_752:
[----:B------:R-:W-:Y:S05]  /*5fd0*/  BSYNC.RECONVERGENT B1 ;  /* 0x0000000000017941 */ /* 0x000fea0003800200 */
.L_x_751:
        /* <DEDUP_REMOVED lines=21> */
.L_x_754:
[----:B------:R-:W-:Y:S05]  /*6130*/  BSYNC.RECONVERGENT B1 ;  /* 0x0000000000017941 */ /* 0x000fea0003800200 */
.L_x_753:
        /* <DEDUP_REMOVED lines=20> */
.L_x_676:
[----:B------:R-:W-:Y:S05]  /*6280*/  BSYNC.RECONVERGENT B0 ;  /* 0x0000000000007941 */ /* 0x000fea0003800200 */
.L_x_643:
[----:B------:R-:W-:Y:S05]  /*6290*/  @P1 EXIT ;  /* 0x000000000000194d */ /* 0x000fea0003800000 */
[----:B01----:R-:W0:Y:S02]  /*62a0*/  LDC.64 R4, c[0x0][0x388] ;  /* 0x0000e200ff047b82 */ /* 0x003e240000000a00 */
[----:B0-----:R-:W-:Y:S04]  /*62b0*/  STG.E.64 desc[UR6][R4.64], R2 ;  /* 0x0000000204007986 */ /* 0x001fe8000c101b06 */
[----:B------:R-:W-:Y:S01]  /*62c0*/  STG.E.64 desc[UR6][R4.64+0x8], R14 ;  /* 0x0000080e04007986 */ /* 0x000fe2000c101b06 */
[----:B------:R-:W-:Y:S05]  /*62d0*/  EXIT ;  /* 0x000000000000794d */ /* 0x000fea0003800000 */
.L_x_755:
        /* <DEDUP_REMOVED lines=10> */
.L_x_1082:


//--------------------- .text._ZN6thrust24THRUST_300001_SM_1000_NS8cuda_cub4core6detail13_kernel_agentINS1_8__reduce10DrainAgentIiEEJN3cub18CUB_300001_SM_10009GridQueueIjEEiEEEvDpT0_ --------------------------
	.section	.text._ZN6thrust24THRUST_300001_SM_1000_NS8cuda_cub4core6detail13_kernel_agentINS1_8__reduce10DrainAgentIiEEJN3cub18CUB_300001_SM_10009GridQueueIjEEiEEEvDpT0_,"ax",@progbits
	.align	128
        .global         _ZN6thrust24THRUST_300001_SM_1000_NS8cuda_cub4core6detail13_kernel_agentINS1_8__reduce10DrainAgentIiEEJN3cub18CUB_300001_SM_10009GridQueueIjEEiEEEvDpT0_
        .type           _ZN6thrust24THRUST_300001_SM_1000_NS8cuda_cub4core6detail13_kernel_agentINS1_8__reduce10DrainAgentIiEEJN3cub18CUB_300001_SM_10009GridQueueIjEEiEEEvDpT0_,@function
        .size           _ZN6thrust24THRUST_300001_SM_1000_NS8cuda_cub4core6detail13_kernel_agentINS1_8__reduce10DrainAgentIiEEJN3cub18CUB_300001_SM_10009GridQueueIjEEiEEEvDpT0_,(.L_x_1083 - _ZN6thrust24THRUST_300001_SM_1000_NS8cuda_cub4core6detail13_kernel_agentINS1_8__reduce10DrainAgentIiEEJN3cub18CUB_300001_SM_10009GridQueueIjEEiEEEvDpT0_)
        .other          _ZN6thrust24THRUST_300001_SM_1000_NS8cuda_cub4core6detail13_kernel_agentINS1_8__reduce10DrainAgentIiEEJN3cub18CUB_300001_SM_10009GridQueueIjEEiEEEvDpT0_,@"STO_CUDA_ENTRY STV_DEFAULT"
_ZN6thrust24THRUST_300001_SM_1000_NS8cuda_cub4core6detail13_kernel_agentINS1_8__reduce10DrainAgentIiEEJN3cub18CUB_300001_SM_10009GridQueueIjEEiEEEvDpT0_:
.text._ZN6thrust24THRUST_300001_SM_1000_NS8cuda_cub4core6detail13_kernel_agentINS1_8__reduce10DrainAgentIiEEJN3cub18CUB_300001_SM_10009GridQueueIjEEiEEEvDpT0_:
[----:B------:R-:W-:Y:S08]  /*0000*/  LDC R1, c[0x0][0x37c] ;  /* 0x0000df00ff017b82 */ /* 0x000ff00000000800 */
[----:B------:R-:W0:Y:S01]  /*0010*/  LDC.64 R2, c[0x0][0x380] ;  /* 0x0000e000ff027b82 */ /* 0x000e220000000a00 */
[----:B------:R-:W0:Y:S07]  /*0020*/  LDCU.64 UR4, c[0x0][0x358] ;  /* 0x00006b00ff0477ac */ /* 0x000e2e0008000a00 */
[----:B------:R-:W1:Y:S01]  /*0030*/  LDC R5, c[0x0][0x388] ;  /* 0x0000e200ff057b82 */ /* 0x000e620000000800 */
[----:B0-----:R-:W-:Y:S04]  /*0040*/  STG.E desc[UR4][R2.64+0x4], RZ ;  /* 0x000004ff02007986 */ /* 0x001fe8000c101904 */
[----:B-1----:R-:W-:Y:S01]  /*0050*/  STG.E desc[UR4][R2.64], R5 ;  /* 0x0000000502007986 */ /* 0x002fe2000c101904 */
[----:B------:R-:W-:Y:S05]  /*0060*/  EXIT ;  /* 0x000000000000794d */ /* 0x000fea0003800000 */
.L_x_756:
        /* <DEDUP_REMOVED lines=9> */
.L_x_1083:


//--------------------- .text._ZN6thrust24THRUST_300001_SM_1000_NS8cuda_cub4core6detail13_kernel_agentINS1_8__reduce11ReduceAgentINS0_12zip_iteratorIN4cuda3std3__45tupleIJNS0_10device_ptrIdEENS0_17counting_iteratorIlNS0_11use_defaultESF_SF_EEEEEEEPNSB_IJdlEEESJ_iNS1_9__extrema9arg_max_fIdl7AbsLessEEEEJSI_SK_iN3cub18CUB_300001_SM_100013GridEvenShareIiEENSR_9GridQueueIjEESO_EEEvDpT0_ --------------------------
	.section	.text._ZN6thrust24THRUST_300001_SM_1000_NS8cuda_cub4core6detail13_kernel_agentINS1_8__reduce11ReduceAgentINS0_12zip_iteratorIN4cuda3std3__45tupleIJNS0_10device_ptrIdEENS0_17counting_iteratorIlNS0_11use_defaultESF_SF_EEEEEEEPNSB_IJdlEEESJ_iNS1_9__extrema9arg_max_fIdl7AbsLessEEEEJSI_SK_iN3cub18CUB_300001_SM_100013GridEvenShareIiEENSR_9GridQueueIjEESO_EEEvDpT0_,"ax",@progbits
	.align	128
        .global         _ZN6thrust24THRUST_300001_SM_1000_NS8cuda_cub4core6detail13_kernel_agentINS1_8__reduce11ReduceAgentINS0_12zip_iteratorIN4cuda3std3__45tupleIJNS0_10device_ptrIdEENS0_17counting_iteratorIlNS0_11use_defaultESF_SF_EEEEEEEPNSB_IJdlEEESJ_iNS1_9__extrema9arg_max_fIdl7AbsLessEEEEJSI_SK_iN3cub18CUB_300001_SM_100013GridEvenShareIiEENSR_9GridQueueIjEESO_EEEvDpT0_
        .type           _ZN6thrust24THRUST_300001_SM_1000_NS8cuda_cub4core6detail13_kernel_agentINS1_8__reduce11ReduceAgentINS0_12zip_iteratorIN4cuda3std3__45tupleIJNS0_10device_ptrIdEENS0_17counting_iteratorIlNS0_11use_defaultESF_SF_EEEEEEEPNSB_IJdlEEESJ_iNS1_9__extrema9arg_max_fIdl7AbsLessEEEEJSI_SK_iN3cub18CUB_300001_SM_100013GridEvenShareIiEENSR_9GridQueueIjEESO_EEEvDpT0_,@function
        .size           _ZN6thrust24THRUST_300001_SM_1000_NS8cuda_cub4core6detail13_kernel_agentINS1_8__reduce11ReduceAgentINS0_12zip_iteratorIN4cuda3std3__45tupleIJNS0_10device_ptrIdEENS0_17counting_iteratorIlNS0_11use_defaultESF_SF_EEEEEEEPNSB_IJdlEEESJ_iNS1_9__extrema9arg_max_fIdl7AbsLessEEEEJSI_SK_iN3cub18CUB_300001_SM_100013GridEvenShareIiEENSR_9GridQueueIjEESO_EEEvDpT0_,(.L_x_1084 - _ZN6thrust24THRUST_300001_SM_1000_NS8cuda_cub4core6detail13_kernel_agentINS1_8__reduce11ReduceAgentINS0_12zip_iteratorIN4cuda3std3__45tupleIJNS0_10device_ptrIdEENS0_17counting_iteratorIlNS0_11use_defaultESF_SF_EEEEEEEPNSB_IJdlEEESJ_iNS1_9__extrema9arg_max_fIdl7AbsLessEEEEJSI_SK_iN3cub18CUB_300001_SM_100013GridEvenShareIiEENSR_9GridQueueIjEESO_EEEvDpT0_)
        .other          _ZN6thrust24THRUST_300001_SM_1000_NS8cuda_cub4core6detail13_kernel_agentINS1_8__reduce11ReduceAgentINS0_12zip_iteratorIN4cuda3std3__45tupleIJNS0_10device_ptrIdEENS0_17counting_iteratorIlNS0_11use_defaultESF_SF_EEEEEEEPNSB_IJdlEEESJ_iNS1_9__extrema9arg_max_fIdl7AbsLessEEEEJSI_SK_iN3cub18CUB_300001_SM_100013GridEvenShareIiEENSR_9GridQueueIjEESO_EEEvDpT0_,@"STO_CUDA_ENTRY STV_DEFAULT"
_ZN6thrust24THRUST_300001_SM_1000_NS8cuda_cub4core6detail13_kernel_agentINS1_8__reduce11ReduceAgentINS0_12zip_iteratorIN4cuda3std3__45tupleIJNS0_10device_ptrIdEENS0_17counting_iteratorIlNS0_11use_defaultESF_SF_EEEEEEEPNSB_IJdlEEESJ_iNS1_9__extrema9arg_max_fIdl7AbsLessEEEEJSI_SK_iN3cub18CUB_300001_SM_100013GridEvenShareIiEENSR_9GridQueueIjEESO_EEEvDpT0_:
.text._ZN6thrust24THRUST_300001_SM_1000_NS8cuda_cub4core6detail13_kernel_agentINS1_8__reduce11ReduceAgentINS0_12zip_iteratorIN4cuda3std3__45tupleIJNS0_10device_ptrIdEENS0_17counting_iteratorIlNS0_11use_defaultESF_SF_EEEEEEEPNSB_IJdlEEESJ_iNS1_9__extrema9arg_max_fIdl7AbsLessEEEEJSI_SK_iN3cub18CUB_300001_SM_100013GridEvenShareIiEENSR_9GridQueueIjEESO_EEEvDpT0_:
[----:B------:R-:W-:Y:S01]  /*0000*/  LDC R1, c[0x0][0x37c] ;  /* 0x0000df00ff017b82 */ /* 0x000fe20000000800 */
[----:B------:R-:W0:Y:S01]  /*0010*/  S2R R0, SR_CTAID.X ;  /* 0x0000000000007919 */ /* 0x000e220000002500 */
[----:B------:R-:W1:Y:S01]  /*0020*/  LDCU UR4, c[0x0][0x398] ;  /* 0x00007300ff0477ac */ /* 0x000e620008000800 */
[----:B------:R-:W-:Y:S01]  /*0030*/  BSSY.RECONVERGENT B0, `(.L_x_757) ;  /* 0x000066d000007945 */ /* 0x000fe20003800200 */
[----:B------:R-:W2:Y:S01]  /*0040*/  LDCU UR6, c[0x0][0x370] ;  /* 0x00006e00ff0677ac */ /* 0x000ea20008000800 */
[----:B------:R-:W3:Y:S01]  /*0050*/  LDCU.64 UR10, c[0x0][0x358] ;  /* 0x00006b00ff0a77ac */ /* 0x000ee20008000a00 */
[----:B-1----:R-:W-:Y:S01]  /*0060*/  IMAD.U32 R7, RZ, RZ, UR4 ;  /* 0x00000004ff077e24 */ /* 0x002fe2000f8e00ff */
[----:B--2---:R-:W-:Y:S01]  /*0070*/  UIMAD UR6, UR6, 0x500, URZ ;  /* 0x00000500060678a4 */ /* 0x004fe2000f8e02ff */
[----:B0-----:R-:W-:-:S04]  /*0080*/  IMAD R10, R0, 0x500, RZ ;  /* 0x00000500000a7824 */ /* 0x001fc800078e02ff */
[----:B------:R-:W-:-:S05]  /*0090*/  VIADD R2, R10, 0x500 ;  /* 0x000005000a027836 */ /* 0x000fca0000000000 */
[----:B------:R-:W-:-:S13]  /*00a0*/  ISETP.GT.AND P0, PT, R2, R7, PT ;  /* 0x000000070200720c */ /* 0x000fda0003f04270 */
[----:B---3--:R-:W-:Y:S05]  /*00b0*/  @!P0 BRA `(.L_x_758) ;  /* 0x0000003800d08947 */ /* 0x008fea0003800000 */
[----:B------:R-:W0:Y:S01]  /*00c0*/  S2R R5, SR_TID.X ;  /* 0x0000000000057919 */ /* 0x000e220000002100 */
[----:B------:R-:W-:Y:S01]  /*00d0*/  IMAD.IADD R4, R7, 0x1, -R10 ;  /* 0x0000000107047824 */ /* 0x000fe200078e0a0a */
[----:B------:R-:W1:Y:S01]  /*00e0*/  LDCU.64 UR6, c[0x0][0x388] ;  /* 0x00007100ff0677ac */ /* 0x000e620008000a00 */
[----:B------:R-:W-:Y:S01]  /*00f0*/  BSSY.RECONVERGENT B1, `(.L_x_759) ;  /* 0x0000010000017945 */ /* 0x000fe20003800200 */
[----:B------:R-:W-:Y:S01]  /*0100*/  IMAD.MOV.U32 R8, RZ, RZ, RZ ;  /* 0x000000ffff087224 */ /* 0x000fe200078e00ff */
[----:B------:R-:W-:Y:S01]  /*0110*/  CS2R R2, SRZ ;  /* 0x0000000000027805 */ /* 0x000fe2000001ff00 */
[----:B------:R-:W2:Y:S01]  /*0120*/  LDCU.64 UR8, c[0x0][0x388] ;  /* 0x00007100ff0877ac */ /* 0x000ea20008000a00 */
[----:B------:R-:W-:Y:S01]  /*0130*/  IMAD.MOV.U32 R6, RZ, RZ, RZ ;  /* 0x000000ffff067224 */ /* 0x000fe200078e00ff */
[----:B0-----:R-:W-:Y:S01]  /*0140*/  ISETP.GE.AND P0, PT, R5, R4, PT ;  /* 0x000000040500720c */ /* 0x001fe20003f06270 */
[----:B------:R-:W-:-:S12]  /*0150*/  IMAD.MOV.U32 R9, RZ, RZ, R5 ;  /* 0x000000ffff097224 */ /* 0x000fd800078e0005 */
[----:B-12---:R-:W-:Y:S05]  /*0160*/  @P0 BRA `(.L_x_760) ;  /* 0x0000000000200947 */ /* 0x006fea0003800000 */
[----:B------:R-:W0:Y:S01]  /*0170*/  LDC.64 R2, c[0x0][0x380] ;  /* 0x0000e000ff027b82 */ /* 0x000e220000000a00 */
[----:B------:R-:W-:Y:S01]  /*0180*/  IMAD.IADD R11, R10, 0x1, R5 ;  /* 0x000000010a0b7824 */ /* 0x000fe200078e0205 */
[----:B------:R-:W1:Y:S03]  /*0190*/  LDCU.64 UR4, c[0x0][0x388] ;  /* 0x00007100ff0477ac */ /* 0x000e660008000a00 */
[----:B0-----:R-:W-:-:S06]  /*01a0*/  IMAD.WIDE R2, R11, 0x8, R2 ;  /* 0x000000080b027825 */ /* 0x001fcc00078e0202 */
[----:B------:R-:W5:Y:S01]  /*01b0*/  LDG.E.64 R2, desc[UR10][R2.64] ;  /* 0x0000000a02027981 */ /* 0x000f62000c1e1b00 */
[----:B-1----:R-:W-:Y:S01]  /*01c0*/  IADD3 R8, P0, PT, R11, UR4, RZ ;  /* 0x000000040b087c10 */ /* 0x002fe2000ff1e0ff */
[----:B------:R-:W-:-:S03]  /*01d0*/  VIADD R9, R5, 0x100 ;  /* 0x0000010005097836 */ /* 0x000fc60000000000 */
[----:B------:R-:W-:-:S09]  /*01e0*/  LEA.HI.X.SX32 R6, R11, UR5, 0x1, P0 ;  /* 0x000000050b067c11 */ /* 0x000fd200080f0eff */
.L_x_760:
[----:B------:R-:W-:Y:S05]  /*01f0*/  BSYNC.RECONVERGENT B1 ;  /* 0x0000000000017941 */ /* 0x000fea0003800200 */
.L_x_759:
        /* <DEDUP_REMOVED lines=9> */
[----:B------:R-:W0:Y:S01]  /*0290*/  LDC.64 R12, c[0x0][0x380] ;  /* 0x0000e000ff0c7b82 */ /* 0x000e220000000a00 */
[----:B------:R-:W-:Y:S01]  /*02a0*/  LEA.HI R7, R18, 0x1, RZ, 0x18 ;  /* 0x0000000112077811 */ /* 0x000fe200078fc0ff */
[----:B------:R-:W-:-:S03]  /*02b0*/  IMAD.IADD R11, R10, 0x1, R9 ;  /* 0x000000010a0b7824 */ /* 0x000fc600078e0209 */
[----:B------:R-:W-:-:S05]  /*02c0*/  LOP3.LUT R7, R7, 0x3, RZ, 0xc0, !PT ;  /* 0x0000000307077812 */ /* 0x000fca00078ec0ff */
[----:B------:R-:W-:-:S07]  /*02d0*/  IMAD.MOV R7, RZ, RZ, -R7 ;  /* 0x000000ffff077224 */ /* 0x000fce00078e0a07 */
.L_x_767:
[----:B0-----:R-:W-:-:S06]  /*02e0*/  IMAD.WIDE R14, R11, 0x8, R12 ;  /* 0x000000080b0e7825 */ /* 0x001fcc00078e020c */
[----:B------:R-:W2:Y:S01]  /*02f0*/  LDG.E.64 R14, desc[UR10][R14.64] ;  /* 0x0000000a0e0e7981 */ /* 0x000ea2000c1e1b00 */
[----:B------:R-:W-:Y:S01]  /*0300*/  IADD3 R22, P1, PT, R11, UR6, RZ ;  /* 0x000000060b167c10 */ /* 0x000fe2000ff3e0ff */
[----:B------:R-:W-:Y:S01]  /*0310*/  VIADD R7, R7, 0x1 ;  /* 0x0000000107077836 */ /* 0x000fe20000000000 */
[----:B------:R-:W-:Y:S01]  /*0320*/  BSSY.RECONVERGENT B3, `(.L_x_765) ;  /* 0x000001b000037945 */ /* 0x000fe20003800200 */
[----:B------:R-:W-:Y:S01]  /*0330*/  IMAD.MOV.U32 R19, RZ, RZ, R8 ;  /* 0x000000ffff137224 */ /* 0x000fe200078e0008 */
[----:B------:R-:W-:Y:S01]  /*0340*/  LEA.HI.X.SX32 R21, R11, UR7, 0x1, P1 ;  /* 0x000000070b157c11 */ /* 0x000fe200088f0eff */
[----:B------:R-:W-:Y:S01]  /*0350*/  IMAD.MOV.U32 R20, RZ, RZ, R6 ;  /* 0x000000ffff147224 */ /* 0x000fe200078e0006 */
[----:B------:R-:W-:Y:S01]  /*0360*/  ISETP.NE.AND P2, PT, R7, RZ, PT ;  /* 0x000000ff0700720c */ /* 0x000fe20003f45270 */
[----:B-----5:R-:W-:Y:S02]  /*0370*/  IMAD.MOV.U32 R16, RZ, RZ, R2 ;  /* 0x000000ffff107224 */ /* 0x020fe400078e0002 */
[----:B------:R-:W-:-:S02]  /*0380*/  IMAD.MOV.U32 R17, RZ, RZ, R3 ;  /* 0x000000ffff117224 */ /* 0x000fc400078e0003 */
[----:B------:R-:W-:Y:S02]  /*0390*/  IMAD.MOV.U32 R8, RZ, RZ, R22 ;  /* 0x000000ffff087224 */ /* 0x000fe400078e0016 */
        /* <DEDUP_REMOVED lines=19> */
.L_x_766:
[----:B------:R-:W-:Y:S05]  /*04d0*/  BSYNC.RECONVERGENT B3 ;  /* 0x0000000000037941 */ /* 0x000fea0003800200 */
.L_x_765:
[----:B------:R-:W-:Y:S02]  /*04e0*/  VIADD R9, R9, 0x100 ;  /* 0x0000010009097836 */ /* 0x000fe40000000000 */
[----:B------:R-:W-:Y:S01]  /*04f0*/  VIADD R11, R11, 0x100 ;  /* 0x000001000b0b7836 */ /* 0x000fe20000000000 */
[----:B------:R-:W-:Y:S06]  /*0500*/  @P2 BRA `(.L_x_767) ;  /* 0xfffffffc00742947 */ /* 0x000fec000383ffff */
.L_x_764:
[----:B------:R-:W-:Y:S05]  /*0510*/  BSYNC.RECONVERGENT B2 ;  /* 0x0000000000027941 */ /* 0x000fea0003800200 */
.L_x_763:
[----:B------:R-:W-:-:S13]  /*0520*/  ISETP.GE.U32.AND P0, PT, R18, 0x300, PT ;  /* 0x000003001200780c */ /* 0x000fda0003f06070 */
[----:B------:R-:W-:Y:S05]  /*0530*/  @!P0 BRA `(.L_x_762) ;  /* 0x0000000400cc8947 */ /* 0x000fea0003800000 */
[----:B------:R-:W0:Y:S01]  /*0540*/  LDC.64 R12, c[0x0][0x380] ;  /* 0x0000e000ff0c7b82 */ /* 0x000e220000000a00 */
[----:B------:R-:W-:-:S04]  /*0550*/  IMAD.IADD R7, R10, 0x1, R9 ;  /* 0x000000010a077824 */ /* 0x000fc800078e0209 */
[C---:B------:R-:W-:Y:S02]  /*0560*/  VIADD R27, R7.reuse, 0x100 ;  /* 0x00000100071b7836 */ /* 0x040fe40000000000 */
[C---:B------:R-:W-:Y:S02]  /*0570*/  VIADD R26, R7.reuse, 0x200 ;  /* 0x00000200071a7836 */ /* 0x040fe40000000000 */
[----:B------:R-:W-:Y:S01]  /*0580*/  VIADD R25, R7, 0x300 ;  /* 0x0000030007197836 */ /* 0x000fe20000000000 */
[----:B0-----:R-:W-:-:S05]  /*0590*/  IADD3 R10, P0, PT, R12, 0x1000, RZ ;  /* 0x000010000c0a7810 */ /* 0x001fca0007f1e0ff */
[----:B------:R-:W-:-:S08]  /*05a0*/  IMAD.X R11, RZ, RZ, R13, P0 ;  /* 0x000000ffff0b7224 */ /* 0x000fd000000e060d */
.L_x_776:
[----:B------:R-:W-:-:S05]  /*05b0*/  IMAD.WIDE R22, R7, 0x8, R10 ;  /* 0x0000000807167825 */ /* 0x000fca00078e020a */
[----:B------:R-:W2:Y:S04]  /*05c0*/  LDG.E.64 R20, desc[UR10][R22.64+-0x1000] ;  /* 0xfff0000a16147981 */ /* 0x000ea8000c1e1b00 */
[----:B-----5:R0:W5:Y:S04]  /*05d0*/  LDG.E.64 R16, desc[UR10][R22.64+-0x800] ;  /* 0xfff8000a16107981 */ /* 0x020168000c1e1b00 */
[----:B------:R0:W5:Y:S04]  /*05e0*/  LDG.E.64 R14, desc[UR10][R22.64] ;  /* 0x0000000a160e7981 */ /* 0x000168000c1e1b00 */
[----:B------:R0:W5:Y:S01]  /*05f0*/  LDG.E.64 R12, desc[UR10][R22.64+0x800] ;  /* 0x0008000a160c7981 */ /* 0x000162000c1e1b00 */
[C---:B------:R-:W-:Y:S01]  /*0600*/  IADD3 R29, P1, PT, R7.reuse, UR8, RZ ;  /* 0x00000008071d7c10 */ /* 0x040fe2000ff3e0ff */
[----:B------:R-:W-:Y:S03]  /*0610*/  BSSY.RECONVERGENT B2, `(.L_x_768) ;  /* 0x0000016000027945 */ /* 0x000fe60003800200 */
[----:B------:R-:W-:Y:S01]  /*0620*/  LEA.HI.X.SX32 R31, R7, UR9, 0x1, P1 ;  /* 0x00000009071f7c11 */ /* 0x000fe200088f0eff */
[----:B------:R-:W-:-:S03]  /*0630*/  IMAD.MOV.U32 R24, RZ, RZ, R29 ;  /* 0x000000ffff187224 */ /* 0x000fc600078e001d */
[----:B------:R-:W-:Y:S01]  /*0640*/  MOV R28, R31 ;  /* 0x0000001f001c7202 */ /* 0x000fe20000000f00 */
        /* <DEDUP_REMOVED lines=18> */
.L_x_769:
[----:B------:R-:W-:Y:S05]  /*0770*/  BSYNC.RECONVERGENT B2 ;  /* 0x0000000000027941 */ /* 0x000fea0003800200 */
.L_x_768:
[----:B-----5:R-:W-:Y:S01]  /*0780*/  DSETP.GEU.AND P0, PT, |R18|, |R16|, PT ;  /* 0x400000101200722a */ /* 0x020fe20003f0e200 */
[C---:B------:R-:W-:Y:S01]  /*0790*/  IADD3 R21, P1, PT, R27.reuse, UR8, RZ ;  /* 0x000000081b157c10 */ /* 0x040fe2000ff3e0ff */
[----:B------:R-:W-:Y:S01]  /*07a0*/  BSSY.RECONVERGENT B2, `(.L_x_770) ;  /* 0x0000015000027945 */ /* 0x000fe20003800200 */
[----:B------:R-:W-:Y:S02]  /*07b0*/  IMAD.MOV.U32 R2, RZ, RZ, R16 ;  /* 0x000000ffff027224 */ /* 0x000fe400078e0010 */
[----:B------:R-:W-:Y:S01]  /*07c0*/  LEA.HI.X.SX32 R23, R27, UR9, 0x1, P1 ;  /* 0x000000091b177c11 */ /* 0x000fe200088f0eff */
[----:B------:R-:W-:Y:S02]  /*07d0*/  IMAD.MOV.U32 R6, RZ, RZ, R21 ;  /* 0x000000ffff067224 */ /* 0x000fe400078e0015 */
[----:B------:R-:W-:Y:S02]  /*07e0*/  IMAD.MOV.U32 R3, RZ, RZ, R17 ;  /* 0x000000ffff037224 */ /* 0x000fe400078e0011 */
[----:B------:R-:W-:-:S04]  /*07f0*/  IMAD.MOV.U32 R8, RZ, RZ, R23 ;  /* 0x000000ffff087224 */ /* 0x000fc800078e0017 */
        /* <DEDUP_REMOVED lines=15> */
.L_x_771:
[----:B------:R-:W-:Y:S05]  /*08f0*/  BSYNC.RECONVERGENT B2 ;  /* 0x0000000000027941 */ /* 0x000fea0003800200 */
.L_x_770:
[----:B------:R-:W-:Y:S01]  /*0900*/  DSETP.GEU.AND P0, PT, |R2|, |R14|, PT ;  /* 0x4000000e0200722a */ /* 0x000fe20003f0e200 */
[C---:B------:R-:W-:Y:S01]  /*0910*/  IADD3 R21, P1, PT, R26.reuse, UR8, RZ ;  /* 0x000000081a157c10 */ /* 0x040fe2000ff3e0ff */
[----:B------:R-:W-:Y:S01]  /*0920*/  BSSY.RECONVERGENT B2, `(.L_x_772) ;  /* 0x0000016000027945 */ /* 0x000fe20003800200 */
[----:B------:R-:W-:Y:S01]  /*0930*/  IADD3 R29, P2, PT, R25, UR8, RZ ;  /* 0x00000008191d7c10 */ /* 0x000fe2000ff5e0ff */
[----:B------:R-:W-:Y:S01]  /*0940*/  IMAD.MOV.U32 R16, RZ, RZ, R14 ;  /* 0x000000ffff107224 */ /* 0x000fe200078e000e */
        /* <DEDUP_REMOVED lines=19> */
.L_x_773:
[----:B------:R-:W-:Y:S05]  /*0a80*/  BSYNC.RECONVERGENT B2 ;  /* 0x0000000000027941 */ /* 0x000fea0003800200 */
.L_x_772:
[----:B------:R-:W-:Y:S01]  /*0a90*/  DSETP.GEU.AND P0, PT, |R16|, |R12|, PT ;  /* 0x4000000c1000722a */ /* 0x000fe20003f0e200 */
[----:B------:R-:W-:Y:S01]  /*0aa0*/  LEA.HI.X.SX32 R14, R25, UR9, 0x1, P2 ;  /* 0x00000009190e7c11 */ /* 0x000fe200090f0eff */
[----:B------:R-:W-:Y:S01]  /*0ab0*/  BSSY.RECONVERGENT B2, `(.L_x_774) ;  /* 0x0000014000027945 */ /* 0x000fe20003800200 */
[----:B------:R-:W-:Y:S02]  /*0ac0*/  IMAD.MOV.U32 R8, RZ, RZ, R29 ;  /* 0x000000ffff087224 */ /* 0x000fe400078e001d */
[----:B------:R-:W-:Y:S02]  /*0ad0*/  IMAD.MOV.U32 R2, RZ, RZ, R12 ;  /* 0x000000ffff027224 */ /* 0x000fe400078e000c */
[----:B------:R-:W-:Y:S02]  /*0ae0*/  IMAD.MOV.U32 R6, RZ, RZ, R14 ;  /* 0x000000ffff067224 */ /* 0x000fe400078e000e */
[----:B------:R-:W-:-:S05]  /*0af0*/  IMAD.MOV.U32 R3, RZ, RZ, R13 ;  /* 0x000000ffff037224 */ /* 0x000fca00078e000d */
        /* <DEDUP_REMOVED lines=15> */
.L_x_775:
[----:B------:R-:W-:Y:S05]  /*0bf0*/  BSYNC.RECONVERGENT B2 ;  /* 0x0000000000027941 */ /* 0x000fea0003800200 */
.L_x_774:
[----:B------:R-:W-:Y:S02]  /*0c00*/  VIADD R9, R9, 0x400 ;  /* 0x0000040009097836 */ /* 0x000fe40000000000 */
[----:B------:R-:W-:Y:S02]  /*0c10*/  VIADD R27, R27, 0x400 ;  /* 0x000004001b1b7836 */ /* 0x000fe40000000000 */
[----:B------:R-:W-:Y:S01]  /*0c20*/  VIADD R26, R26, 0x400 ;  /* 0x000004001a1a7836 */ /* 0x000fe20000000000 */
[----:B------:R-:W-:Y:S01]  /*0c30*/  ISETP.GE.AND P0, PT, R9, R4, PT ;  /* 0x000000040900720c */ /* 0x000fe20003f06270 */
[----:B------:R-:W-:Y:S02]  /*0c40*/  VIADD R25, R25, 0x400 ;  /* 0x0000040019197836 */ /* 0x000fe40000000000 */
[----:B------:R-:W-:-:S10]  /*0c50*/  VIADD R7, R7, 0x400 ;  /* 0x0000040007077836 */ /* 0x000fd40000000000 */
[----:B------:R-:W-:Y:S05]  /*0c60*/  @!P0 BRA `(.L_x_776) ;  /* 0xfffffff800508947 */ /* 0x000fea000383ffff */
.L_x_762:
[----:B------:R-:W-:Y:S05]  /*0c70*/  BSYNC.RECONVERGENT B1 ;  /* 0x0000000000017941 */ /* 0x000fea0003800200 */
.L_x_761:
        /* <DEDUP_REMOVED lines=34> */
.L_x_779:
[----:B------:R-:W-:Y:S05]  /*0ea0*/  BSYNC.RECONVERGENT B1 ;  /* 0x0000000000017941 */ /* 0x000fea0003800200 */
.L_x_778:
        /* <DEDUP_REMOVED lines=31> */
.L_x_781:
[----:B------:R-:W-:Y:S05]  /*10a0*/  BSYNC.RECONVERGENT B1 ;  /* 0x0000000000017941 */ /* 0x000fea0003800200 */
.L_x_780:
[----:B------:R-:W-:Y:S01]  /*10b0*/  ISETP.GT.AND P0, PT, R15, 0x1b, PT ;  /* 0x0000001b0f00780c */ /* 0x000fe20003f04270 */
[----:B---3--:R3:W3:Y:S01]  /*10c0*/  SHFL.DOWN PT, R8, R2, 0x4, 0x1f ;  /* 0x08801f0002087f89 */ /* 0x0086e200000e0000 */
[----:B------:R-:W-:Y:S01]  /*10d0*/  BSSY.RECONVERGENT B1, `(.L_x_782) ;  /* 0x000001d000017945 */ /* 0x000fe20003800200 */
[----:B0-----:R-:W-:Y:S01]  /*10e0*/  MOV R11, R4 ;  /* 0x00000004000b7202 */ /* 0x001fe20000000f00 */
[----:B------:R-:W-:Y:S01]  /*10f0*/  IMAD.MOV.U32 R12, RZ, RZ, R13 ;  /* 0x000000ffff0c7224 */ /* 0x000fe200078e000d */
[----:B------:R0:W0:Y:S01]  /*1100*/  SHFL.DOWN PT, R9, R3, 0x4, 0x1f ;  /* 0x08801f0003097f89 */ /* 0x00002200000e0000 */
[----:B-1----:R-:W-:Y:S02]  /*1110*/  IMAD.MOV.U32 R6, RZ, RZ, R2 ;  /* 0x000000ffff067224 */ /* 0x002fe400078e0002 */
[----:B--2---:R-:W-:Y:S01]  /*1120*/  IMAD.MOV.U32 R7, RZ, RZ, R3 ;  /* 0x000000ffff077224 */ /* 0x004fe200078e0003 */
[----:B----4-:R1:W2:Y:S04]  /*1130*/  SHFL.DOWN PT, R17, R4, 0x4, 0x1f ;  /* 0x08801f0004117f89 */ /* 0x0102a800000e0000 */
[----:B------:R1:W4:Y:S01]  /*1140*/  SHFL.DOWN PT, R10, R13, 0x4, 0x1f ;  /* 0x08801f000d0a7f89 */ /* 0x00032200000e0000 */
        /* <DEDUP_REMOVED lines=21> */
.L_x_783:
[----:B------:R-:W-:Y:S05]  /*12a0*/  BSYNC.RECONVERGENT B1 ;  /* 0x0000000000017941 */ /* 0x000fea0003800200 */
.L_x_782:
[----:B------:R-:W-:Y:S01]  /*12b0*/  ISETP.GT.AND P0, PT, R15, 0x17, PT ;  /* 0x000000170f00780c */ /* 0x000fe20003f04270 */
[----:B---3--:R3:W2:Y:S01]  /*12c0*/  SHFL.DOWN PT, R8, R6, 0x8, 0x1f ;  /* 0x09001f0006087f89 */ /* 0x0086a200000e0000 */
[----:B------:R-:W-:Y:S01]  /*12d0*/  BSSY.RECONVERGENT B1, `(.L_x_784) ;  /* 0x000001d000017945 */ /* 0x000fe20003800200 */
[----:B-1----:R-:W-:Y:S02]  /*12e0*/  IMAD.MOV.U32 R4, RZ, RZ, R11 ;  /* 0x000000ffff047224 */ /* 0x002fe400078e000b */
[----:B0-----:R3:W0:Y:S01]  /*12f0*/  SHFL.DOWN PT, R9, R7, 0x8, 0x1f ;  /* 0x09001f0007097f89 */ /* 0x00162200000e0000 */
[----:B----4-:R-:W-:Y:S02]  /*1300*/  IMAD.MOV.U32 R10, RZ, RZ, R12 ;  /* 0x000000ffff0a7224 */ /* 0x010fe400078e000c */
[----:B------:R-:W-:Y:S01]  /*1310*/  IMAD.MOV.U32 R2, RZ, RZ, R6 ;  /* 0x000000ffff027224 */ /* 0x000fe200078e0006 */
[----:B------:R3:W1:Y:S01]  /*1320*/  SHFL.DOWN PT, R14, R11, 0x8, 0x1f ;  /* 0x09001f000b0e7f89 */ /* 0x00066200000e0000 */
[----:B------:R-:W-:-:S03]  /*1330*/  IMAD.MOV.U32 R3, RZ, RZ, R7 ;  /* 0x000000ffff037224 */ /* 0x000fc600078e0007 */
[----:B------:R3:W4:Y:S01]  /*1340*/  SHFL.DOWN PT, R13, R12, 0x8, 0x1f ;  /* 0x09001f000c0d7f89 */ /* 0x00072200000e0000 */
[----:B------:R-:W-:Y:S05]  /*1350*/  @P0 BRA `(.L_x_785) ;  /* 0x0000000000500947 */ /* 0x000fea0003800000 */
[----:B0-2---:R-:W-:Y:S01]  /*1360*/  DSETP.GEU.AND P0, PT, |R6|, |R8|, PT ;  /* 0x400000080600722a */ /* 0x005fe20003f0e200 */
[----:B-1----:R-:W-:Y:S02]  /*1370*/  IMAD.MOV.U32 R4, RZ, RZ, R14 ;  /* 0x000000ffff047224 */ /* 0x002fe400078e000e */
        /* <DEDUP_REMOVED lines=18> */
.L_x_785:
[----:B------:R-:W-:Y:S05]  /*14a0*/  BSYNC.RECONVERGENT B1 ;  /* 0x0000000000017941 */ /* 0x000fea0003800200 */
.L_x_784:
[----:B------:R-:W-:Y:S01]  /*14b0*/  ISETP.GT.AND P0, PT, R15, 0xf, PT ;  /* 0x0000000f0f00780c */ /* 0x000fe20003f04270 */
[----:B---3--:R3:W1:Y:S01]  /*14c0*/  SHFL.DOWN PT, R6, R2, 0x10, 0x1f ;  /* 0x0a001f0002067f89 */ /* 0x00866200000e0000 */
[----:B------:R-:W-:Y:S01]  /*14d0*/  BSSY.RECONVERGENT B1, `(.L_x_786) ;  /* 0x000001d000017945 */ /* 0x000fe20003800200 */
[----:B--2---:R-:W-:Y:S02]  /*14e0*/  IMAD.MOV.U32 R17, RZ, RZ, R4 ;  /* 0x000000ffff117224 */ /* 0x004fe400078e0004 */
[----:B------:R3:W2:Y:S01]  /*14f0*/  SHFL.DOWN PT, R7, R3, 0x10, 0x1f ;  /* 0x0a001f0003077f89 */ /* 0x0006a200000e0000 */
[----:B------:R-:W-:Y:S02]  /*1500*/  IMAD.MOV.U32 R19, RZ, RZ, R10 ;  /* 0x000000ffff137224 */ /* 0x000fe400078e000a */
[----:B------:R-:W-:Y:S01]  /*1510*/  IMAD.MOV.U32 R12, RZ, RZ, R2 ;  /* 0x000000ffff0c7224 */ /* 0x000fe200078e0002 */
[----:B0-----:R3:W0:Y:S01]  /*1520*/  SHFL.DOWN PT, R9, R4, 0x10, 0x1f ;  /* 0x0a001f0004097f89 */ /* 0x00162200000e0000 */
[----:B----4-:R-:W-:-:S03]  /*1530*/  IMAD.MOV.U32 R13, RZ, RZ, R3 ;  /* 0x000000ffff0d7224 */ /* 0x010fc600078e0003 */
[----:B------:R3:W4:Y:S01]  /*1540*/  SHFL.DOWN PT, R11, R10, 0x10, 0x1f ;  /* 0x0a001f000a0b7f89 */ /* 0x00072200000e0000 */
[----:B------:R-:W-:Y:S05]  /*1550*/  @P0 BRA `(.L_x_787) ;  /* 0x0000000000500947 */ /* 0x000fea0003800000 */
[----:B-12---:R-:W-:Y:S01]  /*1560*/  DSETP.GEU.AND P0, PT, |R2|, |R6|, PT ;  /* 0x400000060200722a */ /* 0x006fe20003f0e200 */
[----:B0-----:R-:W-:Y:S01]  /*1570*/  IMAD.MOV.U32 R17, RZ, RZ, R9 ;  /* 0x000000ffff117224 */ /* 0x001fe200078e0009 */
        /* <DEDUP_REMOVED lines=18> */
.L_x_787:
[----:B------:R-:W-:Y:S05]  /*16a0*/  BSYNC.RECONVERGENT B1 ;  /* 0x0000000000017941 */ /* 0x000fea0003800200 */
.L_x_786:
[----:B------:R-:W-:Y:S01]  /*16b0*/  ISETP.NE.AND P0, PT, R15, RZ, PT ;  /* 0x000000ff0f00720c */ /* 0x000fe20003f05270 */
[----:B------:R-:W-:-:S12]  /*16c0*/  BSSY.RECONVERGENT B1, `(.L_x_788) ;  /* 0x000000b000017945 */ /* 0x000fd80003800200 */
[----:B------:R-:W-:Y:S05]  /*16d0*/  @P0 BRA `(.L_x_789) ;  /* 0x0000000000240947 */ /* 0x000fea0003800000 */
[----:B---3--:R-:W3:Y:S01]  /*16e0*/  S2R R4, SR_CgaCtaId ;  /* 0x0000000000047919 */ /* 0x008ee20000008800 */
[----:B------:R-:W-:Y:S01]  /*16f0*/  MOV R3, 0x400 ;  /* 0x0000040000037802 */ /* 0x000fe20000000f00 */
[----:B------:R-:W-:Y:S01]  /*1700*/  IMAD.MOV.U32 R18, RZ, RZ, R17 ;  /* 0x000000ffff127224 */ /* 0x000fe200078e0011 */
[----:B------:R-:W-:-:S04]  /*1710*/  SHF.R.U32.HI R2, RZ, 0x1, R5 ;  /* 0x00000001ff027819 */ /* 0x000fc80000011605 */
[----:B------:R-:W-:Y:S02]  /*1720*/  LOP3.LUT R2, R2, 0x1f0, RZ, 0xc0, !PT ;  /* 0x000001f002027812 */ /* 0x000fe400078ec0ff */
[----:B---3--:R-:W-:-:S05]  /*1730*/  LEA R3, R4, R3, 0x18 ;  /* 0x0000000304037211 */ /* 0x008fca00078ec0ff */
[----:B------:R-:W-:-:S05]  /*1740*/  IMAD.IADD R3, R2, 0x1, R3 ;  /* 0x0000000102037824 */ /* 0x000fca00078e0203 */
[----:B------:R3:W-:Y:S04]  /*1750*/  STS.64 [R3+0x10], R18 ;  /* 0x0000101203007388 */ /* 0x0007e80000000a00 */
[----:B------:R3:W-:Y:S02]  /*1760*/  STS.64 [R3+0x8], R12 ;  /* 0x0000080c03007388 */ /* 0x0007e40000000a00 */
.L_x_789:
[----:B------:R-:W-:Y:S05]  /*1770*/  BSYNC.RECONVERGENT B1 ;  /* 0x0000000000017941 */ /* 0x000fea0003800200 */
.L_x_788:
[----:B------:R-:W-:Y:S01]  /*1780*/  BAR.SYNC.DEFER_BLOCKING 0x0 ;  /* 0x0000000000007b1d */ /* 0x000fe20000010000 */
[----:B------:R-:W-:-:S13]  /*1790*/  ISETP.NE.AND P1, PT, R5, RZ, PT ;  /* 0x000000ff0500720c */ /* 0x000fda0003f25270 */
[----:B------:R-:W-:Y:S05]  /*17a0*/  @P1 BRA `(.L_x_790) ;  /* 0x0000004c00d41947 */ /* 0x000fea0003800000 */
[----:B---3--:R-:W3:Y:S01]  /*17b0*/  S2R R3, SR_CgaCtaId ;  /* 0x0000000000037919 */ /* 0x008ee20000008800 */
[----:B------:R-:W-:Y:S01]  /*17c0*/  MOV R2, 0x400 ;  /* 0x0000040000027802 */ /* 0x000fe20000000f00 */
[----:B------:R-:W-:Y:S03]  /*17d0*/  BSSY.RECONVERGENT B1, `(.L_x_791) ;  /* 0x000001a000017945 */ /* 0x000fe60003800200 */
[----:B---3--:R-:W-:-:S05]  /*17e0*/  LEA R32, R3, R2, 0x18 ;  /* 0x0000000203207211 */ /* 0x008fca00078ec0ff */
[----:B-1----:R-:W1:Y:S04]  /*17f0*/  LDS.64 R14, [R32+0x18] ;  /* 0x00001800200e7984 */ /* 0x002e680000000a00 */
[----:B0---4-:R-:W0:Y:S04]  /*1800*/  LDS.128 R8, [R32+0x20] ;  /* 0x0000200020087984 */ /* 0x011e280000000c00 */
[----:B------:R3:W4:Y:S04]  /*1810*/  LDS.64 R2, [R32+0x80] ;  /* 0x0000800020027984 */ /* 0x0007280000000a00 */
[----:B--2---:R3:W2:Y:S01]  /*1820*/  LDS.128 R4, [R32+0x30] ;  /* 0x0000300020047984 */ /* 0x0046a20000000c00 */
        /* <DEDUP_REMOVED lines=20> */
.L_x_792:
[----:B------:R-:W-:Y:S05]  /*1970*/  BSYNC.RECONVERGENT B1 ;  /* 0x0000000000017941 */ /* 0x000fea0003800200 */
.L_x_791:
[----:B------:R0:W1:Y:S01]  /*1980*/  LDS.128 R12, [R32+0x40] ;  /* 0x00004000200c7984 */ /* 0x0000620000000c00 */
[----:B------:R-:W-:Y:S01]  /*1990*/  DSETP.GEU.AND P0, PT, |R28|, |R10|, PT ;  /* 0x4000000a1c00722a */ /* 0x000fe20003f0e200 */
[----:B------:R-:W-:Y:S01]  /*19a0*/  BSSY.RECONVERGENT B1, `(.L_x_793) ;  /* 0x0000017000017945 */ /* 0x000fe20003800200 */
[----:B------:R-:W-:Y:S01]  /*19b0*/  IMAD.MOV.U32 R33, RZ, RZ, R4 ;  /* 0x000000ffff217224 */ /* 0x000fe200078e0004 */
[----:B------:R0:W2:Y:S01]  /*19c0*/  LDS.128 R16, [R32+0x50] ;  /* 0x0000500020107984 */ /* 0x0000a20000000c00 */
[----:B------:R-:W-:Y:S02]  /*19d0*/  IMAD.MOV.U32 R35, RZ, RZ, R5 ;  /* 0x000000ffff237224 */ /* 0x000fe400078e0005 */
[----:B------:R-:W-:Y:S01]  /*19e0*/  IMAD.MOV.U32 R8, RZ, RZ, R10 ;  /* 0x000000ffff087224 */ /* 0x000fe200078e000a */
[----:B------:R0:W3:Y:S01]  /*19f0*/  LDS.128 R20, [R32+0x60] ;  /* 0x0000600020147984 */ /* 0x0000e20000000c00 */
[----:B------:R-:W-:-:S03]  /*1a00*/  IMAD.MOV.U32 R9, RZ, RZ, R11 ;  /* 0x000000ffff097224 */ /* 0x000fc600078e000b */
[----:B------:R0:W4:Y:S03]  /*1a10*/  LDS.128 R24, [R32+0x70] ;  /* 0x0000700020187984 */ /* 0x0001260000000c00 */
        /* <DEDUP_REMOVED lines=15> */
.L_x_794:
[----:B------:R-:W-:Y:S05]  /*1b10*/  BSYNC.RECONVERGENT B1 ;  /* 0x0000000000017941 */ /* 0x000fea0003800200 */
.L_x_793:
        /* <DEDUP_REMOVED lines=21> */
.L_x_796:
[----:B------:R-:W-:Y:S05]  /*1c70*/  BSYNC.RECONVERGENT B1 ;  /* 0x0000000000017941 */ /* 0x000fea0003800200 */
.L_x_795:
[----:B------:R-:W-:Y:S01]  /*1c80*/  DSETP.GEU.AND P0, PT, |R4|, |R14|, PT ;  /* 0x4000000e0400722a */ /* 0x000fe20003f0e200 */
[----:B------:R-:W-:Y:S01]  /*1c90*/  BSSY.RECONVERGENT B1, `(.L_x_797) ;  /* 0x0000014000017945 */ /* 0x000fe20003800200 */
[----:B------:R-:W-:Y:S02]  /*1ca0*/  IMAD.MOV.U32 R6, RZ, RZ, R14 ;  /* 0x000000ffff067224 */ /* 0x000fe400078e000e */
[----:B------:R-:W-:Y:S02]  /*1cb0*/  IMAD.MOV.U32 R7, RZ, RZ, R15 ;  /* 0x000000ffff077224 */ /* 0x000fe400078e000f */
[----:B--2---:R-:W-:Y:S02]  /*1cc0*/  IMAD.MOV.U32 R9, RZ, RZ, R16 ;  /* 0x000000ffff097224 */ /* 0x004fe400078e0010 */
        /* <DEDUP_REMOVED lines=16> */
.L_x_798:
[----:B------:R-:W-:Y:S05]  /*1dd0*/  BSYNC.RECONVERGENT B1 ;  /* 0x0000000000017941 */ /* 0x000fea0003800200 */
.L_x_797:
        /* <DEDUP_REMOVED lines=21> */
.L_x_800:
[----:B------:R-:W-:Y:S05]  /*1f30*/  BSYNC.RECONVERGENT B1 ;  /* 0x0000000000017941 */ /* 0x000fea0003800200 */
.L_x_799:
[----:B------:R-:W-:Y:S01]  /*1f40*/  DSETP.GEU.AND P0, PT, |R4|, |R22|, PT ;  /* 0x400000160400722a */ /* 0x000fe20003f0e200 */
[----:B------:R-:W-:Y:S01]  /*1f50*/  BSSY.RECONVERGENT B1, `(.L_x_801) ;  /* 0x0000014000017945 */ /* 0x000fe20003800200 */
[----:B------:R-:W-:Y:S02]  /*1f60*/  IMAD.MOV.U32 R6, RZ, RZ, R22 ;  /* 0x000000ffff067224 */ /* 0x000fe400078e0016 */
[----:B------:R-:W-:Y:S02]  /*1f70*/  IMAD.MOV.U32 R7, RZ, RZ, R23 ;  /* 0x000000ffff077224 */ /* 0x000fe400078e0017 */
[----:B----4-:R-:W-:Y:S02]  /*1f80*/  IMAD.MOV.U32 R9, RZ, RZ, R24 ;  /* 0x000000ffff097224 */ /* 0x010fe400078e0018 */
        /* <DEDUP_REMOVED lines=16> */
.L_x_802:
[----:B------:R-:W-:Y:S05]  /*2090*/  BSYNC.RECONVERGENT B1 ;  /* 0x0000000000017941 */ /* 0x000fea0003800200 */
.L_x_801:
[----:B------:R-:W-:Y:S01]  /*20a0*/  DSETP.GEU.AND P0, PT, |R6|, |R26|, PT ;  /* 0x4000001a0600722a */ /* 0x000fe20003f0e200 */
[----:B------:R-:W-:Y:S02]  /*20b0*/  IMAD.MOV.U32 R12, RZ, RZ, R26 ;  /* 0x000000ffff0c7224 */ /* 0x000fe400078e001a */
[----:B------:R-:W-:Y:S02]  /*20c0*/  IMAD.MOV.U32 R13, RZ, RZ, R27 ;  /* 0x000000ffff0d7224 */ /* 0x000fe400078e001b */
        /* <DEDUP_REMOVED lines=18> */
.L_x_777:
        /* <DEDUP_REMOVED lines=8> */
[----:B------:R-:W-:Y:S01]  /*2270*/  ISETP.GT.AND P0, PT, R11, R4, PT ;  /* 0x000000040b00720c */ /* 0x000fe20003f04270 */
[----:B------:R-:W-:Y:S02]  /*2280*/  IMAD.IADD R9, R4, 0x1, R9 ;  /* 0x0000000104097824 */ /* 0x000fe400078e0209 */
[----:B------:R-:W-:-:S03]  /*2290*/  IMAD.MOV.U32 R11, RZ, RZ, R3 ;  /* 0x000000ffff0b7224 */ /* 0x000fc600078e0003 */
        /* <DEDUP_REMOVED lines=27> */
.L_x_804:
[----:B------:R-:W-:Y:S05]  /*2450*/  BSYNC.RECONVERGENT B1 ;  /* 0x0000000000017941 */ /* 0x000fea0003800200 */
.L_x_803:
[----:B------:R-:W-:Y:S01]  /*2460*/  VIADD R2, R7, 0x2 ;  /* 0x0000000207027836 */ /* 0x000fe20000000000 */
[----:B--2---:R1:W2:Y:S01]  /*2470*/  SHFL.DOWN PT, R12, R10, 0x2, R9 ;  /* 0x084000000a0c7989 */ /* 0x0042a200000e0009 */
[----:B------:R-:W-:Y:S01]  /*2480*/  BSSY.RECONVERGENT B1, `(.L_x_805) ;  /* 0x000001e000017945 */ /* 0x000fe20003800200 */
[----:B------:R-:W-:Y:S02]  /*2490*/  IMAD.MOV.U32 R8, RZ, RZ, R16 ;  /* 0x000000ffff087224 */ /* 0x000fe400078e0010 */
[----:B------:R-:W-:Y:S01]  /*24a0*/  ISETP.GT.AND P0, PT, R2, R9, PT ;  /* 0x000000090200720c */ /* 0x000fe20003f04270 */
[----:B---3--:R1:W3:Y:S01]  /*24b0*/  SHFL.DOWN PT, R13, R11, 0x2, R9 ;  /* 0x084000000b0d7989 */ /* 0x0082e200000e0009 */
[----:B------:R-:W-:Y:S02]  /*24c0*/  IMAD.MOV.U32 R14, RZ, RZ, R18 ;  /* 0x000000ffff0e7224 */ /* 0x000fe400078e0012 */
[----:B------:R-:W-:Y:S01]  /*24d0*/  IMAD.MOV.U32 R2, RZ, RZ, R10 ;  /* 0x000000ffff027224 */ /* 0x000fe200078e000a */
[----:B----4-:R1:W4:Y:S01]  /*24e0*/  SHFL.DOWN PT, R15, R16, 0x2, R9 ;  /* 0x08400000100f7989 */ /* 0x01032200000e0009 */
[----:B------:R-:W-:-:S03]  /*24f0*/  IMAD.MOV.U32 R3, RZ, RZ, R11 ;  /* 0x000000ffff037224 */ /* 0x000fc600078e000b */
[----:B0-----:R1:W0:Y:S04]  /*2500*/  SHFL.DOWN PT, R17, R18, 0x2, R9 ;  /* 0x0840000012117989 */ /* 0x00122800000e0009 */
[----:B------:R-:W-:Y:S05]  /*2510*/  @P0 BRA `(.L_x_806) ;  /* 0x0000000000500947 */ /* 0x000fea0003800000 */
[----:B--23--:R-:W-:Y:S01]  /*2520*/  DSETP.GEU.AND P0, PT, |R10|, |R12|, PT ;  /* 0x4000000c0a00722a */ /* 0x00cfe20003f0e200 */
[----:B----4-:R-:W-:Y:S02]  /*2530*/  IMAD.MOV.U32 R8, RZ, RZ, R15 ;  /* 0x000000ffff087224 */ /* 0x010fe400078e000f */
[----:B0-----:R-:W-:Y:S02]  /*2540*/  IMAD.MOV.U32 R14, RZ, RZ, R17 ;  /* 0x000000ffff0e7224 */ /* 0x001fe400078e0011 */
        /* <DEDUP_REMOVED lines=17> */
.L_x_806:
[----:B------:R-:W-:Y:S05]  /*2660*/  BSYNC.RECONVERGENT B1 ;  /* 0x0000000000017941 */ /* 0x000fea0003800200 */
.L_x_805:
[----:B------:R-:W-:Y:S01]  /*2670*/  VIADD R6, R7, 0x4 ;  /* 0x0000000407067836 */ /* 0x000fe20000000000 */
[----:B--2---:R2:W2:Y:S01]  /*2680*/  SHFL.DOWN PT, R12, R2, 0x4, R9 ;  /* 0x08800000020c7989 */ /* 0x0044a200000e0009 */
[----:B------:R-:W-:Y:S01]  /*2690*/  BSSY.RECONVERGENT B1, `(.L_x_807) ;  /* 0x000001e000017945 */ /* 0x000fe20003800200 */
[----:B-1----:R-:W-:Y:S02]  /*26a0*/  IMAD.MOV.U32 R16, RZ, RZ, R14 ;  /* 0x000000ffff107224 */ /* 0x002fe400078e000e */
        /* <DEDUP_REMOVED lines=28> */
.L_x_808:
[----:B------:R-:W-:Y:S05]  /*2870*/  BSYNC.RECONVERGENT B1 ;  /* 0x0000000000017941 */ /* 0x000fea0003800200 */
.L_x_807:
[----:B--2---:R-:W-:Y:S01]  /*2880*/  VIADD R2, R7, 0x8 ;  /* 0x0000000807027836 */ /* 0x004fe20000000000 */
[----:B------:R2:W2:Y:S01]  /*2890*/  SHFL.DOWN PT, R12, R10, 0x8, R9 ;  /* 0x090000000a0c7989 */ /* 0x0004a200000e0009 */
        /* <DEDUP_REMOVED lines=30> */
.L_x_810:
[----:B------:R-:W-:Y:S05]  /*2a80*/  BSYNC.RECONVERGENT B1 ;  /* 0x0000000000017941 */ /* 0x000fea0003800200 */
.L_x_809:
[----:B-1----:R-:W-:Y:S01]  /*2a90*/  VIADD R6, R7, 0x10 ;  /* 0x0000001007067836 */ /* 0x002fe20000000000 */
[----:B--2---:R1:W2:Y:S01]  /*2aa0*/  SHFL.DOWN PT, R10, R2, 0x10, R9 ;  /* 0x0a000000020a7989 */ /* 0x0042a200000e0009 */
[----:B------:R-:W-:Y:S01]  /*2ab0*/  BSSY.RECONVERGENT B1, `(.L_x_811) ;  /* 0x000001e000017945 */ /* 0x000fe20003800200 */
[----:B0-----:R-:W-:Y:S01]  /*2ac0*/  IMAD.MOV.U32 R17, RZ, RZ, R8 ;  /* 0x000000ffff117224 */ /* 0x001fe200078e0008 */
[----:B------:R-:W-:Y:S01]  /*2ad0*/  MOV R19, R14 ;  /* 0x0000000e00137202 */ /* 0x000fe20000000f00 */
[----:B------:R1:W0:Y:S01]  /*2ae0*/  SHFL.DOWN PT, R11, R3, 0x10, R9 ;  /* 0x0a000000030b7989 */ /* 0x00022200000e0009 */
[----:B------:R-:W-:Y:S01]  /*2af0*/  ISETP.GT.AND P0, PT, R6, R9, PT ;  /* 0x000000090600720c */ /* 0x000fe20003f04270 */
[----:B------:R-:W-:Y:S02]  /*2b00*/  IMAD.MOV.U32 R12, RZ, RZ, R2 ;  /* 0x000000ffff0c7224 */ /* 0x000fe400078e0002 */
[----:B----4-:R1:W4:Y:S01]  /*2b10*/  SHFL.DOWN PT, R15, R8, 0x10, R9 ;  /* 0x0a000000080f7989 */ /* 0x01032200000e0009 */
[----:B---3--:R-:W-:-:S03]  /*2b20*/  IMAD.MOV.U32 R13, RZ, RZ, R3 ;  /* 0x000000ffff0d7224 */ /* 0x008fc600078e0003 */
[----:B------:R1:W3:Y:S06]  /*2b30*/  SHFL.DOWN PT, R21, R14, 0x10, R9 ;  /* 0x0a0000000e157989 */ /* 0x0002ec00000e0009 */
[----:B------:R-:W-:Y:S05]  /*2b40*/  @P0 BRA `(.L_x_812) ;  /* 0x0000000000500947 */ /* 0x000fea0003800000 */
[----:B0-2---:R-:W-:Y:S01]  /*2b50*/  DSETP.GEU.AND P0, PT, |R2|, |R10|, PT ;  /* 0x4000000a0200722a */ /* 0x005fe20003f0e200 */
        /* <DEDUP_REMOVED lines=19> */
.L_x_812:
[----:B------:R-:W-:Y:S05]  /*2c90*/  BSYNC.RECONVERGENT B1 ;  /* 0x0000000000017941 */ /* 0x000fea0003800200 */
.L_x_811:
[----:B------:R-:W-:Y:S01]  /*2ca0*/  ISETP.NE.AND P0, PT, R7, RZ, PT ;  /* 0x000000ff0700720c */ /* 0x000fe20003f05270 */
[----:B------:R-:W-:-:S12]  /*2cb0*/  BSSY.RECONVERGENT B1, `(.L_x_813) ;  /* 0x000000b000017945 */ /* 0x000fd80003800200 */
[----:B------:R-:W-:Y:S05]  /*2cc0*/  @P0 BRA `(.L_x_814) ;  /* 0x0000000000240947 */ /* 0x000fea0003800000 */
[----:B------:R-:W5:Y:S01]  /*2cd0*/  S2R R6, SR_CgaCtaId ;  /* 0x0000000000067919 */ /* 0x000f620000008800 */
[----:B-1----:R-:W-:Y:S01]  /*2ce0*/  MOV R3, 0x400 ;  /* 0x0000040000037802 */ /* 0x002fe20000000f00 */
[----:B------:R-:W-:Y:S01]  /*2cf0*/  IMAD.MOV.U32 R18, RZ, RZ, R17 ;  /* 0x000000ffff127224 */ /* 0x000fe200078e0011 */
[----:B------:R-:W-:-:S04]  /*2d00*/  SHF.R.U32.HI R2, RZ, 0x1, R5 ;  /* 0x00000001ff027819 */ /* 0x000fc80000011605 */
[----:B------:R-:W-:Y:S02]  /*2d10*/  LOP3.LUT R2, R2, 0x1f0, RZ, 0xc0, !PT ;  /* 0x000001f002027812 */ /* 0x000fe400078ec0ff */
[----:B-----5:R-:W-:-:S05]  /*2d20*/  LEA R3, R6, R3, 0x18 ;  /* 0x0000000306037211 */ /* 0x020fca00078ec0ff */
[----:B------:R-:W-:-:S05]  /*2d30*/  IMAD.IADD R3, R2, 0x1, R3 ;  /* 0x0000000102037824 */ /* 0x000fca00078e0203 */
[----:B------:R1:W-:Y:S04]  /*2d40*/  STS.64 [R3+0x10], R18 ;  /* 0x0000101203007388 */ /* 0x0003e80000000a00 */
[----:B------:R1:W-:Y:S02]  /*2d50*/  STS.64 [R3+0x8], R12 ;  /* 0x0000080c03007388 */ /* 0x0003e40000000a00 */
.L_x_814:
[----:B------:R-:W-:Y:S05]  /*2d60*/  BSYNC.RECONVERGENT B1 ;  /* 0x0000000000017941 */ /* 0x000fea0003800200 */
.L_x_813:
[----:B------:R-:W-:Y:S01]  /*2d70*/  BAR.SYNC.DEFER_BLOCKING 0x0 ;  /* 0x0000000000007b1d */ /* 0x000fe20000010000 */
[----:B------:R-:W-:-:S13]  /*2d80*/  ISETP.NE.AND P1, PT, R5, RZ, PT ;  /* 0x000000ff0500720c */ /* 0x000fda0003f25270 */
[----:B------:R-:W-:Y:S05]  /*2d90*/  @P1 BRA `(.L_x_790) ;  /* 0x0000003800581947 */ /* 0x000fea0003800000 */
[----:B------:R-:W-:Y:S01]  /*2da0*/  ISETP.GE.AND P0, PT, R4, 0x21, PT ;  /* 0x000000210400780c */ /* 0x000fe20003f06270 */
[----:B0-----:R-:W-:Y:S02]  /*2db0*/  IMAD.MOV.U32 R11, RZ, RZ, R17 ;  /* 0x000000ffff0b7224 */ /* 0x001fe400078e0011 */
[----:B-1----:R-:W-:Y:S02]  /*2dc0*/  IMAD.MOV.U32 R14, RZ, RZ, R19 ;  /* 0x000000ffff0e7224 */ /* 0x002fe400078e0013 */
        /* <DEDUP_REMOVED lines=29> */
.L_x_816:
[----:B------:R-:W-:Y:S05]  /*2fa0*/  BSYNC.RECONVERGENT B1 ;  /* 0x0000000000017941 */ /* 0x000fea0003800200 */
.L_x_815:
[----:B------:R-:W-:Y:S01]  /*2fb0*/  ISETP.GE.AND P0, PT, R4, 0x41, PT ;  /* 0x000000410400780c */ /* 0x000fe20003f06270 */
[----:B------:R-:W-:Y:S02]  /*2fc0*/  IMAD.MOV.U32 R5, RZ, RZ, R11 ;  /* 0x000000ffff057224 */ /* 0x000fe400078e000b */
[----:B--2---:R-:W-:Y:S02]  /*2fd0*/  IMAD.MOV.U32 R10, RZ, RZ, R14 ;  /* 0x000000ffff0a7224 */ /* 0x004fe400078e000e */
        /* <DEDUP_REMOVED lines=29> */
.L_x_818:
[----:B------:R-:W-:Y:S05]  /*31b0*/  BSYNC.RECONVERGENT B1 ;  /* 0x0000000000017941 */ /* 0x000fea0003800200 */
.L_x_817:
        /* <DEDUP_REMOVED lines=32> */
.L_x_820:
[----:B------:R-:W-:Y:S05]  /*33c0*/  BSYNC.RECONVERGENT B1 ;  /* 0x0000000000017941 */ /* 0x000fea0003800200 */
.L_x_819:
        /* <DEDUP_REMOVED lines=32> */
.L_x_822:
[----:B------:R-:W-:Y:S05]  /*35d0*/  BSYNC.RECONVERGENT B1 ;  /* 0x0000000000017941 */ /* 0x000fea0003800200 */
.L_x_821:
        /* <DEDUP_REMOVED lines=32> */
.L_x_824:
[----:B------:R-:W-:Y:S05]  /*37e0*/  BSYNC.RECONVERGENT B1 ;  /* 0x0000000000017941 */ /* 0x000fea0003800200 */
.L_x_823:
        /* <DEDUP_REMOVED lines=32> */
.L_x_826:
[----:B------:R-:W-:Y:S05]  /*39f0*/  BSYNC.RECONVERGENT B1 ;  /* 0x0000000000017941 */ /* 0x000fea0003800200 */
.L_x_825:
        /* <DEDUP_REMOVED lines=32> */
.L_x_758:
[----:B------:R-:W0:Y:S01]  /*3c00*/  S2R R4, SR_TID.X ;  /* 0x0000000000047919 */ /* 0x000e220000002100 */
[----:B------:R-:W1:Y:S01]  /*3c10*/  LDCU.128 UR12, c[0x0][0x380] ;  /* 0x00007000ff0c77ac */ /* 0x000e620008000c00 */
[----:B------:R-:W-:Y:S02]  /*3c20*/  SHF.R.S32.HI R5, RZ, 0x1f, R10 ;  /* 0x0000001fff057819 */ /* 0x000fe4000001140a */
[----:B0-----:R-:W-:-:S04]  /*3c30*/  IADD3 R2, P0, PT, R10, R4, RZ ;  /* 0x000000040a027210 */ /* 0x001fc80007f1e0ff */
[----:B-1----:R-:W-:Y:S01]  /*3c40*/  LEA R8, P1, R2, UR12, 0x3 ;  /* 0x0000000c02087c11 */ /* 0x002fe2000f8218ff */
[----:B------:R-:W-:-:S05]  /*3c50*/  IMAD.X R3, RZ, RZ, R5, P0 ;  /* 0x000000ffff037224 */ /* 0x000fca00000e0605 */
[----:B------:R-:W-:-:S05]  /*3c60*/  LEA.HI.X R9, R2, UR13, R3, 0x3, P1 ;  /* 0x0000000d02097c11 */ /* 0x000fca00088f1c03 */
[----:B------:R-:W2:Y:S04]  /*3c70*/  LDG.E.64 R12, desc[UR10][R8.64] ;  /* 0x0000000a080c7981 */ /* 0x000ea8000c1e1b00 */
[----:B------:R-:W2:Y:S04]  /*3c80*/  LDG.E.64 R14, desc[UR10][R8.64+0x800] ;  /* 0x0008000a080e7981 */ /* 0x000ea8000c1e1b00 */
[----:B------:R-:W3:Y:S04]  /*3c90*/  LDG.E.64 R16, desc[UR10][R8.64+0x1000] ;  /* 0x0010000a08107981 */ /* 0x000ee8000c1e1b00 */
[----:B------:R-:W4:Y:S04]  /*3ca0*/  LDG.E.64 R18, desc[UR10][R8.64+0x1800] ;  /* 0x0018000a08127981 */ /* 0x000f28000c1e1b00 */
[----:B------:R0:W5:Y:S01]  /*3cb0*/  LDG.E.64 R2, desc[UR10][R8.64+0x2000] ;  /* 0x0020000a08027981 */ /* 0x000162000c1e1b00 */
[----:B------:R-:W-:Y:S01]  /*3cc0*/  BSSY.RECONVERGENT B1, `(.L_x_827) ;  /* 0x000001f000017945 */ /* 0x000fe20003800200 */
[C---:B0-----:R-:W-:Y:S01]  /*3cd0*/  LOP3.LUT R8, R4.reuse, 0x400, RZ, 0xfc, !PT ;  /* 0x0000040004087812 */ /* 0x041fe200078efcff */
[----:B------:R-:W-:Y:S01]  /*3ce0*/  VIADD R9, R4, 0x200 ;  /* 0x0000020004097836 */ /* 0x000fe20000000000 */
[----:B--2---:R-:W-:-:S06]  /*3cf0*/  DSETP.GEU.AND P0, PT, |R12|, |R14|, PT ;  /* 0x4000000e0c00722a */ /* 0x004fcc0003f0e200 */
[----:B------:R-:W-:Y:S02]  /*3d00*/  FSEL R12, R12, R14, P0 ;  /* 0x0000000e0c0c7208 */ /* 0x000fe40000000000 */
[----:B------:R-:W-:Y:S02]  /*3d10*/  FSEL R13, R13, R15, P0 ;  /* 0x0000000f0d0d7208 */ /* 0x000fe40000000000 */
[----:B------:R-:W-:-:S04]  /*3d20*/  IADD3 R14, P1, PT, R10, UR14, RZ ;  /* 0x0000000e0a0e7c10 */ /* 0x000fc8000ff3e0ff */
[----:B---3--:R-:W-:Y:S01]  /*3d30*/  DSETP.GEU.AND P2, PT, |R12|, |R16|, PT ;  /* 0x400000100c00722a */ /* 0x008fe20003f4e200 */
[----:B------:R-:W-:-:S05]  /*3d40*/  IADD3 R6, P5, PT, R8, R14, RZ ;  /* 0x0000000e08067210 */ /* 0x000fca0007fbe0ff */
[----:B------:R-:W-:Y:S02]  /*3d50*/  FSEL R12, R12, R16, P2 ;  /* 0x000000100c0c7208 */ /* 0x000fe40001000000 */
[----:B------:R-:W-:-:S06]  /*3d60*/  FSEL R13, R13, R17, P2 ;  /* 0x000000110d0d7208 */ /* 0x000fcc0001000000 */
[----:B----4-:R-:W-:-:S06]  /*3d70*/  DSETP.GEU.AND P3, PT, |R12|, |R18|, PT ;  /* 0x400000120c00722a */ /* 0x010fcc0003f6e200 */
[----:B------:R-:W-:Y:S02]  /*3d80*/  FSEL R10, R12, R18, P3 ;  /* 0x000000120c0a7208 */ /* 0x000fe40001800000 */
[----:B------:R-:W-:Y:S02]  /*3d90*/  FSEL R11, R13, R19, P3 ;  /* 0x000000130d0b7208 */ /* 0x000fe40001800000 */
[----:B------:R-:W-:Y:S01]  /*3da0*/  IADD3.X R12, PT, PT, R5, UR15, RZ, P1, !PT ;  /* 0x0000000f050c7c10 */ /* 0x000fe20008ffe4ff */
[C---:B------:R-:W-:Y:S01]  /*3db0*/  VIADD R5, R4.reuse, 0x100 ;  /* 0x0000010004057836 */ /* 0x040fe20000000000 */
[----:B------:R-:W-:Y:S02]  /*3dc0*/  ISETP.LE.AND P1, PT, R7, UR6, PT ;  /* 0x0000000607007c0c */ /* 0x000fe4000bf23270 */
[----:B-----5:R-:W-:Y:S02]  /*3dd0*/  DSETP.GEU.AND P4, PT, |R10|, |R2|, PT ;  /* 0x400000020a00722a */ /* 0x020fe40003f8e200 */
[----:B------:R-:W-:Y:S01]  /*3de0*/  @P2 SEL R9, R4, R5, P0 ;  /* 0x0000000504092207 */ /* 0x000fe20000000000 */
[----:B------:R-:W-:-:S02]  /*3df0*/  IMAD.X R5, RZ, RZ, R12, P5 ;  /* 0x000000ffff057224 */ /* 0x000fc400028e060c */
[----:B------:R-:W-:-:S09]  /*3e00*/  @!P3 VIADD R9, R4, 0x300 ;  /* 0x000003000409b836 */ /* 0x000fd20000000000 */
        /* <DEDUP_REMOVED lines=10> */
.L_x_828:
[----:B------:R-:W-:Y:S05]  /*3eb0*/  BSYNC.RECONVERGENT B1 ;  /* 0x0000000000017941 */ /* 0x000fea0003800200 */
.L_x_827:
        /* <DEDUP_REMOVED lines=12> */
[----:B------:R-:W-:-:S05]  /*3f80*/  IMAD.MOV.U32 R11, RZ, RZ, 0x500 ;  /* 0x00000500ff0b7424 */ /* 0x000fca00078e00ff */
[----:B------:R-:W2:Y:S01]  /*3f90*/  ATOMG.E.ADD.STRONG.GPU PT, R10, desc[UR10][R8.64], R11 ;  /* 0x8000000b080a79a8 */ /* 0x000ea200081ef10a */
[----:B------:R-:W0:Y:S01]  /*3fa0*/  S2UR UR5, SR_CgaCtaId ;  /* 0x00000000000579c3 */ /* 0x000e220000008800 */
[----:B------:R-:W-:Y:S02]  /*3fb0*/  UMOV UR4, 0x400 ;  /* 0x0000040000047882 */ /* 0x000fe40000000000 */
[----:B0-----:R-:W-:Y:S01]  /*3fc0*/  ULEA UR4, UR5, UR4, 0x18 ;  /* 0x0000000405047291 */ /* 0x001fe2000f8ec0ff */
[----:B--2---:R-:W-:-:S08]  /*3fd0*/  VIADD R10, R10, UR6 ;  /* 0x000000060a0a7c36 */ /* 0x004fd00008000000 */
[----:B------:R0:W-:Y:S03]  /*3fe0*/  STS [UR4+0x98], R10 ;  /* 0x0000980aff007988 */ /* 0x0001e60008000804 */
.L_x_831:
[----:B------:R-:W-:Y:S05]  /*3ff0*/  BSYNC.RECONVERGENT B1 ;  /* 0x0000000000017941 */ /* 0x000fea0003800200 */
.L_x_830:
[----:B------:R-:W1:Y:S08]  /*4000*/  S2UR UR5, SR_CgaCtaId ;  /* 0x00000000000579c3 */ /* 0x000e700000008800 */
[----:B------:R-:W-:Y:S06]  /*4010*/  BAR.SYNC.DEFER_BLOCKING 0x0 ;  /* 0x0000000000007b1d */ /* 0x000fec0000010000 */
[----:B------:R-:W-:-:S02]  /*4020*/  UMOV UR4, 0x400 ;  /* 0x0000040000047882 */ /* 0x000fc40000000000 */
[----:B-1----:R-:W-:-:S06]  /*4030*/  ULEA UR4, UR5, UR4, 0x18 ;  /* 0x0000000405047291 */ /* 0x002fcc000f8ec0ff */
[----:B------:R-:W-:-:S05]  /*4040*/  IMAD.U32 R14, RZ, RZ, UR4 ;  /* 0x00000004ff0e7e24 */ /* 0x000fca000f8e00ff */
[----:B------:R-:W0:Y:S02]  /*4050*/  LDS R12, [R14+0x98] ;  /* 0x000098000e0c7984 */ /* 0x000e240000000800 */
[----:B0-----:R-:W-:-:S05]  /*4060*/  VIADD R10, R12, 0x500 ;  /* 0x000005000c0a7836 */ /* 0x001fca0000000000 */
[----:B------:R-:W-:-:S13]  /*4070*/  ISETP.GT.AND P0, PT, R10, R7, PT ;  /* 0x000000070a00720c */ /* 0x000fda0003f04270 */
[----:B------:R-:W-:Y:S05]  /*4080*/  @P0 BRA `(.L_x_832) ;  /* 0x0000000400900947 */ /* 0x000fea0003800000 */
[----:B------:R-:W-:Y:S01]  /*4090*/  BSSY.RECONVERGENT B1, `(.L_x_832) ;  /* 0x0000063000017945 */ /* 0x000fe20003800200 */
[----:B------:R-:W-:Y:S01]  /*40a0*/  IMAD.MOV.U32 R20, RZ, RZ, R2 ;  /* 0x000000ffff147224 */ /* 0x000fe200078e0002 */
[----:B------:R-:W0:Y:S01]  /*40b0*/  LDCU UR7, c[0x0][0x398] ;  /* 0x00007300ff0777ac */ /* 0x000e220008000800 */
[----:B------:R-:W-:Y:S02]  /*40c0*/  IMAD.MOV.U32 R21, RZ, RZ, R3 ;  /* 0x000000ffff157224 */ /* 0x000fe400078e0003 */
[----:B------:R-:W-:Y:S01]  /*40d0*/  IMAD.MOV.U32 R27, RZ, RZ, R6 ;  /* 0x000000ffff1b7224 */ /* 0x000fe200078e0006 */
[----:B------:R-:W1:Y:S01]  /*40e0*/  LDCU.128 UR12, c[0x0][0x380] ;  /* 0x00007000ff0c77ac */ /* 0x000e620008000c00 */
[----:B------:R-:W-:-:S07]  /*40f0*/  IMAD.MOV.U32 R22, RZ, RZ, R5 ;  /* 0x000000ffff167224 */ /* 0x000fce00078e0005 */
.L_x_835:
[----:B------:R-:W-:-:S04]  /*4100*/  IADD3 R28, P0, PT, R4, R12, RZ ;  /* 0x0000000c041c7210 */ /* 0x000fc80007f1e0ff */
[----:B------:R-:W-:Y:S02]  /*4110*/  LEA.HI.X.SX32 R25, R12, RZ, 0x1, P0 ;  /* 0x000000ff0c197211 */ /* 0x000fe400000f0eff */
[----:B-1----:R-:W-:-:S04]  /*4120*/  LEA R6, P0, R28, UR12, 0x3 ;  /* 0x0000000c1c067c11 */ /* 0x002fc8000f8018ff */
[----:B------:R-:W-:-:S05]  /*4130*/  LEA.HI.X R7, R28, UR13, R25, 0x3, P0 ;  /* 0x0000000d1c077c11 */ /* 0x000fca00080f1c19 */
[----:B------:R-:W2:Y:S04]  /*4140*/  LDG.E.64 R18, desc[UR10][R6.64] ;  /* 0x0000000a06127981 */ /* 0x000ea8000c1e1b00 */
[----:B------:R-:W3:Y:S04]  /*4150*/  LDG.E.64 R16, desc[UR10][R6.64+0x800] ;  /* 0x0008000a06107981 */ /* 0x000ee8000c1e1b00 */
[----:B------:R-:W4:Y:S04]  /*4160*/  LDG.E.64 R12, desc[UR10][R6.64+0x1000] ;  /* 0x0010000a060c7981 */ /* 0x000f28000c1e1b00 */
[----:B------:R-:W4:Y:S01]  /*4170*/  LDG.E.64 R10, desc[UR10][R6.64+0x1800] ;  /* 0x0018000a060a7981 */ /* 0x000f22000c1e1b00 */
[----:B------:R-:W-:-:S03]  /*4180*/  IADD3 R28, P0, PT, R28, UR14, RZ ;  /* 0x0000000e1c1c7c10 */ /* 0x000fc6000ff1e0ff */
[----:B------:R1:W5:Y:S01]  /*4190*/  LDG.E.64 R2, desc[UR10][R6.64+0x2000] ;  /* 0x0020000a06027981 */ /* 0x000362000c1e1b00 */
[----:B------:R-:W-:Y:S01]  /*41a0*/  IADD3.X R25, PT, PT, R25, UR15, RZ, P0, !PT ;  /* 0x0000000f19197c10 */ /* 0x000fe200087fe4ff */
[----:B------:R-:W-:Y:S01]  /*41b0*/  BSSY.RECONVERGENT B2, `(.L_x_833) ;  /* 0x0000038000027945 */ /* 0x000fe20003800200 */
[----:B------:R-:W-:Y:S01]  /*41c0*/  BAR.SYNC.DEFER_BLOCKING 0x0 ;  /* 0x0000000000007b1d */ /* 0x000fe20000010000 */
[C---:B------:R-:W-:Y:S02]  /*41d0*/  IADD3 R24, P4, PT, R28.reuse, 0x200, RZ ;  /* 0x000002001c187810 */ /* 0x040fe40007f9e0ff */
[C---:B------:R-:W-:Y:S02]  /*41e0*/  IADD3 R15, P5, PT, R28.reuse, 0x300, RZ ;  /* 0x000003001c0f7810 */ /* 0x040fe40007fbe0ff */
[C---:B------:R-:W-:Y:S02]  /*41f0*/  IADD3 R23, P3, PT, R28.reuse, 0x100, RZ ;  /* 0x000001001c177810 */ /* 0x040fe40007f7e0ff */
[----:B-1----:R-:W-:-:S02]  /*4200*/  IADD3 R6, P6, PT, R28, 0x400, RZ ;  /* 0x000004001c067810 */ /* 0x002fc40007fde0ff */
[----:B------:R-:W-:Y:S01]  /*4210*/  IADD3.X R26, PT, PT, RZ, R25, RZ, P3, !PT ;  /* 0x00000019ff1a7210 */ /* 0x000fe20001ffe4ff */
[----:B--2---:R-:W-:-:S14]  /*4220*/  DSETP.GEU.AND P2, PT, |R20|, |R18|, PT ;  /* 0x400000121400722a */ /* 0x004fdc0003f4e200 */
[----:B------:R-:W-:-:S04]  /*4230*/  @P2 ISETP.GE.U32.AND P0, PT, R27, R28, PT ;  /* 0x0000001c1b00220c */ /* 0x000fc80003f06070 */
[----:B------:R-:W-:-:S13]  /*4240*/  @P2 ISETP.GE.AND.EX P0, PT, R22, R25, PT, P0 ;  /* 0x000000191600220c */ /* 0x000fda0003f06300 */
[----:B------:R-:W-:-:S06]  /*4250*/  @P2 DSETP.LT.OR P0, PT, |R18|, |R20|, !P0 ;  /* 0x400000141200222a */ /* 0x000fcc0004701600 */
[----:B------:R-:W-:Y:S02]  /*4260*/  @P2 FSEL R5, R20, R18, P0 ;  /* 0x0000001214052208 */ /* 0x000fe40000000000 */
[----:B------:R-:W-:Y:S01]  /*4270*/  @P2 FSEL R20, R21, R19, P0 ;  /* 0x0000001315142208 */ /* 0x000fe20000000000 */
[----:B------:R-:W-:Y:S01]  /*4280*/  IMAD.X R21, RZ, RZ, R25, P4 ;  /* 0x000000ffff157224 */ /* 0x000fe200020e0619 */
[----:B------:R-:W-:Y:S01]  /*4290*/  @P2 SEL R28, R27, R28, P0 ;  /* 0x0000001c1b1c2207 */ /* 0x000fe20000000000 */
[----:B------:R-:W-:Y:S02]  /*42a0*/  @P2 IMAD.MOV.U32 R18, RZ, RZ, R5 ;  /* 0x000000ffff122224 */ /* 0x000fe400078e0005 */
[----:B------:R-:W-:Y:S02]  /*42b0*/  @P2 IMAD.MOV.U32 R19, RZ, RZ, R20 ;  /* 0x000000ffff132224 */ /* 0x000fe400078e0014 */
[--C-:B------:R-:W-:Y:S02]  /*42c0*/  IMAD.X R20, RZ, RZ, R25.reuse, P5 ;  /* 0x000000ffff147224 */ /* 0x100fe400028e0619 */
[----:B------:R-:W-:Y:S01]  /*42d0*/  IMAD.X R5, RZ, RZ, R25, P6 ;  /* 0x000000ffff057224 */ /* 0x000fe200030e0619 */
[----:B------:R-:W-:Y:S01]  /*42e0*/  @P2 SEL R25, R22, R25, P0 ;  /* 0x0000001916192207 */ /* 0x000fe20000000000 */
        /* <DEDUP_REMOVED lines=20> */
[----:B------:R-:W-:-:S05]  /*4430*/  ISETP.NE.AND P2, PT, R4, RZ, PT ;  /* 0x000000ff0400720c */ /* 0x000fca0003f45270 */
[----:B------:R-:W-:-:S14]  /*4440*/  DSETP.GEU.AND P1, PT, |R12|, |R10|, PT ;  /* 0x4000000a0c00722a */ /* 0x000fdc0003f2e200 */
[----:B------:R-:W-:-:S04]  /*4450*/  @P1 ISETP.GE.U32.AND P0, PT, R24, R15, PT ;  /* 0x0000000f1800120c */ /* 0x000fc80003f06070 */
[----:B------:R-:W-:-:S13]  /*4460*/  @P1 ISETP.GE.AND.EX P0, PT, R21, R20, PT, P0 ;  /* 0x000000141500120c */ /* 0x000fda0003f06300 */
[----:B------:R-:W-:-:S06]  /*4470*/  @P1 DSETP.LT.OR P0, PT, |R10|, |R12|, !P0 ;  /* 0x4000000c0a00122a */ /* 0x000fcc0004701600 */
[----:B------:R-:W-:Y:S02]  /*4480*/  @P1 FSEL R16, R12, R10, P0 ;  /* 0x0000000a0c101208 */ /* 0x000fe40000000000 */
[----:B------:R-:W-:Y:S01]  /*4490*/  @P1 FSEL R13, R13, R11, P0 ;  /* 0x0000000b0d0d1208 */ /* 0x000fe20000000000 */
[----:B------:R-:W-:Y:S06]  /*44a0*/  @P2 BRA `(.L_x_834) ;  /* 0x0000000000202947 */ /* 0x000fec0003800000 */
[----:B------:R-:W-:-:S05]  /*44b0*/  IMAD.MOV.U32 R17, RZ, RZ, 0x500 ;  /* 0x00000500ff117424 */ /* 0x000fca00078e00ff */
[----:B------:R-:W2:Y:S01]  /*44c0*/  ATOMG.E.ADD.STRONG.GPU PT, R7, desc[UR10][R8.64], R17 ;  /* 0x80000011080779a8 */ /* 0x000ea200081ef10a */
[----:B------:R-:W1:Y:S01]  /*44d0*/  S2UR UR5, SR_CgaCtaId ;  /* 0x00000000000579c3 */ /* 0x000e620000008800 */
[----:B------:R-:W-:Y:S02]  /*44e0*/  UMOV UR4, 0x400 ;  /* 0x0000040000047882 */ /* 0x000fe40000000000 */
[----:B-1----:R-:W-:-:S06]  /*44f0*/  ULEA UR4, UR5, UR4, 0x18 ;  /* 0x0000000405047291 */ /* 0x002fcc000f8ec0ff */
[----:B------:R-:W-:Y:S02]  /*4500*/  IMAD.U32 R14, RZ, RZ, UR4 ;  /* 0x00000004ff0e7e24 */ /* 0x000fe4000f8e00ff */
[----:B--2---:R-:W-:-:S05]  /*4510*/  VIADD R7, R7, UR6 ;  /* 0x0000000607077c36 */ /* 0x004fca0008000000 */
[----:B------:R1:W-:Y:S02]  /*4520*/  STS [R14+0x98], R7 ;  /* 0x000098070e007388 */ /* 0x0003e40000000800 */
.L_x_834:
[----:B0-----:R-:W-:Y:S05]  /*4530*/  BSYNC.RECONVERGENT B2 ;  /* 0x0000000000027941 */ /* 0x001fea0003800200 */
.L_x_833:
[----:B------:R-:W-:Y:S01]  /*4540*/  BAR.SYNC.DEFER_BLOCKING 0x0 ;  /* 0x0000000000007b1d */ /* 0x000fe20000010000 */
[----:B------:R-:W-:Y:S01]  /*4550*/  @P1 IMAD.MOV.U32 R10, RZ, RZ, R16 ;  /* 0x000000ffff0a1224 */ /* 0x000fe200078e0010 */
[----:B------:R-:W-:Y:S01]  /*4560*/  @P1 SEL R15, R24, R15, P0 ;  /* 0x0000000f180f1207 */ /* 0x000fe20000000000 */
[----:B------:R-:W-:Y:S01]  /*4570*/  @P1 IMAD.MOV.U32 R11, RZ, RZ, R13 ;  /* 0x000000ffff0b1224 */ /* 0x000fe200078e000d */
[----:B------:R-:W-:Y:S01]  /*4580*/  @P1 SEL R20, R21, R20, P0 ;  /* 0x0000001415141207 */ /* 0x000fe20000000000 */
[----:B-1----:R-:W-:-:S04]  /*4590*/  IMAD.U32 R7, RZ, RZ, UR7 ;  /* 0x00000007ff077e24 */ /* 0x002fc8000f8e00ff */
[----:B-----5:R-:W-:-:S14]  /*45a0*/  DSETP.GEU.AND P2, PT, |R10|, |R2|, PT ;  /* 0x400000020a00722a */ /* 0x020fdc0003f4e200 */
[----:B------:R-:W-:Y:S01]  /*45b0*/  @P2 ISETP.GE.U32.AND P0, PT, R15, R6, PT ;  /* 0x000000060f00220c */ /* 0x000fe20003f06070 */
[----:B------:R-:W0:Y:S03]  /*45c0*/  LDS R12, [R14+0x98] ;  /* 0x000098000e0c7984 */ /* 0x000e260000000800 */
        /* <DEDUP_REMOVED lines=9> */
[----:B------:R-:W-:-:S02]  /*4660*/  IMAD.MOV.U32 R22, RZ, RZ, R5 ;  /* 0x000000ffff167224 */ /* 0x000fc400078e0005 */
[----:B------:R-:W-:Y:S02]  /*4670*/  IMAD.MOV.U32 R20, RZ, RZ, R2 ;  /* 0x000000ffff147224 */ /* 0x000fe400078e0002 */
[----:B------:R-:W-:Y:S02]  /*4680*/  IMAD.MOV.U32 R21, RZ, RZ, R3 ;  /* 0x000000ffff157224 */ /* 0x000fe400078e0003 */
[----:B0-----:R-:W-:-:S05]  /*4690*/  VIADD R10, R12, 0x500 ;  /* 0x000005000c0a7836 */ /* 0x001fca0000000000 */
[----:B------:R-:W-:-:S13]  /*46a0*/  ISETP.GT.AND P0, PT, R10, R7, PT ;  /* 0x000000070a00720c */ /* 0x000fda0003f04270 */
[----:B------:R-:W-:Y:S05]  /*46b0*/  @!P0 BRA `(.L_x_835) ;  /* 0xfffffff800908947 */ /* 0x000fea000383ffff */
[----:B------:R-:W-:Y:S05]  /*46c0*/  BSYNC.RECONVERGENT B1 ;  /* 0x0000000000017941 */ /* 0x000fea0003800200 */
.L_x_832:
[----:B------:R-:W-:Y:S01]  /*46d0*/  ISETP.GE.AND P0, PT, R12, R7, PT ;  /* 0x000000070c00720c */ /* 0x000fe20003f06270 */
[----:B------:R-:W0:Y:S01]  /*46e0*/  LDCU.64 UR6, c[0x0][0x388] ;  /* 0x00007100ff0677ac */ /* 0x000e220008000a00 */
[----:B------:R-:W-:Y:S01]  /*46f0*/  BSSY.RECONVERGENT B1, `(.L_x_829) ;  /* 0x00000ac000017945 */ /* 0x000fe20003800200 */
[----:B------:R-:W1:Y:S10]  /*4700*/  LDCU.64 UR4, c[0x0][0x388] ;  /* 0x00007100ff0477ac */ /* 0x000e740008000a00 */
[----:B------:R-:W-:Y:S05]  /*4710*/  @P0 BRA `(.L_x_836) ;  /* 0x0000000800a40947 */ /* 0x000fea0003800000 */
[----:B------:R-:W-:-:S05]  /*4720*/  IMAD.IADD R9, R7, 0x1, -R12 ;  /* 0x0000000107097824 */ /* 0x000fca00078e0a0c */
[----:B------:R-:W-:-:S13]  /*4730*/  ISETP.GE.AND P0, PT, R4, R9, PT ;  /* 0x000000090400720c */ /* 0x000fda0003f06270 */
[----:B------:R-:W-:Y:S05]  /*4740*/  @P0 BRA `(.L_x_836) ;  /* 0x0000000800980947 */ /* 0x000fea0003800000 */
[----:B------:R-:W-:Y:S01]  /*4750*/  LOP3.LUT R8, RZ, R4, RZ, 0x33, !PT ;  /* 0x00000004ff087212 */ /* 0x000fe200078e33ff */
[----:B------:R-:W-:Y:S03]  /*4760*/  BSSY.RECONVERGENT B2, `(.L_x_837) ;  /* 0x000002f000027945 */ /* 0x000fe60003800200 */
[----:B------:R-:W-:Y:S01]  /*4770*/  IADD3 R18, PT, PT, -R12, R7, R8 ;  /* 0x000000070c127210 */ /* 0x000fe20007ffe108 */
[----:B------:R-:W-:-:S03]  /*4780*/  IMAD.MOV.U32 R8, RZ, RZ, R4 ;  /* 0x000000ffff087224 */ /* 0x000fc600078e0004 */
[----:B------:R-:W-:-:S04]  /*4790*/  LOP3.LUT R7, R18, 0x300, RZ, 0xc0, !PT ;  /* 0x0000030012077812 */ /* 0x000fc800078ec0ff */
[----:B------:R-:W-:-:S13]  /*47a0*/  ISETP.NE.AND P0, PT, R7, 0x300, PT ;  /* 0x000003000700780c */ /* 0x000fda0003f05270 */
[----:B------:R-:W-:Y:S05]  /*47b0*/  @!P0 BRA `(.L_x_838) ;  /* 0x0000000000a48947 */ /* 0x000fea0003800000 */
[----:B------:R-:W2:Y:S01]  /*47c0*/  LDC.64 R10, c[0x0][0x380] ;  /* 0x0000e000ff0a7b82 */ /* 0x000ea20000000a00 */
[----:B------:R-:W-:Y:S01]  /*47d0*/  LEA.HI R7, R18, 0x1, RZ, 0x18 ;  /* 0x0000000112077811 */ /* 0x000fe200078fc0ff */
[----:B------:R-:W-:Y:S02]  /*47e0*/  IMAD.IADD R13, R4, 0x1, R12 ;  /* 0x00000001040d7824 */ /* 0x000fe400078e020c */
[----:B------:R-:W-:Y:S01]  /*47f0*/  IMAD.MOV.U32 R8, RZ, RZ, R4 ;  /* 0x000000ffff087224 */ /* 0x000fe200078e0004 */
[----:B------:R-:W-:-:S05]  /*4800*/  LOP3.LUT R7, R7, 0x3, RZ, 0xc0, !PT ;  /* 0x0000000307077812 */ /* 0x000fca00078ec0ff */
[----:B------:R-:W-:-:S07]  /*4810*/  IMAD.MOV R7, RZ, RZ, -R7 ;  /* 0x000000ffff077224 */ /* 0x000fce00078e0a07 */
.L_x_841:
[----:B--2---:R-:W-:-:S06]  /*4820*/  IMAD.WIDE R14, R13, 0x8, R10 ;  /* 0x000000080d0e7825 */ /* 0x004fcc00078e020a */
[----:B------:R-:W2:Y:S01]  /*4830*/  LDG.E.64 R14, desc[UR10][R14.64] ;  /* 0x0000000a0e0e7981 */ /* 0x000ea2000c1e1b00 */
[----:B-1----:R-:W-:Y:S01]  /*4840*/  IADD3 R22, P1, PT, R13, UR4, RZ ;  /* 0x000000040d167c10 */ /* 0x002fe2000ff3e0ff */
[----:B------:R-:W-:Y:S01]  /*4850*/  VIADD R7, R7, 0x1 ;  /* 0x0000000107077836 */ /* 0x000fe20000000000 */
[----:B------:R-:W-:Y:S01]  /*4860*/  BSSY.RECONVERGENT B3, `(.L_x_839) ;  /* 0x000001b000037945 */ /* 0x000fe20003800200 */
[----:B------:R-:W-:Y:S01]  /*4870*/  IMAD.MOV.U32 R19, RZ, RZ, R6 ;  /* 0x000000ffff137224 */ /* 0x000fe200078e0006 */
[----:B------:R-:W-:Y:S01]  /*4880*/  LEA.HI.X.SX32 R21, R13, UR5, 0x1, P1 ;  /* 0x000000050d157c11 */ /* 0x000fe200088f0eff */
[----:B------:R-:W-:Y:S01]  /*4890*/  IMAD.MOV.U32 R20, RZ, RZ, R5 ;  /* 0x000000ffff147224 */ /* 0x000fe200078e0005 */
[----:B------:R-:W-:Y:S01]  /*48a0*/  MOV R16, R2 ;  /* 0x0000000200107202 */ /* 0x000fe20000000f00 */
[----:B------:R-:W-:Y:S01]  /*48b0*/  IMAD.MOV.U32 R17, RZ, RZ, R3 ;  /* 0x000000ffff117224 */ /* 0x000fe200078e0003 */
[----:B------:R-:W-:Y:S01]  /*48c0*/  ISETP.NE.AND P2, PT, R7, RZ, PT ;  /* 0x000000ff0700720c */ /* 0x000fe20003f45270 */
        /* <DEDUP_REMOVED lines=20> */
.L_x_840:
[----:B0-----:R-:W-:Y:S05]  /*4a10*/  BSYNC.RECONVERGENT B3 ;  /* 0x0000000000037941 */ /* 0x001fea0003800200 */
.L_x_839:
[----:B------:R-:W-:Y:S02]  /*4a20*/  VIADD R8, R8, 0x100 ;  /* 0x0000010008087836 */ /* 0x000fe40000000000 */
[----:B------:R-:W-:Y:S01]  /*4a30*/  VIADD R13, R13, 0x100 ;  /* 0x000001000d0d7836 */ /* 0x000fe20000000000 */
[----:B------:R-:W-:Y:S06]  /*4a40*/  @P2 BRA `(.L_x_841) ;  /* 0xfffffffc00742947 */ /* 0x000fec000383ffff */
.L_x_838:
[----:B01----:R-:W-:Y:S05]  /*4a50*/  BSYNC.RECONVERGENT B2 ;  /* 0x0000000000027941 */ /* 0x003fea0003800200 */
.L_x_837:
        /* <DEDUP_REMOVED lines=9> */
.L_x_850:
[----:B------:R-:W-:-:S05]  /*4af0*/  IMAD.WIDE R22, R7, 0x8, R10 ;  /* 0x0000000807167825 */ /* 0x000fca00078e020a */
[----:B------:R-:W2:Y:S04]  /*4b00*/  LDG.E.64 R20, desc[UR10][R22.64+-0x1000] ;  /* 0xfff0000a16147981 */ /* 0x000ea8000c1e1b00 */
[----:B------:R0:W5:Y:S04]  /*4b10*/  LDG.E.64 R16, desc[UR10][R22.64+-0x800] ;  /* 0xfff8000a16107981 */ /* 0x000168000c1e1b00 */
[----:B------:R0:W5:Y:S04]  /*4b20*/  LDG.E.64 R14, desc[UR10][R22.64] ;  /* 0x0000000a160e7981 */ /* 0x000168000c1e1b00 */
[----:B------:R0:W5:Y:S01]  /*4b30*/  LDG.E.64 R12, desc[UR10][R22.64+0x800] ;  /* 0x0008000a160c7981 */ /* 0x000162000c1e1b00 */
[C---:B------:R-:W-:Y:S01]  /*4b40*/  IADD3 R29, P1, PT, R7.reuse, UR6, RZ ;  /* 0x00000006071d7c10 */ /* 0x040fe2000ff3e0ff */
[----:B------:R-:W-:Y:S03]  /*4b50*/  BSSY.RECONVERGENT B2, `(.L_x_842) ;  /* 0x0000016000027945 */ /* 0x000fe60003800200 */
[----:B------:R-:W-:Y:S01]  /*4b60*/  LEA.HI.X.SX32 R30, R7, UR7, 0x1, P1 ;  /* 0x00000007071e7c11 */ /* 0x000fe200088f0eff */
        /* <DEDUP_REMOVED lines=20> */
.L_x_843:
[----:B------:R-:W-:Y:S05]  /*4cb0*/  BSYNC.RECONVERGENT B2 ;  /* 0x0000000000027941 */ /* 0x000fea0003800200 */
.L_x_842:
        /* <DEDUP_REMOVED lines=23> */
.L_x_845:
[----:B------:R-:W-:Y:S05]  /*4e30*/  BSYNC.RECONVERGENT B2 ;  /* 0x0000000000027941 */ /* 0x000fea0003800200 */
.L_x_844:
        /* <DEDUP_REMOVED lines=24> */
.L_x_847:
[----:B------:R-:W-:Y:S05]  /*4fc0*/  BSYNC.RECONVERGENT B2 ;  /* 0x0000000000027941 */ /* 0x000fea0003800200 */
.L_x_846:
        /* <DEDUP_REMOVED lines=22> */
.L_x_849:
[----:B------:R-:W-:Y:S05]  /*5130*/  BSYNC.RECONVERGENT B2 ;  /* 0x0000000000027941 */ /* 0x000fea0003800200 */
.L_x_848:
[----:B------:R-:W-:Y:S02]  /*5140*/  VIADD R8, R8, 0x400 ;  /* 0x0000040008087836 */ /* 0x000fe40000000000 */
[----:B------:R-:W-:Y:S02]  /*5150*/  VIADD R27, R27, 0x400 ;  /* 0x000004001b1b7836 */ /* 0x000fe40000000000 */
[----:B------:R-:W-:Y:S01]  /*5160*/  VIADD R26, R26, 0x400 ;  /* 0x000004001a1a7836 */ /* 0x000fe20000000000 */
[----:B------:R-:W-:Y:S01]  /*5170*/  ISETP.GE.AND P0, PT, R8, R9, PT ;  /* 0x000000090800720c */ /* 0x000fe20003f06270 */
[----:B------:R-:W-:Y:S02]  /*5180*/  VIADD R25, R25, 0x400 ;  /* 0x0000040019197836 */ /* 0x000fe40000000000 */
[----:B------:R-:W-:-:S10]  /*5190*/  VIADD R7, R7, 0x400 ;  /* 0x0000040007077836 */ /* 0x000fd40000000000 */
[----:B------:R-:W-:Y:S05]  /*51a0*/  @!P0 BRA `(.L_x_850) ;  /* 0xfffffff800508947 */ /* 0x000fea000383ffff */
.L_x_836:
[----:B01----:R-:W-:Y:S05]  /*51b0*/  BSYNC.RECONVERGENT B1 ;  /* 0x0000000000017941 */ /* 0x003fea0003800200 */
.L_x_829:
        /* <DEDUP_REMOVED lines=13> */
[----:B------:R-:W-:Y:S01]  /*5290*/  MOV R12, R7 ;  /* 0x00000007000c7202 */ /* 0x000fe20000000f00 */
[----:B------:R-:W-:Y:S02]  /*52a0*/  IMAD.MOV.U32 R13, RZ, RZ, R16 ;  /* 0x000000ffff0d7224 */ /* 0x000fe400078e0010 */
        /* <DEDUP_REMOVED lines=17> */
.L_x_852:
[----:B------:R-:W-:Y:S05]  /*53c0*/  BSYNC.RECONVERGENT B1 ;  /* 0x0000000000017941 */ /* 0x000fea0003800200 */
.L_x_851:
        /* <DEDUP_REMOVED lines=31> */
.L_x_854:
[----:B------:R-:W-:Y:S05]  /*55c0*/  BSYNC.RECONVERGENT B1 ;  /* 0x0000000000017941 */ /* 0x000fea0003800200 */
.L_x_853:
[----:B------:R-:W-:Y:S01]  /*55d0*/  ISETP.GT.AND P0, PT, R14, 0x1b, PT ;  /* 0x0000001b0e00780c */ /* 0x000fe20003f04270 */
[----:B0-----:R0:W0:Y:S01]  /*55e0*/  SHFL.DOWN PT, R8, R2, 0x4, 0x1f ;  /* 0x08801f0002087f89 */ /* 0x00102200000e0000 */
[----:B------:R-:W-:Y:S01]  /*55f0*/  BSSY.RECONVERGENT B1, `(.L_x_855) ;  /* 0x000001d000017945 */ /* 0x000fe20003800200 */
[----:B---3--:R-:W-:Y:S02]  /*5600*/  IMAD.MOV.U32 R11, RZ, RZ, R5 ;  /* 0x000000ffff0b7224 */ /* 0x008fe400078e0005 */
[----:B------:R3:W0:Y:S01]  /*5610*/  SHFL.DOWN PT, R9, R3, 0x4, 0x1f ;  /* 0x08801f0003097f89 */ /* 0x00062200000e0000 */
[----:B------:R-:W-:Y:S02]  /*5620*/  IMAD.MOV.U32 R12, RZ, RZ, R10 ;  /* 0x000000ffff0c7224 */ /* 0x000fe400078e000a */
[----:B-1----:R-:W-:Y:S01]  /*5630*/  IMAD.MOV.U32 R6, RZ, RZ, R2 ;  /* 0x000000ffff067224 */ /* 0x002fe200078e0002 */
[----:B----4-:R3:W1:Y:S01]  /*5640*/  SHFL.DOWN PT, R16, R5, 0x4, 0x1f ;  /* 0x08801f0005107f89 */ /* 0x01066200000e0000 */
[----:B--2---:R-:W-:-:S03]  /*5650*/  IMAD.MOV.U32 R7, RZ, RZ, R3 ;  /* 0x000000ffff077224 */ /* 0x004fc600078e0003 */
[----:B------:R3:W2:Y:S01]  /*5660*/  SHFL.DOWN PT, R13, R10, 0x4, 0x1f ;  /* 0x08801f000a0d7f89 */ /* 0x0006a200000e0000 */
[----:B------:R-:W-:Y:S05]  /*5670*/  @P0 BRA `(.L_x_856) ;  /* 0x0000000000500947 */ /* 0x000fea0003800000 */
[----:B0-----:R-:W-:Y:S01]  /*5680*/  DSETP.GEU.AND P0, PT, |R2|, |R8|, PT ;  /* 0x400000080200722a */ /* 0x001fe20003f0e200 */
[----:B-1----:R-:W-:Y:S02]  /*5690*/  IMAD.MOV.U32 R11, RZ, RZ, R16 ;  /* 0x000000ffff0b7224 */ /* 0x002fe400078e0010 */
[----:B--2---:R-:W-:Y:S02]  /*56a0*/  IMAD.MOV.U32 R12, RZ, RZ, R13 ;  /* 0x000000ffff0c7224 */ /* 0x004fe400078e000d */
        /* <DEDUP_REMOVED lines=17> */
.L_x_856:
[----:B------:R-:W-:Y:S05]  /*57c0*/  BSYNC.RECONVERGENT B1 ;  /* 0x0000000000017941 */ /* 0x000fea0003800200 */
.L_x_855:
[----:B------:R-:W-:Y:S01]  /*57d0*/  ISETP.GT.AND P0, PT, R14, 0x17, PT ;  /* 0x000000170e00780c */ /* 0x000fe20003f04270 */
[----:B0-----:R0:W4:Y:S01]  /*57e0*/  SHFL.DOWN PT, R8, R6, 0x8, 0x1f ;  /* 0x09001f0006087f89 */ /* 0x00112200000e0000 */
[----:B------:R-:W-:Y:S01]  /*57f0*/  BSSY.RECONVERGENT B1, `(.L_x_857) ;  /* 0x000001d000017945 */ /* 0x000fe20003800200 */
[----:B---3--:R-:W-:Y:S02]  /*5800*/  IMAD.MOV.U32 R5, RZ, RZ, R11 ;  /* 0x000000ffff057224 */ /* 0x008fe400078e000b */
[----:B------:R0:W3:Y:S01]  /*5810*/  SHFL.DOWN PT, R9, R7, 0x8, 0x1f ;  /* 0x09001f0007097f89 */ /* 0x0000e200000e0000 */
[----:B------:R-:W-:Y:S02]  /*5820*/  IMAD.MOV.U32 R10, RZ, RZ, R12 ;  /* 0x000000ffff0a7224 */ /* 0x000fe400078e000c */
[----:B------:R-:W-:Y:S01]  /*5830*/  IMAD.MOV.U32 R2, RZ, RZ, R6 ;  /* 0x000000ffff027224 */ /* 0x000fe200078e0006 */
[----:B-1----:R0:W1:Y:S01]  /*5840*/  SHFL.DOWN PT, R16, R11, 0x8, 0x1f ;  /* 0x09001f000b107f89 */ /* 0x00206200000e0000 */
[----:B------:R-:W-:-:S03]  /*5850*/  IMAD.MOV.U32 R3, RZ, RZ, R7 ;  /* 0x000000ffff037224 */ /* 0x000fc600078e0007 */
[----:B--2---:R0:W2:Y:S01]  /*5860*/  SHFL.DOWN PT, R13, R12, 0x8, 0x1f ;  /* 0x09001f000c0d7f89 */ /* 0x0040a200000e0000 */
[----:B------:R-:W-:Y:S05]  /*5870*/  @P0 BRA `(.L_x_858) ;  /* 0x0000000000500947 */ /* 0x000fea0003800000 */
[----:B---34-:R-:W-:Y:S01]  /*5880*/  DSETP.GEU.AND P0, PT, |R6|, |R8|, PT ;  /* 0x400000080600722a */ /* 0x018fe20003f0e200 */
[----:B-1----:R-:W-:Y:S02]  /*5890*/  IMAD.MOV.U32 R5, RZ, RZ, R16 ;  /* 0x000000ffff057224 */ /* 0x002fe400078e0010 */
        /* <DEDUP_REMOVED lines=18> */
.L_x_858:
[----:B------:R-:W-:Y:S05]  /*59c0*/  BSYNC.RECONVERGENT B1 ;  /* 0x0000000000017941 */ /* 0x000fea0003800200 */
.L_x_857:
[----:B------:R-:W-:Y:S01]  /*59d0*/  ISETP.GT.AND P0, PT, R14, 0xf, PT ;  /* 0x0000000f0e00780c */ /* 0x000fe20003f04270 */
[----:B0-----:R0:W0:Y:S01]  /*59e0*/  SHFL.DOWN PT, R6, R2, 0x10, 0x1f ;  /* 0x0a001f0002067f89 */ /* 0x00102200000e0000 */
[----:B------:R-:W-:Y:S01]  /*59f0*/  BSSY.RECONVERGENT B1, `(.L_x_859) ;  /* 0x000001d000017945 */ /* 0x000fe20003800200 */
[----:B------:R-:W-:Y:S02]  /*5a00*/  IMAD.MOV.U32 R17, RZ, RZ, R5 ;  /* 0x000000ffff117224 */ /* 0x000fe400078e0005 */
[----:B------:R0:W0:Y:S01]  /*5a10*/  SHFL.DOWN PT, R7, R3, 0x10, 0x1f ;  /* 0x0a001f0003077f89 */ /* 0x00002200000e0000 */
[----:B------:R-:W-:Y:S02]  /*5a20*/  IMAD.MOV.U32 R19, RZ, RZ, R10 ;  /* 0x000000ffff137224 */ /* 0x000fe400078e000a */
[----:B------:R-:W-:Y:S01]  /*5a30*/  IMAD.MOV.U32 R12, RZ, RZ, R2 ;  /* 0x000000ffff0c7224 */ /* 0x000fe200078e0002 */
[----:B----4-:R4:W0:Y:S01]  /*5a40*/  SHFL.DOWN PT, R8, R5, 0x10, 0x1f ;  /* 0x0a001f0005087f89 */ /* 0x01082200000e0000 */
[----:B--2---:R-:W-:-:S03]  /*5a50*/  IMAD.MOV.U32 R13, RZ, RZ, R3 ;  /* 0x000000ffff0d7224 */ /* 0x004fc600078e0003 */
[----:B---3--:R4:W2:Y:S01]  /*5a60*/  SHFL.DOWN PT, R9, R10, 0x10, 0x1f ;  /* 0x0a001f000a097f89 */ /* 0x0088a200000e0000 */
[----:B------:R-:W-:Y:S05]  /*5a70*/  @P0 BRA `(.L_x_860) ;  /* 0x0000000000500947 */ /* 0x000fea0003800000 */
[----:B0-----:R-:W-:Y:S01]  /*5a80*/  DSETP.GEU.AND P0, PT, |R2|, |R6|, PT ;  /* 0x400000060200722a */ /* 0x001fe20003f0e200 */
[----:B------:R-:W-:Y:S02]  /*5a90*/  IMAD.MOV.U32 R17, RZ, RZ, R8 ;  /* 0x000000ffff117224 */ /* 0x000fe400078e0008 */
        /* <DEDUP_REMOVED lines=18> */
.L_x_860:
[----:B------:R-:W-:Y:S05]  /*5bc0*/  BSYNC.RECONVERGENT B1 ;  /* 0x0000000000017941 */ /* 0x000fea0003800200 */
.L_x_859:
[----:B------:R-:W-:Y:S01]  /*5bd0*/  ISETP.NE.AND P0, PT, R14, RZ, PT ;  /* 0x000000ff0e00720c */ /* 0x000fe20003f05270 */
[----:B------:R-:W-:-:S12]  /*5be0*/  BSSY.RECONVERGENT B1, `(.L_x_861) ;  /* 0x000000b000017945 */ /* 0x000fd80003800200 */
[----:B------:R-:W-:Y:S05]  /*5bf0*/  @P0 BRA `(.L_x_862) ;  /* 0x0000000000240947 */ /* 0x000fea0003800000 */
[----:B0-----:R-:W0:Y:S01]  /*5c00*/  S2R R6, SR_CgaCtaId ;  /* 0x0000000000067919 */ /* 0x001e220000008800 */
[----:B------:R-:W-:Y:S01]  /*5c10*/  MOV R3, 0x400 ;  /* 0x0000040000037802 */ /* 0x000fe20000000f00 */
[----:B------:R-:W-:Y:S01]  /*5c20*/  IMAD.MOV.U32 R18, RZ, RZ, R17 ;  /* 0x000000ffff127224 */ /* 0x000fe200078e0011 */
[----:B------:R-:W-:-:S04]  /*5c30*/  SHF.R.U32.HI R2, RZ, 0x1, R4 ;  /* 0x00000001ff027819 */ /* 0x000fc80000011604 */
[----:B------:R-:W-:Y:S02]  /*5c40*/  LOP3.LUT R2, R2, 0x1f0, RZ, 0xc0, !PT ;  /* 0x000001f002027812 */ /* 0x000fe400078ec0ff */
[----:B0-----:R-:W-:-:S05]  /*5c50*/  LEA R3, R6, R3, 0x18 ;  /* 0x0000000306037211 */ /* 0x001fca00078ec0ff */
[----:B------:R-:W-:-:S05]  /*5c60*/  IMAD.IADD R3, R2, 0x1, R3 ;  /* 0x0000000102037824 */ /* 0x000fca00078e0203 */
[----:B------:R3:W-:Y:S04]  /*5c70*/  STS.64 [R3+0x10], R18 ;  /* 0x0000101203007388 */ /* 0x0007e80000000a00 */
[----:B------:R3:W-:Y:S02]  /*5c80*/  STS.64 [R3+0x8], R12 ;  /* 0x0000080c03007388 */ /* 0x0007e40000000a00 */
.L_x_862:
[----:B------:R-:W-:Y:S05]  /*5c90*/  BSYNC.RECONVERGENT B1 ;  /* 0x0000000000017941 */ /* 0x000fea0003800200 */
.L_x_861:
[----:B------:R-:W-:Y:S01]  /*5ca0*/  BAR.SYNC.DEFER_BLOCKING 0x0 ;  /* 0x0000000000007b1d */ /* 0x000fe20000010000 */
[----:B------:R-:W-:-:S13]  /*5cb0*/  ISETP.NE.AND P1, PT, R4, RZ, PT ;  /* 0x000000ff0400720c */ /* 0x000fda0003f25270 */
[----:B------:R-:W-:Y:S05]  /*5cc0*/  @P1 BRA `(.L_x_790) ;  /* 0x00000008008c1947 */ /* 0x000fea0003800000 */
[----:B0--3--:R-:W0:Y:S01]  /*5cd0*/  S2R R3, SR_CgaCtaId ;  /* 0x0000000000037919 */ /* 0x009e220000008800 */
[----:B------:R-:W-:Y:S01]  /*5ce0*/  MOV R2, 0x400 ;  /* 0x0000040000027802 */ /* 0x000fe20000000f00 */
[----:B------:R-:W-:Y:S03]  /*5cf0*/  BSSY.RECONVERGENT B1, `(.L_x_863) ;  /* 0x000001a000017945 */ /* 0x000fe60003800200 */
[----:B0-----:R-:W-:-:S05]  /*5d00*/  LEA R30, R3, R2, 0x18 ;  /* 0x00000002031e7211 */ /* 0x001fca00078ec0ff */
[----:B------:R-:W0:Y:S04]  /*5d10*/  LDS.64 R14, [R30+0x18] ;  /* 0x000018001e0e7984 */ /* 0x000e280000000a00 */
[----:B----4-:R-:W3:Y:S04]  /*5d20*/  LDS.128 R4, [R30+0x20] ;  /* 0x000020001e047984 */ /* 0x010ee80000000c00 */
[----:B------:R4:W1:Y:S04]  /*5d30*/  LDS.64 R28, [R30+0x80] ;  /* 0x000080001e1c7984 */ /* 0x0008680000000a00 */
[----:B--2---:R4:W2:Y:S01]  /*5d40*/  LDS.128 R8, [R30+0x30] ;  /* 0x000030001e087984 */ /* 0x0048a20000000c00 */
[----:B0-----:R-:W-:Y:S01]  /*5d50*/  DSETP.GEU.AND P0, PT, |R12|, |R14|, PT ;  /* 0x4000000e0c00722a */ /* 0x001fe20003f0e200 */
[----:B------:R-:W-:Y:S01]  /*5d60*/  MOV R2, R14 ;  /* 0x0000000e00027202 */ /* 0x000fe20000000f00 */
[----:B------:R-:W-:-:S02]  /*5d70*/  IMAD.MOV.U32 R3, RZ, RZ, R15 ;  /* 0x000000ffff037224 */ /* 0x000fc400078e000f */
[----:B---3--:R-:W-:Y:S02]  /*5d80*/  IMAD.MOV.U32 R31, RZ, RZ, R4 ;  /* 0x000000ffff1f7224 */ /* 0x008fe400078e0004 */
[----:B------:R-:W-:-:S08]  /*5d90*/  IMAD.MOV.U32 R33, RZ, RZ, R5 ;  /* 0x000000ffff217224 */ /* 0x000fd000078e0005 */
[----:B-12-4-:R-:W-:Y:S05]  /*5da0*/  @!P0 BRA `(.L_x_864) ;  /* 0x0000000000388947 */ /* 0x016fea0003800000 */
        /* <DEDUP_REMOVED lines=14> */
.L_x_864:
[----:B------:R-:W-:Y:S05]  /*5e90*/  BSYNC.RECONVERGENT B1 ;  /* 0x0000000000017941 */ /* 0x000fea0003800200 */
.L_x_863:
        /* <DEDUP_REMOVED lines=25> */
.L_x_866:
[----:B------:R-:W-:Y:S05]  /*6030*/  BSYNC.RECONVERGENT B1 ;  /* 0x0000000000017941 */ /* 0x000fea0003800200 */
.L_x_865:
        /* <DEDUP_REMOVED lines=21> */
.L_x_868:
[----:B------:R-:W-:Y:S05]  /*6190*/  BSYNC.RECONVERGENT B1 ;  /* 0x0000000000017941 */ /* 0x000fea0003800200 */
.L_x_867:
        /* <DEDUP_REMOVED lines=21> */
.L_x_870:
[----:B------:R-:W-:Y:S05]  /*62f0*/  BSYNC.RECONVERGENT B1 ;  /* 0x0000000000017941 */ /* 0x000fea0003800200 */
.L_x_869:
        /* <DEDUP_REMOVED lines=21> */
.L_x_872:
[----:B------:R-:W-:Y:S05]  /*6450*/  BSYNC.RECONVERGENT B1 ;  /* 0x0000000000017941 */ /* 0x000fea0003800200 */
.L_x_871:
        /* <DEDUP_REMOVED lines=21> */
.L_x_874:
[----:B------:R-:W-:Y:S05]  /*65b0*/  BSYNC.RECONVERGENT B1 ;  /* 0x0000000000017941 */ /* 0x000fea0003800200 */
.L_x_873:
        /* <DEDUP_REMOVED lines=20> */
.L_x_790:
[----:B------:R-:W-:Y:S05]  /*6700*/  BSYNC.RECONVERGENT B0 ;  /* 0x0000000000007941 */ /* 0x000fea0003800200 */
.L_x_757:
[----:B------:R-:W-:Y:S05]  /*6710*/  @P1 EXIT ;  /* 0x000000000000194d */ /* 0x000fea0003800000 */
[----:B01-3--:R-:W0:Y:S01]  /*6720*/  LDC.64 R2, c[0x0][0x390] ;  /* 0x0000e400ff027b82 */ /* 0x00be220000000a00 */
[----:B------:R-:W-:Y:S02]  /*6730*/  IMAD.MOV.U32 R18, RZ, RZ, R17 ;  /* 0x000000ffff127224 */ /* 0x000fe400078e0011 */
[----:B0-----:R-:W-:-:S05]  /*6740*/  IMAD.WIDE.U32 R2, R0, 0x10, R2 ;  /* 0x0000001000027825 */ /* 0x001fca00078e0002 */
[----:B------:R-:W-:Y:S04]  /*6750*/  STG.E.64 desc[UR10][R2.64], R12 ;  /* 0x0000000c02007986 */ /* 0x000fe8000c101b0a */
[----:B------:R-:W-:Y:S01]  /*6760*/  STG.E.64 desc[UR10][R2.64+0x8], R18 ;  /* 0x0000081202007986 */ /* 0x000fe2000c101b0a */
[----:B------:R-:W-:Y:S05]  /*6770*/  EXIT ;  /* 0x000000000000794d */ /* 0x000fea0003800000 */
.L_x_875:
        /* <DEDUP_REMOVED lines=16> */
.L_x_1084:


//--------------------- .text._ZN6thrust24THRUST_300001_SM_1000_NS8cuda_cub4core6detail13_kernel_agentINS1_8__reduce11ReduceAgentINS0_12zip_iteratorIN4cuda3std3__45tupleIJNS0_10device_ptrIdEENS0_17counting_iteratorIlNS0_11use_defaultESF_SF_EEEEEEEPNSB_IJdlEEESJ_iNS1_9__extrema9arg_max_fIdl7AbsLessEEEEJSI_SK_iSO_EEEvDpT0_ --------------------------
	.section	.text._ZN6thrust24THRUST_300001_SM_1000_NS8cuda_cub4core6detail13_kernel_agentINS1_8__reduce11ReduceAgentINS0_12zip_iteratorIN4cuda3std3__45tupleIJNS0_10device_ptrIdEENS0_17counting_iteratorIlNS0_11use_defaultESF_SF_EEEEEEEPNSB_IJdlEEESJ_iNS1_9__extrema9arg_max_fIdl7AbsLessEEEEJSI_SK_iSO_EEEvDpT0_,"ax",@progbits
	.align	128
        .global         _ZN6thrust24THRUST_300001_SM_1000_NS8cuda_cub4core6detail13_kernel_agentINS1_8__reduce11ReduceAgentINS0_12zip_iteratorIN4cuda3std3__45tupleIJNS0_10device_ptrIdEENS0_17counting_iteratorIlNS0_11use_defaultESF_SF_EEEEEEEPNSB_IJdlEEESJ_iNS1_9__extrema9arg_max_fIdl7AbsLessEEEEJSI_SK_iSO_EEEvDpT0_
        .type           _ZN6thrust24THRUST_300001_SM_1000_NS8cuda_cub4core6detail13_kernel_agentINS1_8__reduce11ReduceAgentINS0_12zip_iteratorIN4cuda3std3__45tupleIJNS0_10device_ptrIdEENS0_17counting_iteratorIlNS0_11use_defaultESF_SF_EEEEEEEPNSB_IJdlEEESJ_iNS1_9__extrema9arg_max_fIdl7AbsLessEEEEJSI_SK_iSO_EEEvDpT0_,@function
        .size           _ZN6thrust24THRUST_300001_SM_1000_NS8cuda_cub4core6detail13_kernel_agentINS1_8__reduce11ReduceAgentINS0_12zip_iteratorIN4cuda3std3__45tupleIJNS0_10device_ptrIdEENS0_17counting_iteratorIlNS0_11use_defaultESF_SF_EEEEEEEPNSB_IJdlEEESJ_iNS1_9__extrema9arg_max_fIdl7AbsLessEEEEJSI_SK_iSO_EEEvDpT0_,(.L_x_1085 - _ZN6thrust24THRUST_300001_SM_1000_NS8cuda_cub4core6detail13_kernel_agentINS1_8__reduce11ReduceAgentINS0_12zip_iteratorIN4cuda3std3__45tupleIJNS0_10device_ptrIdEENS0_17counting_iteratorIlNS0_11use_defaultESF_SF_EEEEEEEPNSB_IJdlEEESJ_iNS1_9__extrema9arg_max_fIdl7AbsLessEEEEJSI_SK_iSO_EEEvDpT0_)
        .other          _ZN6thrust24THRUST_300001_SM_1000_NS8cuda_cub4core6detail13_kernel_agentINS1_8__reduce11ReduceAgentINS0_12zip_iteratorIN4cuda3std3__45tupleIJNS0_10device_ptrIdEENS0_17counting_iteratorIlNS0_11use_defaultESF_SF_EEEEEEEPNSB_IJdlEEESJ_iNS1_9__extrema9arg_max_fIdl7AbsLessEEEEJSI_SK_iSO_EEEvDpT0_,@"STO_CUDA_ENTRY STV_DEFAULT"
_ZN6thrust24THRUST_300001_SM_1000_NS8cuda_cub4core6detail13_kernel_agentINS1_8__reduce11ReduceAgentINS0_12zip_iteratorIN4cuda3std3__45tupleIJNS0_10device_ptrIdEENS0_17counting_iteratorIlNS0_11use_defaultESF_SF_EEEEEEEPNSB_IJdlEEESJ_iNS1_9__extrema9arg_max_fIdl7AbsLessEEEEJSI_SK_iSO_EEEvDpT0_:
.text._ZN6thrust24THRUST_300001_SM_1000_NS8cuda_cub4core6detail13_kernel_agentINS1_8__reduce11ReduceAgentINS0_12zip_iteratorIN4cuda3std3__45tupleIJNS0_10device_ptrIdEENS0_17counting_iteratorIlNS0_11use_defaultESF_SF_EEEEEEEPNSB_IJdlEEESJ_iNS1_9__extrema9arg_max_fIdl7AbsLessEEEEJSI_SK_iSO_EEEvDpT0_:
        /* <DEDUP_REMOVED lines=23> */
.L_x_879:
[----:B0-----:R-:W-:Y:S05]  /*0170*/  BSYNC.RECONVERGENT B1 ;  /* 0x0000000000017941 */ /* 0x001fea0003800200 */
.L_x_878:
        /* <DEDUP_REMOVED lines=19> */
.L_x_886:
        /* <DEDUP_REMOVED lines=31> */
.L_x_885:
[----:B------:R-:W-:Y:S05]  /*04a0*/  BSYNC.RECONVERGENT B3 ;  /* 0x0000000000037941 */ /* 0x000fea0003800200 */
.L_x_884:
[----:B------:R-:W-:Y:S01]  /*04b0*/  IADD3 R14, P0, PT, R14, 0x100, RZ ;  /* 0x000001000e0e7810 */ /* 0x000fe20007f1e0ff */
[----:B------:R-:W-:Y:S02]  /*04c0*/  VIADD R10, R10, 0x100 ;  /* 0x000001000a0a7836 */ /* 0x000fe40000000000 */
[----:B------:R-:W-:Y:S02]  /*04d0*/  IMAD.X R13, RZ, RZ, R13, P3 ;  /* 0x000000ffff0d7224 */ /* 0x000fe400018e060d */
[----:B------:R-:W-:Y:S01]  /*04e0*/  IMAD.X R15, RZ, RZ, R15, P0 ;  /* 0x000000ffff0f7224 */ /* 0x000fe200000e060f */
[----:B------:R-:W-:Y:S07]  /*04f0*/  @P2 BRA `(.L_x_886) ;  /* 0xfffffffc006c2947 */ /* 0x000fee000383ffff */
.L_x_883:
[----:B------:R-:W-:Y:S05]  /*0500*/  BSYNC.RECONVERGENT B2 ;  /* 0x0000000000027941 */ /* 0x000fea0003800200 */
.L_x_882:
[----:B------:R-:W-:-:S13]  /*0510*/  ISETP.GE.U32.AND P0, PT, R16, 0x300, PT ;  /* 0x000003001000780c */ /* 0x000fda0003f06070 */
[----:B------:R-:W-:Y:S05]  /*0520*/  @!P0 BRA `(.L_x_881) ;  /* 0x0000000400bc8947 */ /* 0x000fea0003800000 */
[----:B------:R-:W0:Y:S01]  /*0530*/  LDC.64 R4, c[0x0][0x380] ;  /* 0x0000e000ff047b82 */ /* 0x000e220000000a00 */
[----:B------:R-:W-:-:S07]  /*0540*/  VIADD R20, R10, 0x200 ;  /* 0x000002000a147836 */ /* 0x000fce0000000000 */
[----:B------:R-:W1:Y:S02]  /*0550*/  LDC.64 R6, c[0x0][0x388] ;  /* 0x0000e200ff067b82 */ /* 0x000e640000000a00 */
.L_x_895:
        /* <DEDUP_REMOVED lines=30> */
.L_x_888:
[----:B------:R-:W-:Y:S05]  /*0740*/  BSYNC.RECONVERGENT B2 ;  /* 0x0000000000027941 */ /* 0x000fea0003800200 */
.L_x_887:
[----:B-----5:R-:W-:Y:S01]  /*0750*/  DSETP.GEU.AND P0, PT, |R16|, |R14|, PT ;  /* 0x4000000e1000722a */ /* 0x020fe20003f0e200 */
[C---:B------:R-:W-:Y:S01]  /*0760*/  IADD3 R19, P1, PT, R23.reuse, R6, RZ ;  /* 0x0000000617137210 */ /* 0x040fe20007f3e0ff */
[----:B------:R-:W-:Y:S01]  /*0770*/  BSSY.RECONVERGENT B2, `(.L_x_889) ;  /* 0x0000015000027945 */ /* 0x000fe20003800200 */
[----:B------:R-:W-:Y:S02]  /*0780*/  IMAD.MOV.U32 R2, RZ, RZ, R14 ;  /* 0x000000ffff027224 */ /* 0x000fe400078e000e */
[----:B------:R-:W-:Y:S01]  /*0790*/  LEA.HI.X.SX32 R18, R23, R7, 0x1, P1 ;  /* 0x0000000717127211 */ /* 0x000fe200008f0eff */
[----:B------:R-:W-:Y:S02]  /*07a0*/  IMAD.MOV.U32 R9, RZ, RZ, R19 ;  /* 0x000000ffff097224 */ /* 0x000fe400078e0013 */
[----:B------:R-:W-:Y:S02]  /*07b0*/  IMAD.MOV.U32 R3, RZ, RZ, R15 ;  /* 0x000000ffff037224 */ /* 0x000fe400078e000f */
[----:B------:R-:W-:-:S04]  /*07c0*/  IMAD.MOV.U32 R8, RZ, RZ, R18 ;  /* 0x000000ffff087224 */ /* 0x000fc800078e0012 */
        /* <DEDUP_REMOVED lines=15> */
.L_x_890:
[----:B------:R-:W-:Y:S05]  /*08c0*/  BSYNC.RECONVERGENT B2 ;  /* 0x0000000000027941 */ /* 0x000fea0003800200 */
.L_x_889:
        /* <DEDUP_REMOVED lines=25> */
.L_x_892:
[----:B------:R-:W-:Y:S05]  /*0a60*/  BSYNC.RECONVERGENT B2 ;  /* 0x0000000000027941 */ /* 0x000fea0003800200 */
.L_x_891:
        /* <DEDUP_REMOVED lines=22> */
.L_x_894:
[----:B------:R-:W-:Y:S05]  /*0bd0*/  BSYNC.RECONVERGENT B2 ;  /* 0x0000000000027941 */ /* 0x000fea0003800200 */
.L_x_893:
[C---:B------:R-:W-:Y:S01]  /*0be0*/  VIADD R10, R20.reuse, 0x200 ;  /* 0x00000200140a7836 */ /* 0x040fe20000000000 */
[----:B------:R-:W-:-:S04]  /*0bf0*/  IADD3 R20, PT, PT, R20, 0x400, RZ ;  /* 0x0000040014147810 */ /* 0x000fc80007ffe0ff */
[----:B------:R-:W-:-:S13]  /*0c00*/  ISETP.GE.AND P0, PT, R10, UR5, PT ;  /* 0x000000050a007c0c */ /* 0x000fda000bf06270 */
[----:B------:R-:W-:Y:S05]  /*0c10*/  @!P0 BRA `(.L_x_895) ;  /* 0xfffffff800508947 */ /* 0x000fea000383ffff */
.L_x_881:
[----:B------:R-:W-:Y:S05]  /*0c20*/  BSYNC.RECONVERGENT B1 ;  /* 0x0000000000017941 */ /* 0x000fea0003800200 */
.L_x_880:
        /* <DEDUP_REMOVED lines=35> */
.L_x_898:
[----:B------:R-:W-:Y:S05]  /*0e60*/  BSYNC.RECONVERGENT B1 ;  /* 0x0000000000017941 */ /* 0x000fea0003800200 */
.L_x_897:
        /* <DEDUP_REMOVED lines=31> */
.L_x_900:
[----:B------:R-:W-:Y:S05]  /*1060*/  BSYNC.RECONVERGENT B1 ;  /* 0x0000000000017941 */ /* 0x000fea0003800200 */
.L_x_899:
        /* <DEDUP_REMOVED lines=31> */
.L_x_902:
[----:B------:R-:W-:Y:S05]  /*1260*/  BSYNC.RECONVERGENT B1 ;  /* 0x0000000000017941 */ /* 0x000fea0003800200 */
.L_x_901:
[----:B------:R-:W-:Y:S01]  /*1270*/  ISETP.GT.AND P0, PT, R10, 0x17, PT ;  /* 0x000000170a00780c */ /* 0x000fe20003f04270 */
[----:B-1----:R1:W1:Y:S01]  /*1280*/  SHFL.DOWN PT, R2, R4, 0x8, 0x1f ;  /* 0x09001f0004027f89 */ /* 0x00226200000e0000 */
[----:B------:R-:W-:Y:S01]  /*1290*/  BSSY.RECONVERGENT B1, `(.L_x_903) ;  /* 0x000001d000017945 */ /* 0x000fe20003800200 */
[----:B0-----:R-:W-:Y:S02]  /*12a0*/  IMAD.MOV.U32 R8, RZ, RZ, R11 ;  /* 0x000000ffff087224 */ /* 0x001fe400078e000b */
[----:B------:R0:W0:Y:S01]  /*12b0*/  SHFL.DOWN PT, R3, R5, 0x8, 0x1f ;  /* 0x09001f0005037f89 */ /* 0x00002200000e0000 */
[----:B------:R-:W-:Y:S02]  /*12c0*/  IMAD.MOV.U32 R9, RZ, RZ, R12 ;  /* 0x000000ffff097224 */ /* 0x000fe400078e000c */
[----:B------:R-:W-:Y:S01]  /*12d0*/  IMAD.MOV.U32 R6, RZ, RZ, R4 ;  /* 0x000000ffff067224 */ /* 0x000fe200078e0004 */
[----:B---3--:R3:W0:Y:S01]  /*12e0*/  SHFL.DOWN PT, R14, R11, 0x8, 0x1f ;  /* 0x09001f000b0e7f89 */ /* 0x00862200000e0000 */
[----:B--2---:R-:W-:-:S03]  /*12f0*/  IMAD.MOV.U32 R7, RZ, RZ, R5 ;  /* 0x000000ffff077224 */ /* 0x004fc600078e0005 */
[----:B----4-:R3:W2:Y:S01]  /*1300*/  SHFL.DOWN PT, R13, R12, 0x8, 0x1f ;  /* 0x09001f000c0d7f89 */ /* 0x0106a200000e0000 */
[----:B------:R-:W-:Y:S05]  /*1310*/  @P0 BRA `(.L_x_904) ;  /* 0x0000000000500947 */ /* 0x000fea0003800000 */
[----:B01----:R-:W-:Y:S01]  /*1320*/  DSETP.GEU.AND P0, PT, |R4|, |R2|, PT ;  /* 0x400000020400722a */ /* 0x003fe20003f0e200 */
[----:B------:R-:W-:Y:S01]  /*1330*/  IMAD.MOV.U32 R8, RZ, RZ, R14 ;  /* 0x000000ffff087224 */ /* 0x000fe200078e000e */
[----:B--2---:R-:W-:Y:S01]  /*1340*/  MOV R9, R13 ;  /* 0x0000000d00097202 */ /* 0x004fe20000000f00 */
        /* <DEDUP_REMOVED lines=17> */
.L_x_904:
[----:B------:R-:W-:Y:S05]  /*1460*/  BSYNC.RECONVERGENT B1 ;  /* 0x0000000000017941 */ /* 0x000fea0003800200 */
.L_x_903:
[----:B------:R-:W-:Y:S01]  /*1470*/  ISETP.GT.AND P0, PT, R10, 0xf, PT ;  /* 0x0000000f0a00780c */ /* 0x000fe20003f04270 */
[----:B-1----:R1:W4:Y:S01]  /*1480*/  SHFL.DOWN PT, R4, R6, 0x10, 0x1f ;  /* 0x0a001f0006047f89 */ /* 0x00232200000e0000 */
[----:B------:R-:W-:Y:S01]  /*1490*/  BSSY.RECONVERGENT B1, `(.L_x_905) ;  /* 0x000001d000017945 */ /* 0x000fe20003800200 */
[----:B0-----:R-:W-:Y:S02]  /*14a0*/  IMAD.MOV.U32 R14, RZ, RZ, R8 ;  /* 0x000000ffff0e7224 */ /* 0x001fe400078e0008 */
[----:B------:R1:W0:Y:S01]  /*14b0*/  SHFL.DOWN PT, R5, R7, 0x10, 0x1f ;  /* 0x0a001f0007057f89 */ /* 0x00022200000e0000 */
[----:B------:R-:W-:Y:S02]  /*14c0*/  IMAD.MOV.U32 R15, RZ, RZ, R9 ;  /* 0x000000ffff0f7224 */ /* 0x000fe400078e0009 */
[----:B------:R-:W-:Y:S01]  /*14d0*/  IMAD.MOV.U32 R2, RZ, RZ, R6 ;  /* 0x000000ffff027224 */ /* 0x000fe200078e0006 */
[----:B---3--:R1:W3:Y:S01]  /*14e0*/  SHFL.DOWN PT, R11, R8, 0x10, 0x1f ;  /* 0x0a001f00080b7f89 */ /* 0x0082e200000e0000 */
[----:B------:R-:W-:-:S03]  /*14f0*/  IMAD.MOV.U32 R3, RZ, RZ, R7 ;  /* 0x000000ffff037224 */ /* 0x000fc600078e0007 */
[----:B------:R1:W0:Y:S01]  /*1500*/  SHFL.DOWN PT, R12, R9, 0x10, 0x1f ;  /* 0x0a001f00090c7f89 */ /* 0x00022200000e0000 */
[----:B------:R-:W-:Y:S05]  /*1510*/  @P0 BRA `(.L_x_906) ;  /* 0x0000000000500947 */ /* 0x000fea0003800000 */
[----:B0---4-:R-:W-:Y:S01]  /*1520*/  DSETP.GEU.AND P0, PT, |R6|, |R4|, PT ;  /* 0x400000040600722a */ /* 0x011fe20003f0e200 */
[----:B---3--:R-:W-:Y:S02]  /*1530*/  IMAD.MOV.U32 R14, RZ, RZ, R11 ;  /* 0x000000ffff0e7224 */ /* 0x008fe400078e000b */
        /* <DEDUP_REMOVED lines=18> */
.L_x_906:
[----:B------:R-:W-:Y:S05]  /*1660*/  BSYNC.RECONVERGENT B1 ;  /* 0x0000000000017941 */ /* 0x000fea0003800200 */
.L_x_905:
[----:B------:R-:W-:Y:S01]  /*1670*/  ISETP.NE.AND P0, PT, R10, RZ, PT ;  /* 0x000000ff0a00720c */ /* 0x000fe20003f05270 */
[----:B------:R-:W-:-:S12]  /*1680*/  BSSY.RECONVERGENT B1, `(.L_x_907) ;  /* 0x000000a000017945 */ /* 0x000fd80003800200 */
[----:B------:R-:W-:Y:S05]  /*1690*/  @P0 BRA `(.L_x_908) ;  /* 0x0000000000200947 */ /* 0x000fea0003800000 */
[----:B-1----:R-:W1:Y:S01]  /*16a0*/  S2R R6, SR_CgaCtaId ;  /* 0x0000000000067919 */ /* 0x002e620000008800 */
[----:B0-----:R-:W-:Y:S02]  /*16b0*/  MOV R5, 0x400 ;  /* 0x0000040000057802 */ /* 0x001fe40000000f00 */
[----:B----4-:R-:W-:-:S04]  /*16c0*/  SHF.R.U32.HI R4, RZ, 0x1, R0 ;  /* 0x00000001ff047819 */ /* 0x010fc80000011600 */
[----:B------:R-:W-:Y:S02]  /*16d0*/  LOP3.LUT R4, R4, 0x1f0, RZ, 0xc0, !PT ;  /* 0x000001f004047812 */ /* 0x000fe400078ec0ff */
[----:B-1----:R-:W-:-:S05]  /*16e0*/  LEA R5, R6, R5, 0x18 ;  /* 0x0000000506057211 */ /* 0x002fca00078ec0ff */
[----:B------:R-:W-:-:S05]  /*16f0*/  IMAD.IADD R5, R4, 0x1, R5 ;  /* 0x0000000104057824 */ /* 0x000fca00078e0205 */
[----:B------:R0:W-:Y:S04]  /*1700*/  STS.64 [R5+0x10], R14 ;  /* 0x0000100e05007388 */ /* 0x0001e80000000a00 */
[----:B------:R0:W-:Y:S02]  /*1710*/  STS.64 [R5+0x8], R2 ;  /* 0x0000080205007388 */ /* 0x0001e40000000a00 */
.L_x_908:
[----:B------:R-:W-:Y:S05]  /*1720*/  BSYNC.RECONVERGENT B1 ;  /* 0x0000000000017941 */ /* 0x000fea0003800200 */
.L_x_907:
        /* <DEDUP_REMOVED lines=8> */
[----:B-1--4-:R-:W1:Y:S04]  /*17b0*/  LDS.128 R4, [R0+0x20] ;  /* 0x0000200000047984 */ /* 0x012e680000000c00 */
[----:B--2---:R2:W4:Y:S04]  /*17c0*/  LDS.64 R12, [R0+0x80] ;  /* 0x00008000000c7984 */ /* 0x0045280000000a00 */
[----:B---3--:R2:W3:Y:S01]  /*17d0*/  LDS.128 R8, [R0+0x30] ;  /* 0x0000300000087984 */ /* 0x0084e20000000c00 */
[----:B0-----:R-:W-:Y:S01]  /*17e0*/  DSETP.GEU.AND P0, PT, |R2|, |R16|, PT ;  /* 0x400000100200722a */ /* 0x001fe20003f0e200 */
[----:B------:R-:W-:Y:S01]  /*17f0*/  IMAD.MOV.U32 R24, RZ, RZ, R16 ;  /* 0x000000ffff187224 */ /* 0x000fe200078e0010 */
[----:B------:R-:W-:Y:S01]  /*1800*/  MOV R25, R17 ;  /* 0x0000001100197202 */ /* 0x000fe20000000f00 */
[----:B-1----:R-:W-:-:S02]  /*1810*/  IMAD.MOV.U32 R26, RZ, RZ, R4 ;  /* 0x000000ffff1a7224 */ /* 0x002fc400078e0004 */
[----:B------:R-:W-:-:S09]  /*1820*/  IMAD.MOV.U32 R27, RZ, RZ, R5 ;  /* 0x000000ffff1b7224 */ /* 0x000fd200078e0005 */
        /* <DEDUP_REMOVED lines=15> */
.L_x_911:
[----:B------:R-:W-:Y:S05]  /*1920*/  BSYNC.RECONVERGENT B1 ;  /* 0x0000000000017941 */ /* 0x000fea0003800200 */
.L_x_910:
        /* <DEDUP_REMOVED lines=23> */
.L_x_913:
[----:B------:R-:W-:Y:S05]  /*1aa0*/  BSYNC.RECONVERGENT B1 ;  /* 0x0000000000017941 */ /* 0x000fea0003800200 */
.L_x_912:
        /* <DEDUP_REMOVED lines=21> */
.L_x_915:
[----:B------:R-:W-:Y:S05]  /*1c00*/  BSYNC.RECONVERGENT B1 ;  /* 0x0000000000017941 */ /* 0x000fea0003800200 */
.L_x_914:
        /* <DEDUP_REMOVED lines=23> */
.L_x_917:
[----:B------:R-:W-:Y:S05]  /*1d80*/  BSYNC.RECONVERGENT B1 ;  /* 0x0000000000017941 */ /* 0x000fea0003800200 */
.L_x_916:
        /* <DEDUP_REMOVED lines=21> */
.L_x_919:
[----:B------:R-:W-:Y:S05]  /*1ee0*/  BSYNC.RECONVERGENT B1 ;  /* 0x0000000000017941 */ /* 0x000fea0003800200 */
.L_x_918:
[----:B------:R-:W-:Y:S01]  /*1ef0*/  DSETP.GEU.AND P0, PT, |R2|, |R10|, PT ;  /* 0x4000000a0200722a */ /* 0x000fe20003f0e200 */
[----:B------:R-:W-:Y:S01]  /*1f00*/  BSSY.RECONVERGENT B1, `(.L_x_920) ;  /* 0x0000014000017945 */ /* 0x000fe20003800200 */
[----:B------:R-:W-:Y:S01]  /*1f10*/  IMAD.MOV.U32 R8, RZ, RZ, R10 ;  /* 0x000000ffff087224 */ /* 0x000fe200078e000a */
[----:B---3--:R-:W-:Y:S01]  /*1f20*/  MOV R0, R5 ;  /* 0x0000000500007202 */ /* 0x008fe20000000f00 */
        /* <DEDUP_REMOVED lines=17> */
.L_x_921:
[----:B------:R-:W-:Y:S05]  /*2040*/  BSYNC.RECONVERGENT B1 ;  /* 0x0000000000017941 */ /* 0x000fea0003800200 */
.L_x_920:
        /* <DEDUP_REMOVED lines=21> */
.L_x_896:
        /* <DEDUP_REMOVED lines=9> */
[----:B------:R-:W-:Y:S02]  /*2230*/  VIADD R5, R5, UR6 ;  /* 0x0000000605057c36 */ /* 0x000fe40008000000 */
        /* <DEDUP_REMOVED lines=9> */
[----:B----4-:R-:W-:Y:S01]  /*22d0*/  IMAD.MOV.U32 R14, RZ, RZ, R12 ;  /* 0x000000ffff0e7224 */ /* 0x010fe200078e000c */
[----:B------:R-:W-:Y:S01]  /*22e0*/  MOV R6, R10 ;  /* 0x0000000a00067202 */ /* 0x000fe20000000f00 */
[----:B0-----:R-:W-:Y:S02]  /*22f0*/  IMAD.MOV.U32 R16, RZ, RZ, R13 ;  /* 0x000000ffff107224 */ /* 0x001fe400078e000d */
        /* <DEDUP_REMOVED lines=16> */
.L_x_923:
[----:B------:R-:W-:Y:S05]  /*2400*/  BSYNC.RECONVERGENT B1 ;  /* 0x0000000000017941 */ /* 0x000fea0003800200 */
.L_x_922:
        /* <DEDUP_REMOVED lines=32> */
.L_x_925:
[----:B------:R-:W-:Y:S05]  /*2610*/  BSYNC.RECONVERGENT B1 ;  /* 0x0000000000017941 */ /* 0x000fea0003800200 */
.L_x_924:
[----:B-1----:R-:W-:Y:S01]  /*2620*/  VIADD R2, R4, 0x4 ;  /* 0x0000000404027836 */ /* 0x002fe20000000000 */
[----:B------:R1:W4:Y:S01]  /*2630*/  SHFL.DOWN PT, R6, R8, 0x4, R5 ;  /* 0x0880000008067989 */ /* 0x00032200000e0005 */
[----:B------:R-:W-:Y:S01]  /*2640*/  BSSY.RECONVERGENT B1, `(.L_x_926) ;  /* 0x000001e000017945 */ /* 0x000fe20003800200 */
[----:B--2---:R-:W-:Y:S01]  /*2650*/  IMAD.MOV.U32 R14, RZ, RZ, R10 ;  /* 0x000000ffff0e7224 */ /* 0x004fe200078e000a */
[----:B------:R-:W-:Y:S01]  /*2660*/  MOV R16, R12 ;  /* 0x0000000c00107202 */ /* 0x000fe20000000f00 */
[----:B------:R1:W2:Y:S01]  /*2670*/  SHFL.DOWN PT, R7, R9, 0x4, R5 ;  /* 0x0880000009077989 */ /* 0x0002a200000e0005 */
[----:B------:R-:W-:Y:S01]  /*2680*/  ISETP.GT.AND P0, PT, R2, R5, PT ;  /* 0x000000050200720c */ /* 0x000fe20003f04270 */
[----:B------:R-:W-:Y:S02]  /*2690*/  IMAD.MOV.U32 R2, RZ, RZ, R8 ;  /* 0x000000ffff027224 */ /* 0x000fe400078e0008 */
[----:B---3--:R1:W3:Y:S01]  /*26a0*/  SHFL.DOWN PT, R11, R10, 0x4, R5 ;  /* 0x088000000a0b7989 */ /* 0x0082e200000e0005 */
[----:B------:R-:W-:-:S03]  /*26b0*/  IMAD.MOV.U32 R3, RZ, RZ, R9 ;  /* 0x000000ffff037224 */ /* 0x000fc600078e0009 */
[----:B0-----:R1:W0:Y:S06]  /*26c0*/  SHFL.DOWN PT, R13, R12, 0x4, R5 ;  /* 0x088000000c0d7989 */ /* 0x00122c00000e0005 */
        /* <DEDUP_REMOVED lines=21> */
.L_x_927:
[----:B------:R-:W-:Y:S05]  /*2820*/  BSYNC.RECONVERGENT B1 ;  /* 0x0000000000017941 */ /* 0x000fea0003800200 */
.L_x_926:
        /* <DEDUP_REMOVED lines=8> */
[----:B---3--:R3:W1:Y:S01]  /*28b0*/  SHFL.DOWN PT, R11, R14, 0x8, R5 ;  /* 0x090000000e0b7989 */ /* 0x00866200000e0005 */
[----:B--2---:R-:W-:-:S03]  /*28c0*/  IMAD.MOV.U32 R7, RZ, RZ, R3 ;  /* 0x000000ffff077224 */ /* 0x004fc600078e0003 */
[----:B0-----:R3:W0:Y:S04]  /*28d0*/  SHFL.DOWN PT, R13, R16, 0x8, R5 ;  /* 0x09000000100d7989 */ /* 0x00162800000e0005 */
        /* <DEDUP_REMOVED lines=21> */
.L_x_929:
[----:B------:R-:W-:Y:S05]  /*2a30*/  BSYNC.RECONVERGENT B1 ;  /* 0x0000000000017941 */ /* 0x000fea0003800200 */
.L_x_928:
[----:B-1----:R-:W-:Y:S01]  /*2a40*/  VIADD R2, R4, 0x10 ;  /* 0x0000001004027836 */ /* 0x002fe20000000000 */
[----:B----4-:R1:W2:Y:S01]  /*2a50*/  SHFL.DOWN PT, R8, R6, 0x10, R5 ;  /* 0x0a00000006087989 */ /* 0x0102a200000e0005 */
[----:B------:R-:W-:Y:S01]  /*2a60*/  BSSY.RECONVERGENT B1, `(.L_x_930) ;  /* 0x000001e000017945 */ /* 0x000fe20003800200 */
[----:B---3--:R-:W-:Y:S02]  /*2a70*/  IMAD.MOV.U32 R14, RZ, RZ, R10 ;  /* 0x000000ffff0e7224 */ /* 0x008fe400078e000a */
[----:B------:R-:W-:Y:S01]  /*2a80*/  ISETP.GT.AND P0, PT, R2, R5, PT ;  /* 0x000000050200720c */ /* 0x000fe20003f04270 */
[----:B------:R1:W3:Y:S01]  /*2a90*/  SHFL.DOWN PT, R9, R7, 0x10, R5 ;  /* 0x0a00000007097989 */ /* 0x0002e200000e0005 */
[----:B------:R-:W-:Y:S02]  /*2aa0*/  IMAD.MOV.U32 R15, RZ, RZ, R12 ;  /* 0x000000ffff0f7224 */ /* 0x000fe400078e000c */
[----:B------:R-:W-:Y:S01]  /*2ab0*/  IMAD.MOV.U32 R2, RZ, RZ, R6 ;  /* 0x000000ffff027224 */ /* 0x000fe200078e0006 */
[----:B------:R1:W4:Y:S01]  /*2ac0*/  SHFL.DOWN PT, R11, R10, 0x10, R5 ;  /* 0x0a0000000a0b7989 */ /* 0x00032200000e0005 */
        /* <DEDUP_REMOVED lines=23> */
.L_x_931:
[----:B------:R-:W-:Y:S05]  /*2c40*/  BSYNC.RECONVERGENT B1 ;  /* 0x0000000000017941 */ /* 0x000fea0003800200 */
.L_x_930:
        /* <DEDUP_REMOVED lines=11> */
.L_x_933:
[----:B------:R-:W-:Y:S05]  /*2d00*/  BSYNC.RECONVERGENT B1 ;  /* 0x0000000000017941 */ /* 0x000fea0003800200 */
.L_x_932:
[----:B------:R-:W-:Y:S01]  /*2d10*/  BAR.SYNC.DEFER_BLOCKING 0x0 ;  /* 0x0000000000007b1d */ /* 0x000fe20000010000 */
[----:B------:R-:W-:-:S13]  /*2d20*/  ISETP.NE.AND P1, PT, R0, RZ, PT ;  /* 0x000000ff0000720c */ /* 0x000fda0003f25270 */
[----:B------:R-:W-:Y:S05]  /*2d30*/  @P1 BRA `(.L_x_909) ;  /* 0x0000003400d41947 */ /* 0x000fea0003800000 */
[----:B------:R-:W-:Y:S01]  /*2d40*/  UISETP.GE.AND UP0, UPT, UR6, 0x21, UPT ;  /* 0x000000210600788c */ /* 0x000fe2000bf06270 */
[----:B----4-:R-:W-:Y:S02]  /*2d50*/  IMAD.MOV.U32 R11, RZ, RZ, R14 ;  /* 0x000000ffff0b7224 */ /* 0x010fe400078e000e */
[----:B--2---:R-:W-:Y:S02]  /*2d60*/  IMAD.MOV.U32 R8, RZ, RZ, R15 ;  /* 0x000000ffff087224 */ /* 0x004fe400078e000f */
        /* <DEDUP_REMOVED lines=8> */
[----:B0-----:R-:W0:Y:S01]  /*2df0*/  LDS.64 R12, [UR4+0x20] ;  /* 0x00002004ff0c7984 */ /* 0x001e220008000a00 */
[----:B-1----:R-:W-:Y:S01]  /*2e00*/  DSETP.GEU.AND P0, PT, |R2|, |R6|, PT ;  /* 0x400000060200722a */ /* 0x002fe20003f0e200 */
[----:B------:R-:W-:Y:S01]  /*2e10*/  MOV R4, R6 ;  /* 0x0000000600047202 */ /* 0x000fe20000000f00 */
[----:B------:R-:W-:Y:S02]  /*2e20*/  IMAD.MOV.U32 R5, RZ, RZ, R7 ;  /* 0x000000ffff057224 */ /* 0x000fe400078e0007 */
[----:B0-----:R-:W-:Y:S02]  /*2e30*/  IMAD.MOV.U32 R11, RZ, RZ, R12 ;  /* 0x000000ffff0b7224 */ /* 0x001fe400078e000c */
        /* <DEDUP_REMOVED lines=16> */
.L_x_935:
[----:B------:R-:W-:Y:S05]  /*2f40*/  BSYNC.RECONVERGENT B1 ;  /* 0x0000000000017941 */ /* 0x000fea0003800200 */
.L_x_934:
[----:B------:R-:W-:Y:S01]  /*2f50*/  UISETP.GE.AND UP0, UPT, UR6, 0x41, UPT ;  /* 0x000000410600788c */ /* 0x000fe2000bf06270 */
[----:B---3--:R-:W-:Y:S02]  /*2f60*/  IMAD.MOV.U32 R9, RZ, RZ, R11 ;  /* 0x000000ffff097224 */ /* 0x008fe400078e000b */
[----:B------:R-:W-:Y:S02]  /*2f70*/  IMAD.MOV.U32 R0, RZ, RZ, R8 ;  /* 0x000000ffff007224 */ /* 0x000fe400078e0008 */
[----:B------:R-:W-:Y:S02]  /*2f80*/  IMAD.MOV.U32 R2, RZ, RZ, R4 ;  /* 0x000000ffff027224 */ /* 0x000fe400078e0004 */
[----:B------:R-:W-:Y:S02]  /*2f90*/  IMAD.MOV.U32 R3, RZ, RZ, R5 ;  /* 0x000000ffff037224 */ /* 0x000fe400078e0005 */
        /* <DEDUP_REMOVED lines=8> */
[----:B------:R-:W-:Y:S02]  /*3020*/  IMAD.MOV.U32 R2, RZ, RZ, R6 ;  /* 0x000000ffff027224 */ /* 0x000fe400078e0006 */
[----:B------:R-:W-:Y:S02]  /*3030*/  IMAD.MOV.U32 R3, RZ, RZ, R7 ;  /* 0x000000ffff037224 */ /* 0x000fe400078e0007 */
[----:B0-----:R-:W-:-:S02]  /*3040*/  IMAD.MOV.U32 R9, RZ, RZ, R12 ;  /* 0x000000ffff097224 */ /* 0x001fc400078e000c */
        /* <DEDUP_REMOVED lines=16> */
.L_x_937:
[----:B------:R-:W-:Y:S05]  /*3150*/  BSYNC.RECONVERGENT B1 ;  /* 0x0000000000017941 */ /* 0x000fea0003800200 */
.L_x_936:
[----:B------:R-:W-:Y:S01]  /*3160*/  UISETP.GE.AND UP0, UPT, UR6, 0x61, UPT ;  /* 0x000000610600788c */ /* 0x000fe2000bf06270 */
[----:B------:R-:W-:Y:S01]  /*3170*/  IMAD.MOV.U32 R11, RZ, RZ, R9 ;  /* 0x000000ffff0b7224 */ /* 0x000fe200078e0009 */
[----:B------:R-:W-:Y:S01]  /*3180*/  MOV R8, R0 ;  /* 0x0000000000087202 */ /* 0x000fe20000000f00 */
[----:B------:R-:W-:Y:S02]  /*3190*/  IMAD.MOV.U32 R4, RZ, RZ, R2 ;  /* 0x000000ffff047224 */ /* 0x000fe400078e0002 */
[----:B------:R-:W-:-:S04]  /*31a0*/  IMAD.MOV.U32 R5, RZ, RZ, R3 ;  /* 0x000000ffff057224 */ /* 0x000fc800078e0003 */
        /* <DEDUP_REMOVED lines=27> */
.L_x_939:
[----:B------:R-:W-:Y:S05]  /*3360*/  BSYNC.RECONVERGENT B1 ;  /* 0x0000000000017941 */ /* 0x000fea0003800200 */
.L_x_938:
[----:B------:R-:W-:Y:S01]  /*3370*/  UISETP.GE.AND UP0, UPT, UR6, 0x81, UPT ;  /* 0x000000810600788c */ /* 0x000fe2000bf06270 */
[----:B------:R-:W-:Y:S02]  /*3380*/  IMAD.MOV.U32 R9, RZ, RZ, R11 ;  /* 0x000000ffff097224 */ /* 0x000fe400078e000b */
        /* <DEDUP_REMOVED lines=30> */
.L_x_941:
[----:B------:R-:W-:Y:S05]  /*3570*/  BSYNC.RECONVERGENT B1 ;  /* 0x0000000000017941 */ /* 0x000fea0003800200 */
.L_x_940:
        /* <DEDUP_REMOVED lines=32> */
.L_x_943:
[----:B------:R-:W-:Y:S05]  /*3780*/  BSYNC.RECONVERGENT B1 ;  /* 0x0000000000017941 */ /* 0x000fea0003800200 */
.L_x_942:
        /* <DEDUP_REMOVED lines=14> */
[----:B------:R-:W-:Y:S01]  /*3870*/  IMAD.MOV.U32 R7, RZ, RZ, R3 ;  /* 0x000000ffff077224 */ /* 0x000fe200078e0003 */
[----:B0-----:R-:W-:Y:S01]  /*3880*/  MOV R0, R13 ;  /* 0x0000000d00007202 */ /* 0x001fe20000000f00 */
        /* <DEDUP_REMOVED lines=16> */
.L_x_945:
[----:B------:R-:W-:Y:S05]  /*3990*/  BSYNC.RECONVERGENT B1 ;  /* 0x0000000000017941 */ /* 0x000fea0003800200 */
.L_x_944:
[----:B------:R-:W-:Y:S01]  /*39a0*/  UISETP.GE.AND UP0, UPT, UR6, 0xe1, UPT ;  /* 0x000000e10600788c */ /* 0x000fe2000bf06270 */
[----:B------:R-:W-:Y:S02]  /*39b0*/  IMAD.MOV.U32 R14, RZ, RZ, R9 ;  /* 0x000000ffff0e7224 */ /* 0x000fe400078e0009 */
[----:B------:R-:W-:Y:S02]  /*39c0*/  IMAD.MOV.U32 R15, RZ, RZ, R0 ;  /* 0x000000ffff0f7224 */ /* 0x000fe400078e0000 */
[----:B------:R-:W-:Y:S02]  /*39d0*/  IMAD.MOV.U32 R2, RZ, RZ, R6 ;  /* 0x000000ffff027224 */ /* 0x000fe400078e0006 */
[----:B------:R-:W-:Y:S02]  /*39e0*/  IMAD.MOV.U32 R3, RZ, RZ, R7 ;  /* 0x000000ffff037224 */ /* 0x000fe400078e0007 */
[----:B------:R-:W-:Y:S05]  /*39f0*/  BRA.U !UP0, `(.L_x_909) ;  /* 0x0000002908a47547 */ /* 0x000fea000b800000 */
[----:B------:R-:W1:Y:S01]  /*3a00*/  S2UR UR5, SR_CgaCtaId ;  /* 0x00000000000579c3 */ /* 0x000e620000008800 */
[----:B------:R-:W-:Y:S02]  /*3a10*/  UMOV UR4, 0x400 ;  /* 0x0000040000047882 */ /* 0x000fe40000000000 */
[----:B-1----:R-:W-:-:S09]  /*3a20*/  ULEA UR4, UR5, UR4, 0x18 ;  /* 0x0000000405047291 */ /* 0x002fd2000f8ec0ff */
[----:B------:R-:W1:Y:S04]  /*3a30*/  LDS.64 R4, [UR4+0x78] ;  /* 0x00007804ff047984 */ /* 0x000e680008000a00 */
[----:B------:R-:W2:Y:S01]  /*3a40*/  LDS.64 R10, [UR4+0x80] ;  /* 0x00008004ff0a7984 */ /* 0x000ea20008000a00 */
        /* <DEDUP_REMOVED lines=21> */
.L_x_877:
        /* <DEDUP_REMOVED lines=30> */
[----:B------:R-:W-:Y:S02]  /*3d80*/  ISETP.GE.U32.AND.EX P0, PT, RZ, RZ, PT, P0 ;  /* 0x000000ffff00720c */ /* 0x000fe40003f06100 */
[----:B------:R-:W-:-:S11]  /*3d90*/  IADD3.X R7, PT, PT, RZ, UR7, RZ, P1, !PT ;  /* 0x00000007ff077c10 */ /* 0x000fd60008ffe4ff */
[----:B------:R-:W-:-:S06]  /*3da0*/  DSETP.LT.OR P0, PT, |R8|, |R4|, !P0 ;  /* 0x400000040800722a */ /* 0x000fcc0004701600 */
[----:B------:R-:W-:Y:S02]  /*3db0*/  FSEL R8, R4, R8, P0 ;  /* 0x0000000804087208 */ /* 0x000fe40000000000 */
[----:B------:R-:W-:Y:S02]  /*3dc0*/  FSEL R9, R5, R9, P0 ;  /* 0x0000000905097208 */ /* 0x000fe40000000000 */
[----:B------:R-:W-:Y:S02]  /*3dd0*/  SEL R23, R6, R23, P0 ;  /* 0x0000001706177207 */ /* 0x000fe40000000000 */
[----:B------:R-:W-:-:S07]  /*3de0*/  SEL R24, R7, R24, P0 ;  /* 0x0000001807187207 */ /* 0x000fce0000000000 */
.L_x_947:
[----:B------:R-:W-:Y:S05]  /*3df0*/  BSYNC.RECONVERGENT B1 ;  /* 0x0000000000017941 */ /* 0x000fea0003800200 */
.L_x_946:
[----:B------:R-:W-:Y:S01]  /*3e00*/  UISETP.GE.U32.AND UP0, UPT, UR4, 0xa00, UPT ;  /* 0x00000a000400788c */ /* 0x000fe2000bf06070 */
[----:B------:R-:W-:-:S08]  /*3e10*/  IMAD.MOV.U32 R5, RZ, RZ, 0x500 ;  /* 0x00000500ff057424 */ /* 0x000fd000078e00ff */
[----:B------:R-:W-:Y:S05]  /*3e20*/  BRA.U !UP0, `(.L_x_948) ;  /* 0x00000005084c7547 */ /* 0x000fea000b800000 */
[----:B------:R-:W-:Y:S01]  /*3e30*/  IMAD.MOV.U32 R12, RZ, RZ, R8 ;  /* 0x000000ffff0c7224 */ /* 0x000fe200078e0008 */
[----:B------:R-:W0:Y:S01]  /*3e40*/  LDCU UR4, c[0x0][0x398] ;  /* 0x00007300ff0477ac */ /* 0x000e220008000800 */
[----:B------:R-:W-:Y:S02]  /*3e50*/  IMAD.MOV.U32 R13, RZ, RZ, R9 ;  /* 0x000000ffff0d7224 */ /* 0x000fe400078e0009 */
[----:B------:R-:W-:Y:S01]  /*3e60*/  IMAD.MOV.U32 R17, RZ, RZ, 0x500 ;  /* 0x00000500ff117424 */ /* 0x000fe200078e00ff */
[----:B------:R-:W1:Y:S01]  /*3e70*/  LDCU.64 UR6, c[0x0][0x388] ;  /* 0x00007100ff0677ac */ /* 0x000e620008000a00 */
[----:B------:R-:W-:-:S05]  /*3e80*/  NOP ;  /* 0x0000000000007918 */ /* 0x000fca0000000000 */
.L_x_949:
[----:B------:R-:W-:-:S05]  /*3e90*/  IMAD.WIDE.U32 R26, R17, 0x8, R2 ;  /* 0x00000008111a7825 */ /* 0x000fca00078e0002 */
[----:B------:R-:W2:Y:S04]  /*3ea0*/  LDG.E.64 R14, desc[UR8][R26.64] ;  /* 0x000000081a0e7981 */ /* 0x000ea8000c1e1b00 */
[----:B------:R-:W3:Y:S04]  /*3eb0*/  LDG.E.64 R4, desc[UR8][R26.64+0x800] ;  /* 0x000800081a047981 */ /* 0x000ee8000c1e1b00 */
[----:B------:R-:W4:Y:S04]  /*3ec0*/  LDG.E.64 R6, desc[UR8][R26.64+0x1000] ;  /* 0x001000081a067981 */ /* 0x000f28000c1e1b00 */
[----:B------:R-:W5:Y:S04]  /*3ed0*/  LDG.E.64 R10, desc[UR8][R26.64+0x1800] ;  /* 0x001800081a0a7981 */ /* 0x000f68000c1e1b00 */
[----:B------:R-:W5:Y:S01]  /*3ee0*/  LDG.E.64 R8, desc[UR8][R26.64+0x2000] ;  /* 0x002000081a087981 */ /* 0x000f62000c1e1b00 */
[----:B-1----:R-:W-:-:S04]  /*3ef0*/  IADD3 R18, P0, P1, R0, UR6, R17 ;  /* 0x0000000600127c10 */ /* 0x002fc8000f91e011 */
[----:B------:R-:W-:Y:S01]  /*3f00*/  IADD3.X R16, PT, PT, RZ, UR7, RZ, P0, P1 ;  /* 0x00000007ff107c10 */ /* 0x000fe200087e24ff */
[----:B------:R-:W-:Y:S01]  /*3f10*/  IMAD.MOV.U32 R20, RZ, RZ, R18 ;  /* 0x000000ffff147224 */ /* 0x000fe200078e0012 */
[----:B------:R-:W-:-:S03]  /*3f20*/  IADD3 R22, P3, PT, R18, 0x100, RZ ;  /* 0x0000010012167810 */ /* 0x000fc60007f7e0ff */
        /* <DEDUP_REMOVED lines=11> */
[----:B------:R-:W-:Y:S01]  /*3fe0*/  IMAD.X R24, RZ, RZ, R16, P3 ;  /* 0x000000ffff187224 */ /* 0x000fe200018e0610 */
[----:B------:R-:W-:-:S03]  /*3ff0*/  IADD3 R13, P3, PT, R18, 0x200, RZ ;  /* 0x00000200120d7810 */ /* 0x000fc60007f7e0ff */
[----:B---3--:R-:W-:-:S14]  /*4000*/  DSETP.GEU.AND P1, PT, |R14|, |R4|, PT ;  /* 0x400000040e00722a */ /* 0x008fdc0003f2e200 */
[----:B------:R-:W-:-:S04]  /*4010*/  @P1 ISETP.GE.U32.AND P0, PT, R20, R22, PT ;  /* 0x000000161400120c */ /* 0x000fc80003f06070 */
[----:B------:R-:W-:-:S13]  /*4020*/  @P1 ISETP.GE.AND.EX P0, PT, R19, R24, PT, P0 ;  /* 0x000000181300120c */ /* 0x000fda0003f06300 */
[----:B------:R-:W-:-:S06]  /*4030*/  @P1 DSETP.LT.OR P0, PT, |R4|, |R14|, !P0 ;  /* 0x4000000e0400122a */ /* 0x000fcc0004701600 */
[----:B------:R-:W-:Y:S01]  /*4040*/  @P1 FSEL R12, R14, R4, P0 ;  /* 0x000000040e0c1208 */ /* 0x000fe20000000000 */
[----:B------:R-:W-:Y:S01]  /*4050*/  IMAD.X R14, RZ, RZ, R16, P3 ;  /* 0x000000ffff0e7224 */ /* 0x000fe200018e0610 */
[----:B------:R-:W-:Y:S02]  /*4060*/  @P1 FSEL R15, R15, R5, P0 ;  /* 0x000000050f0f1208 */ /* 0x000fe40000000000 */
[----:B------:R-:W-:Y:S01]  /*4070*/  @P1 SEL R22, R20, R22, P0 ;  /* 0x0000001614161207 */ /* 0x000fe20000000000 */
[----:B------:R-:W-:Y:S01]  /*4080*/  @P1 IMAD.MOV.U32 R4, RZ, RZ, R12 ;  /* 0x000000ffff041224 */ /* 0x000fe200078e000c */
[----:B------:R-:W-:Y:S01]  /*4090*/  IADD3 R12, P3, PT, R18, 0x300, RZ ;  /* 0x00000300120c7810 */ /* 0x000fe20007f7e0ff */
[----:B------:R-:W-:Y:S02]  /*40a0*/  @P1 IMAD.MOV.U32 R5, RZ, RZ, R15 ;  /* 0x000000ffff051224 */ /* 0x000fe400078e000f */
[----:B------:R-:W-:Y:S01]  /*40b0*/  IMAD.MOV.U32 R15, RZ, RZ, R24 ;  /* 0x000000ffff0f7224 */ /* 0x000fe200078e0018 */
[----:B------:R-:W-:-:S03]  /*40c0*/  @P1 SEL R15, R19, R24, P0 ;  /* 0x00000018130f1207 */ /* 0x000fc60000000000 */
[----:B----4-:R-:W-:-:S14]  /*40d0*/  DSETP.GEU.AND P2, PT, |R4|, |R6|, PT ;  /* 0x400000060400722a */ /* 0x010fdc0003f4e200 */
[----:B------:R-:W-:-:S04]  /*40e0*/  @P2 ISETP.GE.U32.AND P0, PT, R22, R13, PT ;  /* 0x0000000d1600220c */ /* 0x000fc80003f06070 */
[----:B------:R-:W-:-:S13]  /*40f0*/  @P2 ISETP.GE.AND.EX P0, PT, R15, R14, PT, P0 ;  /* 0x0000000e0f00220c */ /* 0x000fda0003f06300 */
[----:B------:R-:W-:-:S06]  /*4100*/  @P2 DSETP.LT.OR P0, PT, |R6|, |R4|, !P0 ;  /* 0x400000040600222a */ /* 0x000fcc0004701600 */
[----:B------:R-:W-:Y:S02]  /*4110*/  @P2 FSEL R4, R4, R6, P0 ;  /* 0x0000000604042208 */ /* 0x000fe40000000000 */
[----:B------:R-:W-:Y:S02]  /*4120*/  @P2 FSEL R5, R5, R7, P0 ;  /* 0x0000000705052208 */ /* 0x000fe40000000000 */
[----:B------:R-:W-:Y:S01]  /*4130*/  @P2 SEL R14, R15, R14, P0 ;  /* 0x0000000e0f0e2207 */ /* 0x000fe20000000000 */
[----:B------:R-:W-:Y:S02]  /*4140*/  @P2 IMAD.MOV.U32 R6, RZ, RZ, R4 ;  /* 0x000000ffff062224 */ /* 0x000fe400078e0004 */
[----:B------:R-:W-:Y:S02]  /*4150*/  @P2 IMAD.MOV.U32 R7, RZ, RZ, R5 ;  /* 0x000000ffff072224 */ /* 0x000fe400078e0005 */
[----:B------:R-:W-:Y:S01]  /*4160*/  IMAD.MOV.U32 R5, RZ, RZ, R13 ;  /* 0x000000ffff057224 */ /* 0x000fe200078e000d */
[----:B------:R-:W-:Y:S01]  /*4170*/  @P2 SEL R5, R22, R13, P0 ;  /* 0x0000000d16052207 */ /* 0x000fe20000000000 */
        /* <DEDUP_REMOVED lines=13> */
[----:B------:R-:W-:-:S04]  /*4250*/  IADD3 R5, PT, PT, R17, 0xa00, RZ ;  /* 0x00000a0011057810 */ /* 0x000fc80007ffe0ff */
[----:B0-----:R-:W-:Y:S01]  /*4260*/  ISETP.GT.AND P1, PT, R5, UR4, PT ;  /* 0x0000000405007c0c */ /* 0x001fe2000bf24270 */
[----:B------:R-:W-:Y:S01]  /*4270*/  DSETP.GEU.AND P2, PT, |R10|, |R8|, PT ;  /* 0x400000080a00722a */ /* 0x000fe20003f4e200 */
[----:B------:R-:W-:-:S04]  /*4280*/  VIADD R5, R17, 0x500 ;  /* 0x0000050011057836 */ /* 0x000fc80000000000 */
[----:B------:R-:W-:-:S09]  /*4290*/  IMAD.MOV.U32 R17, RZ, RZ, R5 ;  /* 0x000000ffff117224 */ /* 0x000fd200078e0005 */
        /* <DEDUP_REMOVED lines=12> */
.L_x_948:
        /* <DEDUP_REMOVED lines=14> */
[----:B------:R-:W-:Y:S01]  /*4440*/  IMAD.IADD R7, R0, 0x1, R5 ;  /* 0x0000000100077824 */ /* 0x000fe200078e0205 */
[----:B------:R-:W-:-:S04]  /*4450*/  LEA.HI R4, R10, 0x1, RZ, 0x18 ;  /* 0x000000010a047811 */ /* 0x000fc800078fc0ff */
[C---:B------:R-:W-:Y:S02]  /*4460*/  IADD3 R14, P0, PT, R7.reuse, UR6, RZ ;  /* 0x00000006070e7c10 */ /* 0x040fe4000ff1e0ff */
[----:B------:R-:W-:Y:S01]  /*4470*/  LOP3.LUT R6, R4, 0x3, RZ, 0xc0, !PT ;  /* 0x0000000304067812 */ /* 0x000fe200078ec0ff */
[----:B------:R-:W-:Y:S02]  /*4480*/  IMAD.MOV.U32 R4, RZ, RZ, R0 ;  /* 0x000000ffff047224 */ /* 0x000fe400078e0000 */
[----:B------:R-:W-:Y:S02]  /*4490*/  IMAD.X R15, RZ, RZ, UR7, P0 ;  /* 0x00000007ff0f7e24 */ /* 0x000fe400080e06ff */
[----:B------:R-:W-:Y:S02]  /*44a0*/  IMAD.MOV R11, RZ, RZ, -R6 ;  /* 0x000000ffff0b7224 */ /* 0x000fe400078e0a06 */
[----:B0-----:R-:W-:-:S04]  /*44b0*/  IMAD.WIDE.U32 R2, R7, 0x8, R2 ;  /* 0x0000000807027825 */ /* 0x001fc800078e0002 */
[----:B------:R-:W-:Y:S02]  /*44c0*/  IMAD.MOV.U32 R12, RZ, RZ, R2 ;  /* 0x000000ffff0c7224 */ /* 0x000fe400078e0002 */
[----:B------:R-:W-:-:S07]  /*44d0*/  IMAD.MOV.U32 R13, RZ, RZ, R3 ;  /* 0x000000ffff0d7224 */ /* 0x000fce00078e0003 */
.L_x_956:
[----:B------:R-:W-:Y:S02]  /*44e0*/  IMAD.MOV.U32 R2, RZ, RZ, R12 ;  /* 0x000000ffff027224 */ /* 0x000fe400078e000c */
[----:B------:R-:W-:-:S06]  /*44f0*/  IMAD.MOV.U32 R3, RZ, RZ, R13 ;  /* 0x000000ffff037224 */ /* 0x000fcc00078e000d */
[----:B------:R-:W2:Y:S01]  /*4500*/  LDG.E.64 R2, desc[UR8][R2.64] ;  /* 0x0000000802027981 */ /* 0x000ea2000c1e1b00 */
[----:B------:R-:W-:Y:S01]  /*4510*/  VIADD R11, R11, 0x1 ;  /* 0x000000010b0b7836 */ /* 0x000fe20000000000 */
[----:B------:R-:W-:Y:S01]  /*4520*/  BSSY.RECONVERGENT B3, `(.L_x_954) ;  /* 0x000001b000037945 */ /* 0x000fe20003800200 */
[----:B------:R-:W-:Y:S01]  /*4530*/  IMAD.MOV.U32 R19, RZ, RZ, R23 ;  /* 0x000000ffff137224 */ /* 0x000fe200078e0017 */
[----:B------:R-:W-:Y:S01]  /*4540*/  MOV R7, R9 ;  /* 0x0000000900077202 */ /* 0x000fe20000000f00 */
[----:B------:R-:W-:Y:S01]  /*4550*/  IMAD.MOV.U32 R16, RZ, RZ, R24 ;  /* 0x000000ffff107224 */ /* 0x000fe200078e0018 */
[----:B------:R-:W-:Y:S01]  /*4560*/  ISETP.NE.AND P2, PT, R11, RZ, PT ;  /* 0x000000ff0b00720c */ /* 0x000fe20003f45270 */
[----:B------:R-:W-:Y:S01]  /*4570*/  IMAD.MOV.U32 R6, RZ, RZ, R8 ;  /* 0x000000ffff067224 */ /* 0x000fe200078e0008 */
[----:B------:R-:W-:Y:S01]  /*4580*/  IADD3 R12, P3, PT, R12, 0x800, RZ ;  /* 0x000008000c0c7810 */ /* 0x000fe20007f7e0ff */
[----:B------:R-:W-:Y:S02]  /*4590*/  IMAD.MOV.U32 R23, RZ, RZ, R14 ;  /* 0x000000ffff177224 */ /* 0x000fe400078e000e */
[----:B------:R-:W-:Y:S01]  /*45a0*/  IMAD.MOV.U32 R24, RZ, RZ, R15 ;  /* 0x000000ffff187224 */ /* 0x000fe200078e000f */
[----:B--2---:R-:W-:Y:S01]  /*45b0*/  DSETP.GEU.AND P0, PT, |R8|, |R2|, PT ;  /* 0x400000020800722a */ /* 0x004fe20003f0e200 */
[----:B------:R-:W-:-:S02]  /*45c0*/  IMAD.MOV.U32 R8, RZ, RZ, R2 ;  /* 0x000000ffff087224 */ /* 0x000fc400078e0002 */
        /* <DEDUP_REMOVED lines=16> */
.L_x_955:
[----:B------:R-:W-:Y:S05]  /*46d0*/  BSYNC.RECONVERGENT B3 ;  /* 0x0000000000037941 */ /* 0x000fea0003800200 */
.L_x_954:
[----:B------:R-:W-:Y:S01]  /*46e0*/  IADD3 R14, P0, PT, R14, 0x100, RZ ;  /* 0x000001000e0e7810 */ /* 0x000fe20007f1e0ff */
[----:B------:R-:W-:Y:S02]  /*46f0*/  VIADD R4, R4, 0x100 ;  /* 0x0000010004047836 */ /* 0x000fe40000000000 */
[----:B------:R-:W-:Y:S02]  /*4700*/  IMAD.X R13, RZ, RZ, R13, P3 ;  /* 0x000000ffff0d7224 */ /* 0x000fe400018e060d */
[----:B------:R-:W-:Y:S01]  /*4710*/  IMAD.X R15, RZ, RZ, R15, P0 ;  /* 0x000000ffff0f7224 */ /* 0x000fe200000e060f */
[----:B------:R-:W-:Y:S07]  /*4720*/  @P2 BRA `(.L_x_956) ;  /* 0xfffffffc006c2947 */ /* 0x000fee000383ffff */
.L_x_953:
[----:B------:R-:W-:Y:S05]  /*4730*/  BSYNC.RECONVERGENT B2 ;  /* 0x0000000000027941 */ /* 0x000fea0003800200 */
.L_x_952:
[----:B------:R-:W-:-:S13]  /*4740*/  ISETP.GE.U32.AND P0, PT, R10, 0x300, PT ;  /* 0x000003000a00780c */ /* 0x000fda0003f06070 */
[----:B------:R-:W-:Y:S05]  /*4750*/  @!P0 BRA `(.L_x_951) ;  /* 0x0000000400fc8947 */ /* 0x000fea0003800000 */
[----:B------:R-:W0:Y:S01]  /*4760*/  LDCU.128 UR12, c[0x0][0x380] ;  /* 0x00007000ff0c77ac */ /* 0x000e220008000c00 */
[----:B------:R-:W1:Y:S01]  /*4770*/  LDC.64 R20, c[0x0][0x380] ;  /* 0x0000e000ff147b82 */ /* 0x000e620000000a00 */
[C---:B------:R-:W-:Y:S01]  /*4780*/  IADD3 R7, P1, PT, R4.reuse, R5, RZ ;  /* 0x0000000504077210 */ /* 0x040fe20007f3e0ff */
[C---:B------:R-:W-:Y:S02]  /*4790*/  IMAD.IADD R16, R4.reuse, 0x1, R5 ;  /* 0x0000000104107824 */ /* 0x040fe400078e0205 */
[----:B------:R-:W-:Y:S02]  /*47a0*/  VIADD R22, R4, 0x200 ;  /* 0x0000020004167836 */ /* 0x000fe40000000000 */
[----:B------:R-:W-:Y:S02]  /*47b0*/  IMAD.X R10, RZ, RZ, RZ, P1 ;  /* 0x000000ffff0a7224 */ /* 0x000fe400008e06ff */
[----:B------:R-:W2:Y:S01]  /*47c0*/  LDC.64 R2, c[0x0][0x388] ;  /* 0x0000e200ff027b82 */ /* 0x000ea20000000a00 */
[----:B0-----:R-:W-:-:S02]  /*47d0*/  LEA R6, P2, R7, UR12, 0x3 ;  /* 0x0000000c07067c11 */ /* 0x001fc4000f8418ff */
[----:B------:R-:W-:Y:S02]  /*47e0*/  IADD3 R18, P0, PT, R16, UR14, RZ ;  /* 0x0000000e10127c10 */ /* 0x000fe4000ff1e0ff */
[----:B------:R-:W-:Y:S02]  /*47f0*/  IADD3 R6, P1, PT, R6, 0x1800, RZ ;  /* 0x0000180006067810 */ /* 0x000fe40007f3e0ff */
[----:B------:R-:W-:Y:S01]  /*4800*/  LEA.HI.X R5, R7, UR13, R10, 0x3, P2 ;  /* 0x0000000d07057c11 */ /* 0x000fe200090f1c0a */
[----:B-1----:R-:W-:-:S04]  /*4810*/  IMAD.WIDE.U32 R20, R16, 0x8, R20 ;  /* 0x0000000810147825 */ /* 0x002fc800078e0014 */
[----:B------:R-:W-:Y:S02]  /*4820*/  IMAD.X R19, RZ, RZ, UR15, P0 ;  /* 0x0000000fff137e24 */ /* 0x000fe400080e06ff */
[----:B------:R-:W-:-:S07]  /*4830*/  IMAD.X R5, RZ, RZ, R5, P1 ;  /* 0x000000ffff057224 */ /* 0x000fce00008e0605 */
.L_x_965:
[----:B------:R-:W3:Y:S01]  /*4840*/  LDG.E.64 R14, desc[UR8][R20.64] ;  /* 0x00000008140e7981 */ /* 0x000ee2000c1e1b00 */
[----:B------:R-:W-:-:S05]  /*4850*/  IMAD.MOV.U32 R4, RZ, RZ, R6 ;  /* 0x000000ffff047224 */ /* 0x000fca00078e0006 */
[----:B------:R0:W5:Y:S04]  /*4860*/  LDG.E.64 R10, desc[UR8][R4.64+-0x1000] ;  /* 0xfff00008040a7981 */ /* 0x000168000c1e1b00 */
[----:B------:R0:W5:Y:S01]  /*4870*/  LDG.E.64 R6, desc[UR8][R4.64+-0x800] ;  /* 0xfff8000804067981 */ /* 0x000162000c1e1b00 */
[----:B------:R-:W-:Y:S01]  /*4880*/  BSSY.RECONVERGENT B2, `(.L_x_957) ;  /* 0x0000015000027945 */ /* 0x000fe20003800200 */
[----:B------:R-:W-:Y:S02]  /*4890*/  IMAD.MOV.U32 R26, RZ, RZ, R18 ;  /* 0x000000ffff1a7224 */ /* 0x000fe400078e0012 */
[----:B------:R-:W-:Y:S01]  /*48a0*/  IMAD.MOV.U32 R25, RZ, RZ, R19 ;  /* 0x000000ffff197224 */ /* 0x000fe200078e0013 */
[----:B---3--:R-:W-:Y:S01]  /*48b0*/  DSETP.GEU.AND P0, PT, |R8|, |R14|, PT ;  /* 0x4000000e0800722a */ /* 0x008fe20003f0e200 */
[----:B------:R-:W-:Y:S01]  /*48c0*/  MOV R12, R14 ;  /* 0x0000000e000c7202 */ /* 0x000fe20000000f00 */
[----:B------:R-:W-:-:S12]  /*48d0*/  IMAD.MOV.U32 R13, RZ, RZ, R15 ;  /* 0x000000ffff0d7224 */ /* 0x000fd800078e000f */
        /* <DEDUP_REMOVED lines=15> */
.L_x_958:
[----:B------:R-:W-:Y:S05]  /*49d0*/  BSYNC.RECONVERGENT B2 ;  /* 0x0000000000027941 */ /* 0x000fea0003800200 */
.L_x_957:
[----:B-----5:R-:W-:Y:S01]  /*49e0*/  DSETP.GEU.AND P0, PT, |R12|, |R10|, PT ;  /* 0x4000000a0c00722a */ /* 0x020fe20003f0e200 */
[----:B------:R-:W-:Y:S01]  /*49f0*/  VIADD R9, R16, 0x100 ;  /* 0x0000010010097836 */ /* 0x000fe20000000000 */
[----:B------:R-:W-:Y:S01]  /*4a00*/  BSSY.RECONVERGENT B2, `(.L_x_959) ;  /* 0x0000016000027945 */ /* 0x000fe20003800200 */
[----:B------:R-:W-:-:S03]  /*4a10*/  IMAD.MOV.U32 R8, RZ, RZ, R10 ;  /* 0x000000ffff087224 */ /* 0x000fc600078e000a */
[----:B--2---:R-:W-:Y:S01]  /*4a20*/  IADD3 R23, P1, PT, R9, R2, RZ ;  /* 0x0000000209177210 */ /* 0x004fe20007f3e0ff */
[----:B------:R-:W-:-:S04]  /*4a30*/  IMAD.MOV.U32 R9, RZ, RZ, R11 ;  /* 0x000000ffff097224 */ /* 0x000fc800078e000b */
[----:B------:R-:W-:Y:S02]  /*4a40*/  IMAD.X R24, RZ, RZ, R3, P1 ;  /* 0x000000ffff187224 */ /* 0x000fe400008e0603 */
[----:B------:R-:W-:Y:S02]  /*4a50*/  IMAD.MOV.U32 R15, RZ, RZ, R23 ;  /* 0x000000ffff0f7224 */ /* 0x000fe400078e0017 */
[----:B------:R-:W-:Y:S01]  /*4a60*/  IMAD.MOV.U32 R14, RZ, RZ, R24 ;  /* 0x000000ffff0e7224 */ /* 0x000fe200078e0018 */
        /* <DEDUP_REMOVED lines=15> */
.L_x_960:
[----:B------:R-:W-:Y:S05]  /*4b60*/  BSYNC.RECONVERGENT B2 ;  /* 0x0000000000027941 */ /* 0x000fea0003800200 */
.L_x_959:
[----:B------:R0:W5:Y:S01]  /*4b70*/  LDG.E.64 R10, desc[UR8][R4.64] ;  /* 0x00000008040a7981 */ /* 0x000162000c1e1b00 */
[----:B------:R-:W-:Y:S01]  /*4b80*/  DSETP.GEU.AND P0, PT, |R8|, |R6|, PT ;  /* 0x400000060800722a */ /* 0x000fe20003f0e200 */
[----:B------:R-:W-:Y:S01]  /*4b90*/  VIADD R13, R16, 0x200 ;  /* 0x00000200100d7836 */ /* 0x000fe20000000000 */
[----:B------:R-:W-:Y:S01]  /*4ba0*/  BSSY.RECONVERGENT B2, `(.L_x_961) ;  /* 0x0000016000027945 */ /* 0x000fe20003800200 */
[----:B------:R-:W-:-:S03]  /*4bb0*/  MOV R12, R6 ;  /* 0x00000006000c7202 */ /* 0x000fc60000000f00 */
[----:B------:R-:W-:Y:S01]  /*4bc0*/  IADD3 R24, P1, PT, R13, R2, RZ ;  /* 0x000000020d187210 */ /* 0x000fe20007f3e0ff */
[----:B------:R-:W-:-:S04]  /*4bd0*/  IMAD.MOV.U32 R13, RZ, RZ, R7 ;  /* 0x000000ffff0d7224 */ /* 0x000fc800078e0007 */
[----:B------:R-:W-:Y:S02]  /*4be0*/  IMAD.X R23, RZ, RZ, R3, P1 ;  /* 0x000000ffff177224 */ /* 0x000fe400008e0603 */
        /* <DEDUP_REMOVED lines=17> */
.L_x_962:
[----:B------:R-:W-:Y:S05]  /*4d00*/  BSYNC.RECONVERGENT B2 ;  /* 0x0000000000027941 */ /* 0x000fea0003800200 */
.L_x_961:
[----:B-----5:R-:W-:Y:S01]  /*4d10*/  DSETP.GEU.AND P0, PT, |R12|, |R10|, PT ;  /* 0x4000000a0c00722a */ /* 0x020fe20003f0e200 */
[----:B------:R-:W-:Y:S01]  /*4d20*/  VIADD R7, R16, 0x300 ;  /* 0x0000030010077836 */ /* 0x000fe20000000000 */
[----:B------:R-:W-:Y:S01]  /*4d30*/  BSSY.RECONVERGENT B2, `(.L_x_963) ;  /* 0x0000016000027945 */ /* 0x000fe20003800200 */
[----:B------:R-:W-:Y:S02]  /*4d40*/  IMAD.MOV.U32 R8, RZ, RZ, R10 ;  /* 0x000000ffff087224 */ /* 0x000fe400078e000a */
[----:B------:R-:W-:Y:S01]  /*4d50*/  IMAD.MOV.U32 R9, RZ, RZ, R11 ;  /* 0x000000ffff097224 */ /* 0x000fe200078e000b */
[----:B------:R-:W-:-:S05]  /*4d60*/  IADD3 R7, P1, PT, R7, R2, RZ ;  /* 0x0000000207077210 */ /* 0x000fca0007f3e0ff */
        /* <DEDUP_REMOVED lines=18> */
.L_x_964:
[----:B------:R-:W-:Y:S05]  /*4e90*/  BSYNC.RECONVERGENT B2 ;  /* 0x0000000000027941 */ /* 0x000fea0003800200 */
.L_x_963:
[----:B------:R-:W-:Y:S01]  /*4ea0*/  VIADD R10, R22, 0x200 ;  /* 0x00000200160a7836 */ /* 0x000fe20000000000 */
[----:B------:R-:W-:Y:S01]  /*4eb0*/  IADD3 R6, P2, PT, R4, 0x2000, RZ ;  /* 0x0000200004067810 */ /* 0x000fe20007f5e0ff */
[----:B------:R-:W-:Y:S01]  /*4ec0*/  VIADD R22, R22, 0x400 ;  /* 0x0000040016167836 */ /* 0x000fe20000000000 */
[----:B------:R-:W-:Y:S01]  /*4ed0*/  IADD3 R18, P1, PT, R18, 0x400, RZ ;  /* 0x0000040012127810 */ /* 0x000fe20007f3e0ff */
[----:B------:R-:W-:Y:S01]  /*4ee0*/  VIADD R16, R16, 0x400 ;  /* 0x0000040010107836 */ /* 0x000fe20000000000 */
[----:B------:R-:W-:Y:S01]  /*4ef0*/  ISETP.GE.AND P0, PT, R10, R17, PT ;  /* 0x000000110a00720c */ /* 0x000fe20003f06270 */
[----:B------:R-:W-:Y:S01]  /*4f00*/  IMAD.X R5, RZ, RZ, R5, P2 ;  /* 0x000000ffff057224 */ /* 0x000fe200010e0605 */
[----:B------:R-:W-:Y:S02]  /*4f10*/  IADD3 R20, P2, PT, R20, 0x2000, RZ ;  /* 0x0000200014147810 */ /* 0x000fe40007f5e0ff */
[----:B------:R-:W-:-:S03]  /*4f20*/  IADD3.X R19, PT, PT, RZ, R19, RZ, P1, !PT ;  /* 0x00000013ff137210 */ /* 0x000fc60000ffe4ff */
[----:B------:R-:W-:-:S06]  /*4f30*/  IMAD.X R21, RZ, RZ, R21, P2 ;  /* 0x000000ffff157224 */ /* 0x000fcc00010e0615 */
[----:B------:R-:W-:Y:S05]  /*4f40*/  @!P0 BRA `(.L_x_965) ;  /* 0xfffffff8003c8947 */ /* 0x000fea000383ffff */
.L_x_951:
[----:B------:R-:W-:Y:S05]  /*4f50*/  BSYNC.RECONVERGENT B1 ;  /* 0x0000000000017941 */ /* 0x000fea0003800200 */
.L_x_950:
        /* <DEDUP_REMOVED lines=32> */
.L_x_967:
[----:B------:R-:W-:Y:S05]  /*5160*/  BSYNC.RECONVERGENT B1 ;  /* 0x0000000000017941 */ /* 0x000fea0003800200 */
.L_x_966:
        /* <DEDUP_REMOVED lines=31> */
.L_x_969:
[----:B------:R-:W-:Y:S05]  /*5360*/  BSYNC.RECONVERGENT B1 ;  /* 0x0000000000017941 */ /* 0x000fea0003800200 */
.L_x_968:
        /* <DEDUP_REMOVED lines=31> */
.L_x_971:
[----:B------:R-:W-:Y:S05]  /*5560*/  BSYNC.RECONVERGENT B1 ;  /* 0x0000000000017941 */ /* 0x000fea0003800200 */
.L_x_970:
[----:B------:R-:W-:Y:S01]  /*5570*/  ISETP.GT.AND P0, PT, R10, 0x17, PT ;  /* 0x000000170a00780c */ /* 0x000fe20003f04270 */
[----:B-1----:R1:W1:Y:S01]  /*5580*/  SHFL.DOWN PT, R6, R2, 0x8, 0x1f ;  /* 0x09001f0002067f89 */ /* 0x00226200000e0000 */
[----:B------:R-:W-:Y:S01]  /*5590*/  BSSY.RECONVERGENT B1, `(.L_x_972) ;  /* 0x000001d000017945 */ /* 0x000fe20003800200 */
[----:B0-----:R-:W-:Y:S01]  /*55a0*/  IMAD.MOV.U32 R8, RZ, RZ, R11 ;  /* 0x000000ffff087224 */ /* 0x001fe200078e000b */
[----:B------:R-:W-:Y:S01]  /*55b0*/  MOV R4, R2 ;  /* 0x0000000200047202 */ /* 0x000fe20000000f00 */
[----:B--2---:R0:W2:Y:S01]  /*55c0*/  SHFL.DOWN PT, R7, R3, 0x8, 0x1f ;  /* 0x09001f0003077f89 */ /* 0x0040a200000e0000 */
[----:B------:R-:W-:Y:S02]  /*55d0*/  IMAD.MOV.U32 R9, RZ, RZ, R12 ;  /* 0x000000ffff097224 */ /* 0x000fe400078e000c */
[----:B------:R-:W-:Y:S01]  /*55e0*/  IMAD.MOV.U32 R5, RZ, RZ, R3 ;  /* 0x000000ffff057224 */ /* 0x000fe200078e0003 */
[----:B---3--:R0:W3:Y:S04]  /*55f0*/  SHFL.DOWN PT, R14, R11, 0x8, 0x1f ;  /* 0x09001f000b0e7f89 */ /* 0x0080e800000e0000 */
        /* <DEDUP_REMOVED lines=22> */
.L_x_973:
[----:B------:R-:W-:Y:S05]  /*5760*/  BSYNC.RECONVERGENT B1 ;  /* 0x0000000000017941 */ /* 0x000fea0003800200 */
.L_x_972:
        /* <DEDUP_REMOVED lines=31> */
.L_x_975:
[----:B------:R-:W-:Y:S05]  /*5960*/  BSYNC.RECONVERGENT B1 ;  /* 0x0000000000017941 */ /* 0x000fea0003800200 */
.L_x_974:
        /* <DEDUP_REMOVED lines=11> */
.L_x_977:
[----:B------:R-:W-:Y:S05]  /*5a20*/  BSYNC.RECONVERGENT B1 ;  /* 0x0000000000017941 */ /* 0x000fea0003800200 */
.L_x_976:
        /* <DEDUP_REMOVED lines=31> */
.L_x_979:
[----:B------:R-:W-:Y:S05]  /*5c20*/  BSYNC.RECONVERGENT B1 ;  /* 0x0000000000017941 */ /* 0x000fea0003800200 */
.L_x_978:
        /* <DEDUP_REMOVED lines=23> */
.L_x_981:
[----:B------:R-:W-:Y:S05]  /*5da0*/  BSYNC.RECONVERGENT B1 ;  /* 0x0000000000017941 */ /* 0x000fea0003800200 */
.L_x_980:
[----:B------:R-:W-:Y:S01]  /*5db0*/  DSETP.GEU.AND P0, PT, |R4|, |R10|, PT ;  /* 0x4000000a0400722a */ /* 0x000fe20003f0e200 */
[----:B------:R-:W-:Y:S01]  /*5dc0*/  BSSY.RECONVERGENT B1, `(.L_x_982) ;  /* 0x0000014000017945 */ /* 0x000fe20003800200 */
[----:B------:R-:W-:Y:S01]  /*5dd0*/  IMAD.MOV.U32 R2, RZ, RZ, R10 ;  /* 0x000000ffff027224 */ /* 0x000fe200078e000a */
[----:B------:R-:W-:Y:S01]  /*5de0*/  MOV R3, R11 ;  /* 0x0000000b00037202 */ /* 0x000fe20000000f00 */
        /* <DEDUP_REMOVED lines=17> */
.L_x_983:
[----:B------:R-:W-:Y:S05]  /*5f00*/  BSYNC.RECONVERGENT B1 ;  /* 0x0000000000017941 */ /* 0x000fea0003800200 */
.L_x_982:
        /* <DEDUP_REMOVED lines=23> */
.L_x_985:
[----:B------:R-:W-:Y:S05]  /*6080*/  BSYNC.RECONVERGENT B1 ;  /* 0x0000000000017941 */ /* 0x000fea0003800200 */
.L_x_984:
        /* <DEDUP_REMOVED lines=21> */
.L_x_987:
[----:B------:R-:W-:Y:S05]  /*61e0*/  BSYNC.RECONVERGENT B1 ;  /* 0x0000000000017941 */ /* 0x000fea0003800200 */
.L_x_986:
        /* <DEDUP_REMOVED lines=21> */
.L_x_989:
[----:B------:R-:W-:Y:S05]  /*6340*/  BSYNC.RECONVERGENT B1 ;  /* 0x0000000000017941 */ /* 0x000fea0003800200 */
.L_x_988:
        /* <DEDUP_REMOVED lines=20> */
.L_x_909:
[----:B------:R-:W-:Y:S05]  /*6490*/  BSYNC.RECONVERGENT B0 ;  /* 0x0000000000007941 */ /* 0x000fea0003800200 */
.L_x_876:
[----:B------:R-:W-:Y:S05]  /*64a0*/  @P1 EXIT ;  /* 0x000000000000194d */ /* 0x000fea0003800000 */
[----:B012-4-:R-:W0:Y:S02]  /*64b0*/  LDC.64 R4, c[0x0][0x390] ;  /* 0x0000e400ff047b82 */ /* 0x017e240000000a00 */
[----:B0-----:R-:W-:Y:S04]  /*64c0*/  STG.E.64 desc[UR8][R4.64], R2 ;  /* 0x0000000204007986 */ /* 0x001fe8000c101b08 */
[----:B------:R-:W-:Y:S01]  /*64d0*/  STG.E.64 desc[UR8][R4.64+0x8], R14 ;  /* 0x0000080e04007986 */ /* 0x000fe2000c101b08 */
[----:B------:R-:W-:Y:S05]  /*64e0*/  EXIT ;  /* 0x000000000000794d */ /* 0x000fea0003800000 */
.L_x_990:
        /* <DEDUP_REMOVED lines=9> */
.L_x_1085:


//--------------------- .text._Z13double2doublePKdPdi --------------------------
	.section	.text._Z13double2doublePKdPdi,"ax",@progbits
	.align	128
        .global         _Z13double2doublePKdPdi
        .type           _Z13double2doublePKdPdi,@function
        .size           _Z13double2doublePKdPdi,(.L_x_1086 - _Z13double2doublePKdPdi)
        .other          _Z13double2doublePKdPdi,@"STO_CUDA_ENTRY STV_DEFAULT"
_Z13double2doublePKdPdi:
.text._Z13double2doublePKdPdi:
[----:B------:R-:W-:Y:S01]  /*0000*/  LDC R1, c[0x0][0x37c] ;  /* 0x0000df00ff017b82 */ /* 0x000fe20000000800 */
[----:B------:R-:W0:Y:S07]  /*0010*/  S2R R0, SR_TID.X ;  /* 0x0000000000007919 */ /* 0x000e2e0000002100 */
[----:B------:R-:W0:Y:S01]  /*0020*/  S2UR UR4, SR_CTAID.X ;  /* 0x00000000000479c3 */ /* 0x000e220000002500 */
[----:B------:R-:W1:Y:S07]  /*0030*/  LDCU UR5, c[0x0][0x390] ;  /* 0x00007200ff0577ac */ /* 0x000e6e0008000800 */
[----:B------:R-:W0:Y:S02]  /*0040*/  LDC R7, c[0x0][0x360] ;  /* 0x0000d800ff077b82 */ /* 0x000e240000000800 */
[----:B0-----:R-:W-:-:S05]  /*0050*/  IMAD R7, R7, UR4, R0 ;  /* 0x0000000407077c24 */ /* 0x001fca000f8e0200 */
[----:B-1----:R-:W-:-:S13]  /*0060*/  ISETP.GE.AND P0, PT, R7, UR5, PT ;  /* 0x0000000507007c0c */ /* 0x002fda000bf06270 */
[----:B------:R-:W-:Y:S05]  /*0070*/  @P0 EXIT ;  /* 0x000000000000094d */ /* 0x000fea0003800000 */
[----:B------:R-:W0:Y:S01]  /*0080*/  LDC.64 R2, c[0x0][0x380] ;  /* 0x0000e000ff027b82 */ /* 0x000e220000000a00 */
[----:B------:R-:W1:Y:S07]  /*0090*/  LDCU.64 UR4, c[0x0][0x358] ;  /* 0x00006b00ff0477ac */ /* 0x000e6e0008000a00 */
[----:B------:R-:W2:Y:S01]  /*00a0*/  LDC.64 R4, c[0x0][0x388] ;  /* 0x0000e200ff047b82 */ /* 0x000ea20000000a00 */
[----:B0-----:R-:W-:-:S06]  /*00b0*/  IMAD.WIDE R2, R7, 0x8, R2 ;  /* 0x0000000807027825 */ /* 0x001fcc00078e0202 */
[----:B-1----:R-:W3:Y:S01]  /*00c0*/  LDG.E.64 R2, desc[UR4][R2.64] ;  /* 0x0000000402027981 */ /* 0x002ee2000c1e1b00 */
[----:B--2---:R-:W-:-:S05]  /*00d0*/  IMAD.WIDE R4, R7, 0x8, R4 ;  /* 0x0000000807047825 */ /* 0x004fca00078e0204 */
[----:B---3--:R-:W-:Y:S01]  /*00e0*/  STG.E.64 desc[UR4][R4.64], R2 ;  /* 0x0000000204007986 */ /* 0x008fe2000c101b04 */
[----:B------:R-:W-:Y:S05]  /*00f0*/  EXIT ;  /* 0x000000000000794d */ /* 0x000fea0003800000 */
.L_x_991:
        /* <DEDUP_REMOVED lines=16> */
.L_x_1086:


//--------------------- .text._Z21complex2double_scaledPK6float2Pdif --------------------------
	.section	.text._Z21complex2double_scaledPK6float2Pdif,"ax",@progbits
	.align	128
        .global         _Z21complex2double_scaledPK6float2Pdif
        .type           _Z21complex2double_scaledPK6float2Pdif,@function
        .size           _Z21complex2double_scaledPK6float2Pdif,(.L_x_1087 - _Z21complex2double_scaledPK6float2Pdif)
        .other          _Z21complex2double_scaledPK6float2Pdif,@"STO_CUDA_ENTRY STV_DEFAULT"
_Z21complex2double_scaledPK6float2Pdif:
.text._Z21complex2double_scaledPK6float2Pdif:
        /* <DEDUP_REMOVED lines=9> */
[----:B------:R-:W1:Y:S01]  /*0090*/  LDCU.64 UR4, c[0x0][0x358] ;  /* 0x00006b00ff0477ac */ /* 0x000e620008000a00 */
[----:B------:R-:W2:Y:S06]  /*00a0*/  LDCU UR6, c[0x0][0x394] ;  /* 0x00007280ff0677ac */ /* 0x000eac0008000800 */
[----:B------:R-:W3:Y:S01]  /*00b0*/  LDC.64 R6, c[0x0][0x388] ;  /* 0x0000e200ff067b82 */ /* 0x000ee20000000a00 */
[----:B0-----:R-:W-:-:S06]  /*00c0*/  IMAD.WIDE R2, R9, 0x8, R2 ;  /* 0x0000000809027825 */ /* 0x001fcc00078e0202 */
[----:B-1----:R-:W2:Y:S01]  /*00d0*/  LDG.E R2, desc[UR4][R2.64] ;  /* 0x0000000402027981 */ /* 0x002ea2000c1e1900 */
[----:B---3--:R-:W-:-:S04]  /*00e0*/  IMAD.WIDE R6, R9, 0x8, R6 ;  /* 0x0000000809067825 */ /* 0x008fc800078e0206 */
[----:B--2---:R-:W-:-:S06]  /*00f0*/  FMUL R4, R2, UR6 ;  /* 0x0000000602047c20 */ /* 0x004fcc0008400000 */
[----:B------:R-:W0:Y:S02]  /*0100*/  F2F.F64.F32 R4, R4 ;  /* 0x0000000400047310 */ /* 0x000e240000201800 */
[----:B0-----:R-:W-:Y:S01]  /*0110*/  STG.E.64 desc[UR4][R6.64], R4 ;  /* 0x0000000406007986 */ /* 0x001fe2000c101b04 */
[----:B------:R-:W-:Y:S05]  /*0120*/  EXIT ;  /* 0x000000000000794d */ /* 0x000fea0003800000 */
.L_x_992:
        /* <DEDUP_REMOVED lines=13> */
.L_x_1087:


//--------------------- .text._Z14complex2doublePK6float2Pdi --------------------------
	.section	.text._Z14complex2doublePK6float2Pdi,"ax",@progbits
	.align	128
        .global         _Z14complex2doublePK6float2Pdi
        .type           _Z14complex2doublePK6float2Pdi,@function
        .size           _Z14complex2doublePK6float2Pdi,(.L_x_1088 - _Z14complex2doublePK6float2Pdi)
        .other          _Z14complex2doublePK6float2Pdi,@"STO_CUDA_ENTRY STV_DEFAULT"
_Z14complex2doublePK6float2Pdi:
.text._Z14complex2doublePK6float2Pdi:
        /* <DEDUP_REMOVED lines=12> */
[----:B-1----:R-:W3:Y:S01]  /*00c0*/  LDG.E R2, desc[UR4][R2.64] ;  /* 0x0000000402027981 */ /* 0x002ee2000c1e1900 */
[----:B--2---:R-:W-:Y:S01]  /*00d0*/  IMAD.WIDE R6, R9, 0x8, R6 ;  /* 0x0000000809067825 */ /* 0x004fe200078e0206 */
[----:B---3--:R-:W0:Y:S04]  /*00e0*/  F2F.F64.F32 R4, R2 ;  /* 0x0000000200047310 */ /* 0x008e280000201800 */
[----:B0-----:R-:W-:Y:S01]  /*00f0*/  STG.E.64 desc[UR4][R6.64], R4 ;  /* 0x0000000406007986 */ /* 0x001fe2000c101b04 */
[----:B------:R-:W-:Y:S05]  /*0100*/  EXIT ;  /* 0x000000000000794d */ /* 0x000fea0003800000 */
.L_x_993:
        /* <DEDUP_REMOVED lines=15> */
.L_x_1088:


//--------------------- .text._Z14double2complexPKdP6float2ii --------------------------
	.section	.text._Z14double2complexPKdP6float2ii,"ax",@progbits
	.align	128
        .global         _Z14double2complexPKdP6float2ii
        .type           _Z14double2complexPKdP6float2ii,@function
        .size           _Z14double2complexPKdP6float2ii,(.L_x_1089 - _Z14double2complexPKdP6float2ii)
        .other          _Z14double2complexPKdP6float2ii,@"STO_CUDA_ENTRY STV_DEFAULT"
_Z14double2complexPKdP6float2ii:
.text._Z14double2complexPKdP6float2ii:
        /* <DEDUP_REMOVED lines=8> */
[----:B------:R-:W0:Y:S02]  /*0080*/  LDCU UR4, c[0x0][0x390] ;  /* 0x00007200ff0477ac */ /* 0x000e240008000800 */
[----:B0-----:R-:W-:Y:S01]  /*0090*/  ISETP.GE.AND P0, PT, R7, UR4, PT ;  /* 0x0000000407007c0c */ /* 0x001fe2000bf06270 */
[----:B------:R-:W0:-:S12]  /*00a0*/  LDCU.64 UR4, c[0x0][0x358] ;  /* 0x00006b00ff0477ac */ /* 0x000e180008000a00 */
[----:B------:R-:W-:Y:S05]  /*00b0*/  @P0 BRA `(.L_x_994) ;  /* 0x0000000000240947 */ /* 0x000fea0003800000 */
[----:B------:R-:W1:Y:S08]  /*00c0*/  LDC.64 R2, c[0x0][0x380] ;  /* 0x0000e000ff027b82 */ /* 0x000e700000000a00 */
[----:B------:R-:W2:Y:S01]  /*00d0*/  LDC.64 R4, c[0x0][0x388] ;  /* 0x0000e200ff047b82 */ /* 0x000ea20000000a00 */
[----:B-1----:R-:W-:-:S06]  /*00e0*/  IMAD.WIDE R2, R7, 0x8, R2 ;  /* 0x0000000807027825 */ /* 0x002fcc00078e0202 */
[----:B0-----:R-:W3:Y:S01]  /*00f0*/  LDG.E.64 R2, desc[UR4][R2.64] ;  /* 0x0000000402027981 */ /* 0x001ee2000c1e1b00 */
[----:B------:R-:W-:Y:S02]  /*0100*/  HFMA2 R9, -RZ, RZ, 0, 0 ;  /* 0x00000000ff097431 */ /* 0x000fe400000001ff */
[----:B--2---:R-:W-:Y:S01]  /*0110*/  IMAD.WIDE R4, R7, 0x8, R4 ;  /* 0x0000000807047825 */ /* 0x004fe200078e0204 */
[----:B---3--:R-:W0:Y:S04]  /*0120*/  F2F.F32.F64 R8, R2 ;  /* 0x0000000200087310 */ /* 0x008e280000301000 */
[----:B0-----:R-:W-:Y:S01]  /*0130*/  STG.E.64 desc[UR4][R4.64], R8 ;  /* 0x0000000804007986 */ /* 0x001fe2000c101b04 */
[----:B------:R-:W-:Y:S05]  /*0140*/  EXIT ;  /* 0x000000000000794d */ /* 0x000fea0003800000 */
.L_x_994:
[----:B------:R-:W1:Y:S02]  /*0150*/  LDC.64 R2, c[0x0][0x388] ;  /* 0x0000e200ff027b82 */ /* 0x000e640000000a00 */
[----:B-1----:R-:W-:-:S05]  /*0160*/  IMAD.WIDE R2, R7, 0x8, R2 ;  /* 0x0000000807027825 */ /* 0x002fca00078e0202 */
[----:B0-----:R-:W-:Y:S01]  /*0170*/  STG.E.64 desc[UR4][R2.64], RZ ;  /* 0x000000ff02007986 */ /* 0x001fe2000c101b04 */
[----:B------:R-:W-:Y:S05]  /*0180*/  EXIT ;  /* 0x000000000000794d */ /* 0x000fea0003800000 */
.L_x_995:
        /* <DEDUP_REMOVED lines=15> */
.L_x_1089:


//--------------------- .text._Z25final_filter_shift_kernelP6float2S0_ifi --------------------------
	.section	.text._Z25final_filter_shift_kernelP6float2S0_ifi,"ax",@progbits
	.align	128
        .global         _Z25final_filter_shift_kernelP6float2S0_ifi
        .type           _Z25final_filter_shift_kernelP6float2S0_ifi,@function
        .size           _Z25final_filter_shift_kernelP6float2S0_ifi,(.L_x_1062 - _Z25final_filter_shift_kernelP6float2S0_ifi)
        .other          _Z25final_filter_shift_kernelP6float2S0_ifi,@"STO_CUDA_ENTRY STV_DEFAULT"
_Z25final_filter_shift_kernelP6float2S0_ifi:
.text._Z25final_filter_shift_kernelP6float2S0_ifi:
[----:B------:R-:W0:Y:S01]  /*0000*/  LDC R1, c[0x0][0x37c] ;  /* 0x0000df00ff017b82 */ /* 0x000e220000000800 */
[----:B------:R-:W1:Y:S07]  /*0010*/  S2R R0, SR_TID.X ;  /* 0x0000000000007919 */ /* 0x000e6e0000002100 */
[----:B------:R-:W1:Y:S01]  /*0020*/  S2UR UR4, SR_CTAID.X ;  /* 0x00000000000479c3 */ /* 0x000e620000002500 */
[----:B------:R-:W2:Y:S01]  /*0030*/  LDCU UR5, c[0x0][0x390] ;  /* 0x00007200ff0577ac */ /* 0x000ea20008000800 */
[----:B0-----:R-:W-:-:S06]  /*0040*/  VIADD R1, R1, 0xffffffe0 ;  /* 0xffffffe001017836 */ /* 0x001fcc0000000000 */
[----:B------:R-:W1:Y:S02]  /*0050*/  LDC R5, c[0x0][0x360] ;  /* 0x0000d800ff057b82 */ /* 0x000e640000000800 */
[----:B-1----:R-:W-:-:S05]  /*0060*/  IMAD R5, R5, UR4, R0 ;  /* 0x0000000405057c24 */ /* 0x002fca000f8e0200 */
[----:B--2---:R-:W-:-:S13]  /*0070*/  ISETP.GE.AND P0, PT, R5, UR5, PT ;  /* 0x0000000505007c0c */ /* 0x004fda000bf06270 */
[----:B------:R-:W-:Y:S05]  /*0080*/  @P0 EXIT ;  /* 0x000000000000094d */ /* 0x000fea0003800000 */
[----:B------:R-:W0:Y:S01]  /*0090*/  I2F.F64 R6, UR5 ;  /* 0x0000000500067d12 */ /* 0x000e220008201c00 */
[----:B------:R-:W-:Y:S01]  /*00a0*/  IMAD.MOV.U32 R10, RZ, RZ, 0x1 ;  /* 0x00000001ff0a7424 */ /* 0x000fe200078e00ff */
[----:B------:R-:W1:Y:S01]  /*00b0*/  LDCU UR4, c[0x0][0x398] ;  /* 0x00007300ff0477ac */ /* 0x000e620008000800 */
[----:B------:R-:W-:Y:S01]  /*00c0*/  BSSY.RECONVERGENT B0, `(.L_x_996) ;  /* 0x0000018000007945 */ /* 0x000fe20003800200 */
[----:B------:R-:W-:-:S04]  /*00d0*/  UMOV UR5, 0x401921fb ;  /* 0x401921fb00057882 */ /* 0x000fc80000000000 */
[----:B------:R-:W2:Y:S08]  /*00e0*/  I2F.F64 R2, R5 ;  /* 0x0000000500027312 */ /* 0x000eb00000201c00 */
[----:B0-----:R-:W0:Y:S02]  /*00f0*/  MUFU.RCP64H R11, R7 ;  /* 0x00000007000b7308 */ /* 0x001e240000001800 */
[----:B0-----:R-:W-:-:S08]  /*0100*/  DFMA R8, -R6, R10, 1 ;  /* 0x3ff000000608742b */ /* 0x001fd0000000010a */
[----:B------:R-:W-:Y:S02]  /*0110*/  DFMA R12, R8, R8, R8 ;  /* 0x00000008080c722b */ /* 0x000fe40000000008 */
[----:B-1----:R-:W0:Y:S01]  /*0120*/  I2F.F64 R8, UR4 ;  /* 0x0000000400087d12 */ /* 0x002e220008201c00 */
[----:B------:R-:W-:Y:S02]  /*0130*/  UMOV UR4, 0x54442d18 ;  /* 0x54442d1800047882 */ /* 0x000fe40000000000 */
[----:B--2---:R-:W-:-:S03]  /*0140*/  DMUL R2, R2, -UR4 ;  /* 0x8000000402027c28 */ /* 0x004fc60008000000 */
[----:B------:R-:W-:-:S08]  /*0150*/  DFMA R12, R10, R12, R10 ;  /* 0x0000000c0a0c722b */ /* 0x000fd0000000000a */
[----:B------:R-:W-:Y:S02]  /*0160*/  DFMA R10, -R6, R12, 1 ;  /* 0x3ff00000060a742b */ /* 0x000fe4000000010c */
[----:B0-----:R-:W-:-:S06]  /*0170*/  DMUL R8, R2, R8 ;  /* 0x0000000802087228 */ /* 0x001fcc0000000000 */
[----:B------:R-:W-:-:S04]  /*0180*/  DFMA R10, R12, R10, R12 ;  /* 0x0000000a0c0a722b */ /* 0x000fc8000000000c */
[----:B------:R-:W-:-:S04]  /*0190*/  FSETP.GEU.AND P1, PT, |R9|, 6.5827683646048100446e-37, PT ;  /* 0x036000000900780b */ /* 0x000fc80003f2e200 */
[----:B------:R-:W-:-:S08]  /*01a0*/  DMUL R2, R8, R10 ;  /* 0x0000000a08027228 */ /* 0x000fd00000000000 */
[----:B------:R-:W-:-:S08]  /*01b0*/  DFMA R12, -R6, R2, R8 ;  /* 0x00000002060c722b */ /* 0x000fd00000000108 */
[----:B------:R-:W-:-:S10]  /*01c0*/  DFMA R2, R10, R12, R2 ;  /* 0x0000000c0a02722b */ /* 0x000fd40000000002 */
[----:B------:R-:W-:-:S05]  /*01d0*/  FFMA R0, RZ, R7, R3 ;  /* 0x00000007ff007223 */ /* 0x000fca0000000003 */
[----:B------:R-:W-:-:S13]  /*01e0*/  FSETP.GT.AND P0, PT, |R0|, 1.469367938527859385e-39, PT ;  /* 0x001000000000780b */ /* 0x000fda0003f04200 */
[----:B------:R-:W-:Y:S05]  /*01f0*/  @P0 BRA P1, `(.L_x_997) ;  /* 0x0000000000100947 */ /* 0x000fea0000800000 */
[----:B------:R-:W-:-:S07]  /*0200*/  MOV R0, 0x220 ;  /* 0x0000022000007802 */ /* 0x000fce0000000f00 */
[----:B------:R-:W-:Y:S05]  /*0210*/  CALL.REL.NOINC `($__internal_0_$__cuda_sm20_div_rn_f64_full) ;  /* 0x0000000800e07944 */ /* 0x000fea0003c00000 */
[----:B------:R-:W-:Y:S02]  /*0220*/  IMAD.MOV.U32 R2, RZ, RZ, R12 ;  /* 0x000000ffff027224 */ /* 0x000fe400078e000c */
[----:B------:R-:W-:-:S07]  /*0230*/  IMAD.MOV.U32 R3, RZ, RZ, R13 ;  /* 0x000000ffff037224 */ /* 0x000fce00078e000d */
.L_x_997:
[----:B------:R-:W-:Y:S05]  /*0240*/  BSYNC.RECONVERGENT B0 ;  /* 0x0000000000007941 */ /* 0x000fea0003800200 */
.L_x_996:
[----:B------:R-:W0:Y:S01]  /*0250*/  F2F.F32.F64 R7, R2 ;  /* 0x0000000200077310 */ /* 0x000e220000301000 */
[----:B------:R-:W1:Y:S01]  /*0260*/  LDCU.64 UR6, c[0x0][0x358] ;  /* 0x00006b00ff0677ac */ /* 0x000e620008000a00 */
[----:B------:R-:W-:Y:S01]  /*0270*/  BSSY.RECONVERGENT B0, `(.L_x_998) ;  /* 0x0000042000007945 */ /* 0x000fe20003800200 */
[C---:B0-----:R-:W-:Y:S01]  /*0280*/  FMUL R0, R7.reuse, 0.63661974668502807617 ;  /* 0x3f22f98307007820 */ /* 0x041fe20000400000 */
[----:B------:R-:W-:-:S05]  /*0290*/  FSETP.GE.AND P0, PT, |R7|, 105615, PT ;  /* 0x47ce47800700780b */ /* 0x000fca0003f06200 */
[----:B------:R-:W0:Y:S02]  /*02a0*/  F2I.NTZ R0, R0 ;  /* 0x0000000000007305 */ /* 0x000e240000203100 */
[----:B0-----:R-:W-:Y:S01]  /*02b0*/  I2FP.F32.S32 R4, R0 ;  /* 0x0000000000047245 */ /* 0x001fe20000201400 */
[----:B------:R-:W-:-:S04]  /*02c0*/  IMAD.MOV.U32 R10, RZ, RZ, R0 ;  /* 0x000000ffff0a7224 */ /* 0x000fc800078e0000 */
[----:B------:R-:W-:-:S04]  /*02d0*/  FFMA R9, R4, -1.5707962512969970703, R7 ;  /* 0xbfc90fda04097823 */ /* 0x000fc80000000007 */
[----:B------:R-:W-:-:S04]  /*02e0*/  FFMA R9, R4, -7.5497894158615963534e-08, R9 ;  /* 0xb3a2216804097823 */ /* 0x000fc80000000009 */
[----:B------:R-:W-:-:S04]  /*02f0*/  FFMA R13, R4, -5.3903029534742383927e-15, R9 ;  /* 0xa7c234c5040d7823 */ /* 0x000fc80000000009 */
[----:B------:R-:W-:Y:S01]  /*0300*/  IMAD.MOV.U32 R4, RZ, RZ, R13 ;  /* 0x000000ffff047224 */ /* 0x000fe200078e000d */
[----:B-1----:R-:W-:Y:S06]  /*0310*/  @!P0 BRA `(.L_x_999) ;  /* 0x0000000000dc8947 */ /* 0x002fec0003800000 */
[----:B------:R-:W-:-:S13]  /*0320*/  FSETP.NEU.AND P0, PT, |R7|, +INF , PT ;  /* 0x7f8000000700780b */ /* 0x000fda0003f0d200 */
[----:B------:R-:W-:Y:S01]  /*0330*/  @!P0 FMUL R4, RZ, R7 ;  /* 0x00000007ff048220 */ /* 0x000fe20000400000 */
[----:B------:R-:W-:Y:S01]  /*0340*/  @!P0 IMAD.MOV.U32 R0, RZ, RZ, RZ ;  /* 0x000000ffff008224 */ /* 0x000fe200078e00ff */
[----:B------:R-:W-:Y:S06]  /*0350*/  @!P0 BRA `(.L_x_999) ;  /* 0x0000000000cc8947 */ /* 0x000fec0003800000 */
[----:B------:R-:W-:Y:S01]  /*0360*/  IMAD.SHL.U32 R2, R7, 0x100, RZ ;  /* 0x0000010007027824 */ /* 0x000fe200078e00ff */
[----:B------:R-:W0:Y:S01]  /*0370*/  LDCU.64 UR8, c[0x4][0x168] ;  /* 0x01002d00ff0877ac */ /* 0x000e220008000a00 */
[----:B------:R-:W-:Y:S02]  /*0380*/  IMAD.MOV.U32 R6, RZ, RZ, RZ ;  /* 0x000000ffff067224 */ /* 0x000fe400078e00ff */
[----:B------:R-:W-:Y:S01]  /*0390*/  IMAD.MOV.U32 R0, RZ, RZ, R1 ;  /* 0x000000ffff007224 */ /* 0x000fe200078e0001 */
[----:B------:R-:W-:Y:S01]  /*03a0*/  LOP3.LUT R15, R2, 0x80000000, RZ, 0xfc, !PT ;  /* 0x80000000020f7812 */ /* 0x000fe200078efcff */
[----:B------:R-:W-:Y:S01]  /*03b0*/  UMOV UR5, URZ ;  /* 0x000000ff00057c82 */ /* 0x000fe20008000000 */
[----:B------:R-:W-:-:S05]  /*03c0*/  UMOV UR4, URZ ;  /* 0x000000ff00047c82 */ /* 0x000fca0008000000 */
.L_x_1000:
[----:B0-----:R-:W-:Y:S02]  /*03d0*/  IMAD.U32 R8, RZ, RZ, UR8 ;  /* 0x00000008ff087e24 */ /* 0x001fe4000f8e00ff */
[----:B------:R-:W-:-:S05]  /*03e0*/  IMAD.U32 R9, RZ, RZ, UR9 ;  /* 0x00000009ff097e24 */ /* 0x000fca000f8e00ff */
[----:B------:R-:W2:Y:S01]  /*03f0*/  LDG.E.CONSTANT R2, desc[UR6][R8.64] ;  /* 0x0000000608027981 */ /* 0x000ea2000c1e9900 */
[----:B------:R-:W-:Y:S02]  /*0400*/  UIADD3 UR8, UP0, UPT, UR8, 0x4, URZ ;  /* 0x0000000408087890 */ /* 0x000fe4000ff1e0ff */
[----:B------:R-:W-:Y:S02]  /*0410*/  UIADD3 UR4, UPT, UPT, UR4, 0x1, URZ ;  /* 0x0000000104047890 */ /* 0x000fe4000fffe0ff */
[----:B------:R-:W-:Y:S02]  /*0420*/  UIADD3.X UR9, UPT, UPT, URZ, UR9, URZ, UP0, !UPT ;  /* 0x00000009ff097290 */ /* 0x000fe400087fe4ff */
[----:B------:R-:W-:Y:S01]  /*0430*/  UISETP.NE.AND UP0, UPT, UR4, 0x6, UPT ;  /* 0x000000060400788c */ /* 0x000fe2000bf05270 */
[----:B--2---:R-:W-:-:S03]  /*0440*/  IMAD.WIDE.U32 R2, R2, R15, RZ ;  /* 0x0000000f02027225 */ /* 0x004fc600078e00ff */
[----:B------:R-:W-:-:S04]  /*0450*/  IADD3 R11, P0, PT, R2, R6, RZ ;  /* 0x00000006020b7210 */ /* 0x000fc80007f1e0ff */
[----:B------:R-:W-:Y:S01]  /*0460*/  IADD3.X R6, PT, PT, R3, UR5, RZ, P0, !PT ;  /* 0x0000000503067c10 */ /* 0x000fe200087fe4ff */
[----:B------:R0:W-:Y:S02]  /*0470*/  STL [R0], R11 ;  /* 0x0000000b00007387 */ /* 0x0001e40000100800 */
[----:B0-----:R-:W-:Y:S01]  /*0480*/  VIADD R0, R0, 0x4 ;  /* 0x0000000400007836 */ /* 0x001fe20000000000 */
[----:B------:R-:W-:Y:S06]  /*0490*/  BRA.U UP0, `(.L_x_1000) ;  /* 0xfffffffd00cc7547 */ /* 0x000fec000b83ffff */
[----:B------:R-:W-:Y:S01]  /*04a0*/  SHF.R.U32.HI R4, RZ, 0x17, R7 ;  /* 0x00000017ff047819 */ /* 0x000fe20000011607 */
[----:B------:R0:W-:Y:S03]  /*04b0*/  STL [R1+0x18], R6 ;  /* 0x0000180601007387 */ /* 0x0001e60000100800 */
[C---:B------:R-:W-:Y:S02]  /*04c0*/  LOP3.LUT R0, R4.reuse, 0xe0, RZ, 0xc0, !PT ;  /* 0x000000e004007812 */ /* 0x040fe400078ec0ff */
[----:B------:R-:W-:-:S03]  /*04d0*/  LOP3.LUT P0, RZ, R4, 0x1f, RZ, 0xc0, !PT ;  /* 0x0000001f04ff7812 */ /* 0x000fc6000780c0ff */
[----:B------:R-:W-:-:S05]  /*04e0*/  VIADD R0, R0, 0xffffff80 ;  /* 0xffffff8000007836 */ /* 0x000fca0000000000 */
[----:B------:R-:W-:-:S05]  /*04f0*/  SHF.R.U32.HI R0, RZ, 0x5, R0 ;  /* 0x00000005ff007819 */ /* 0x000fca0000011600 */
[----:B------:R-:W-:-:S05]  /*0500*/  IMAD R11, R0, -0x4, R1 ;  /* 0xfffffffc000b7824 */ /* 0x000fca00078e0201 */
[----:B------:R-:W2:Y:S04]  /*0510*/  LDL R0, [R11+0x18] ;  /* 0x000018000b007983 */ /* 0x000ea80000100800 */
[----:B------:R-:W2:Y:S04]  /*0520*/  LDL R3, [R11+0x14] ;  /* 0x000014000b037983 */ /* 0x000ea80000100800 */
[----:B------:R-:W3:Y:S01]  /*0530*/  @P0 LDL R2, [R11+0x10] ;  /* 0x000010000b020983 */ /* 0x000ee20000100800 */
[----:B------:R-:W-:Y:S01]  /*0540*/  LOP3.LUT R4, R4, 0x1f, RZ, 0xc0, !PT ;  /* 0x0000001f04047812 */ /* 0x000fe200078ec0ff */
[----:B------:R-:W-:Y:S01]  /*0550*/  UMOV UR4, 0x54442d19 ;  /* 0x54442d1900047882 */ /* 0x000fe20000000000 */
[----:B------:R-:W-:-:S02]  /*0560*/  UMOV UR5, 0x3bf921fb ;  /* 0x3bf921fb00057882 */ /* 0x000fc40000000000 */
[-C--:B--2---:R-:W-:Y:S02]  /*0570*/  @P0 SHF.L.W.U32.HI R0, R3, R4.reuse, R0 ;  /* 0x0000000403000219 */ /* 0x084fe40000010e00 */
[----:B---3--:R-:W-:Y:S02]  /*0580*/  @P0 SHF.L.W.U32.HI R3, R2, R4, R3 ;  /* 0x0000000402030219 */ /* 0x008fe40000010e03 */
[----:B------:R-:W-:Y:S02]  /*0590*/  ISETP.GE.AND P0, PT, R7, RZ, PT ;  /* 0x000000ff0700720c */ /* 0x000fe40003f06270 */
[C---:B------:R-:W-:Y:S01]  /*05a0*/  SHF.L.W.U32.HI R2, R3.reuse, 0x2, R0 ;  /* 0x0000000203027819 */ /* 0x040fe20000010e00 */
[----:B------:R-:W-:-:S03]  /*05b0*/  IMAD.SHL.U32 R3, R3, 0x4, RZ ;  /* 0x0000000403037824 */ /* 0x000fc600078e00ff */
[----:B------:R-:W-:-:S04]  /*05c0*/  SHF.R.S32.HI R4, RZ, 0x1f, R2 ;  /* 0x0000001fff047819 */ /* 0x000fc80000011402 */
[C---:B------:R-:W-:Y:S02]  /*05d0*/  LOP3.LUT R8, R4.reuse, R3, RZ, 0x3c, !PT ;  /* 0x0000000304087212 */ /* 0x040fe400078e3cff */
[----:B------:R-:W-:Y:S02]  /*05e0*/  LOP3.LUT R9, R4, R2, RZ, 0x3c, !PT ;  /* 0x0000000204097212 */ /* 0x000fe400078e3cff */
[----:B------:R-:W-:Y:S02]  /*05f0*/  SHF.R.U32.HI R3, RZ, 0x1e, R0 ;  /* 0x0000001eff037819 */ /* 0x000fe40000011600 */
[C---:B------:R-:W-:Y:S02]  /*0600*/  LOP3.LUT R4, R2.reuse, R7, RZ, 0x3c, !PT ;  /* 0x0000000702047212 */ /* 0x040fe400078e3cff */
[----:B------:R-:W1:Y:S01]  /*0610*/  I2F.F64.S64 R8, R8 ;  /* 0x0000000800087312 */ /* 0x000e620000301c00 */
[----:B------:R-:W-:Y:S02]  /*0620*/  LEA.HI R0, R2, R3, RZ, 0x1 ;  /* 0x0000000302007211 */ /* 0x000fe400078f08ff */
[----:B------:R-:W-:-:S03]  /*0630*/  ISETP.GE.AND P1, PT, R4, RZ, PT ;  /* 0x000000ff0400720c */ /* 0x000fc60003f26270 */
[----:B------:R-:W-:-:S04]  /*0640*/  IMAD.MOV R2, RZ, RZ, -R0 ;  /* 0x000000ffff027224 */ /* 0x000fc800078e0a00 */
[----:B------:R-:W-:Y:S01]  /*0650*/  @!P0 IMAD.MOV.U32 R0, RZ, RZ, R2 ;  /* 0x000000ffff008224 */ /* 0x000fe200078e0002 */
[----:B-1----:R-:W-:-:S10]  /*0660*/  DMUL R14, R8, UR4 ;  /* 0x00000004080e7c28 */ /* 0x002fd40008000000 */
[----:B------:R-:W1:Y:S02]  /*0670*/  F2F.F32.F64 R14, R14 ;  /* 0x0000000e000e7310 */ /* 0x000e640000301000 */
[----:B01----:R-:W-:-:S07]  /*0680*/  FSEL R4, -R14, R14, !P1 ;  /* 0x0000000e0e047208 */ /* 0x003fce0004800100 */
.L_x_999:
[----:B------:R-:W-:Y:S05]  /*0690*/  BSYNC.RECONVERGENT B0 ;  /* 0x0000000000007941 */ /* 0x000fea0003800200 */
.L_x_998:
[----:B------:R-:W-:Y:S01]  /*06a0*/  LOP3.LUT R6, R0, 0x1, RZ, 0xc0, !PT ;  /* 0x0000000100067812 */ /* 0x000fe200078ec0ff */
[----:B------:R-:W-:Y:S02]  /*06b0*/  IMAD.MOV.U32 R12, RZ, RZ, 0x37cbac00 ;  /* 0x37cbac00ff0c7424 */ /* 0x000fe400078e00ff */
[----:B------:R-:W-:Y:S01]  /*06c0*/  FMUL R3, R4, R4 ;  /* 0x0000000404037220 */ /* 0x000fe20000400000 */
[----:B------:R-:W-:Y:S01]  /*06d0*/  VIADD R0, R0, 0x1 ;  /* 0x0000000100007836 */ /* 0x000fe20000000000 */
[----:B------:R-:W-:Y:S01]  /*06e0*/  ISETP.NE.U32.AND P0, PT, R6, 0x1, PT ;  /* 0x000000010600780c */ /* 0x000fe20003f05070 */
[----:B------:R-:W-:Y:S02]  /*06f0*/  IMAD.MOV.U32 R6, RZ, RZ, 0x3c0885e4 ;  /* 0x3c0885e4ff067424 */ /* 0x000fe400078e00ff */
[----:B------:R-:W-:Y:S01]  /*0700*/  FFMA R2, R3, R12, -0.0013887860113754868507 ;  /* 0xbab607ed03027423 */ /* 0x000fe2000000000c */
[----:B------:R-:W-:Y:S01]  /*0710*/  IMAD.MOV.U32 R9, RZ, RZ, 0x3e2aaaa8 ;  /* 0x3e2aaaa8ff097424 */ /* 0x000fe200078e00ff */
[----:B------:R-:W-:Y:S01]  /*0720*/  LOP3.LUT P1, RZ, R0, 0x2, RZ, 0xc0, !PT ;  /* 0x0000000200ff7812 */ /* 0x000fe2000782c0ff */
[----:B------:R-:W-:Y:S01]  /*0730*/  BSSY.RECONVERGENT B0, `(.L_x_1001) ;  /* 0x0000043000007945 */ /* 0x000fe20003800200 */
[----:B------:R-:W-:-:S02]  /*0740*/  FSEL R6, R6, 0.041666727513074874878, !P0 ;  /* 0x3d2aaabb06067808 */ /* 0x000fc40004000000 */
[----:B------:R-:W-:Y:S02]  /*0750*/  FSEL R2, R2, -0.00019574658654164522886, P0 ;  /* 0xb94d415302027808 */ /* 0x000fe40000000000 */
[----:B------:R-:W-:Y:S02]  /*0760*/  FSEL R0, R4, 1, !P0 ;  /* 0x3f80000004007808 */ /* 0x000fe40004000000 */
[----:B------:R-:W-:Y:S01]  /*0770*/  FSEL R9, -R9, -0.4999999701976776123, !P0 ;  /* 0xbeffffff09097808 */ /* 0x000fe20004000100 */
[----:B------:R-:W-:Y:S01]  /*0780*/  FFMA R2, R3, R2, R6 ;  /* 0x0000000203027223 */ /* 0x000fe20000000006 */
[----:B------:R-:W-:Y:S01]  /*0790*/  FSETP.GE.AND P0, PT, |R7|, 105615, PT ;  /* 0x47ce47800700780b */ /* 0x000fe20003f06200 */
[C---:B------:R-:W-:Y:S02]  /*07a0*/  FFMA R11, R3.reuse, R0, RZ ;  /* 0x00000000030b7223 */ /* 0x040fe400000000ff */
[----:B------:R-:W-:-:S04]  /*07b0*/  FFMA R2, R3, R2, R9 ;  /* 0x0000000203027223 */ /* 0x000fc80000000009 */
[----:B------:R-:W-:-:S04]  /*07c0*/  FFMA R11, R11, R2, R0 ;  /* 0x000000020b0b7223 */ /* 0x000fc80000000000 */
[----:B------:R-:W-:Y:S02]  /*07d0*/  @P1 FADD R11, RZ, -R11 ;  /* 0x8000000bff0b1221 */ /* 0x000fe40000000000 */
[----:B------:R-:W-:Y:S05]  /*07e0*/  @!P0 BRA `(.L_x_1002) ;  /* 0x0000000000dc8947 */ /* 0x000fea0003800000 */
        /* <DEDUP_REMOVED lines=11> */
.L_x_1003:
        /* <DEDUP_REMOVED lines=25> */
[----:B------:R-:W-:Y:S01]  /*0a30*/  UMOV UR5, 0x3bf921fb ;  /* 0x3bf921fb00057882 */ /* 0x000fe20000000000 */
[----:B------:R-:W-:-:S02]  /*0a40*/  ISETP.GE.AND P1, PT, R7, RZ, PT ;  /* 0x000000ff0700720c */ /* 0x000fc40003f26270 */
[-C--:B--2---:R-:W-:Y:S02]  /*0a50*/  @P0 SHF.L.W.U32.HI R0, R3, R4.reuse, R0 ;  /* 0x0000000403000219 */ /* 0x084fe40000010e00 */
[----:B---3--:R-:W-:-:S04]  /*0a60*/  @P0 SHF.L.W.U32.HI R3, R2, R4, R3 ;  /* 0x0000000402030219 */ /* 0x008fc80000010e03 */
[C---:B------:R-:W-:Y:S01]  /*0a70*/  SHF.L.W.U32.HI R2, R3.reuse, 0x2, R0 ;  /* 0x0000000203027819 */ /* 0x040fe20000010e00 */
[----:B------:R-:W-:-:S03]  /*0a80*/  IMAD.SHL.U32 R3, R3, 0x4, RZ ;  /* 0x0000000403037824 */ /* 0x000fc600078e00ff */
[----:B------:R-:W-:Y:S02]  /*0a90*/  SHF.R.S32.HI R4, RZ, 0x1f, R2 ;  /* 0x0000001fff047819 */ /* 0x000fe40000011402 */
[----:B------:R-:W-:Y:S02]  /*0aa0*/  LOP3.LUT R7, R2, R7, RZ, 0x3c, !PT ;  /* 0x0000000702077212 */ /* 0x000fe400078e3cff */
[C---:B------:R-:W-:Y:S02]  /*0ab0*/  LOP3.LUT R8, R4.reuse, R3, RZ, 0x3c, !PT ;  /* 0x0000000304087212 */ /* 0x040fe400078e3cff */
[----:B------:R-:W-:Y:S02]  /*0ac0*/  LOP3.LUT R9, R4, R2, RZ, 0x3c, !PT ;  /* 0x0000000204097212 */ /* 0x000fe400078e3cff */
[----:B------:R-:W-:Y:S02]  /*0ad0*/  SHF.R.U32.HI R3, RZ, 0x1e, R0 ;  /* 0x0000001eff037819 */ /* 0x000fe40000011600 */
[----:B------:R-:W-:-:S02]  /*0ae0*/  ISETP.GE.AND P0, PT, R7, RZ, PT ;  /* 0x000000ff0700720c */ /* 0x000fc40003f06270 */
[----:B------:R-:W1:Y:S01]  /*0af0*/  I2F.F64.S64 R8, R8 ;  /* 0x0000000800087312 */ /* 0x000e620000301c00 */
[----:B------:R-:W-:-:S05]  /*0b00*/  LEA.HI R10, R2, R3, RZ, 0x1 ;  /* 0x00000003020a7211 */ /* 0x000fca00078f08ff */
[----:B------:R-:W-:-:S04]  /*0b10*/  IMAD.MOV R0, RZ, RZ, -R10 ;  /* 0x000000ffff007224 */ /* 0x000fc800078e0a0a */
[----:B------:R-:W-:Y:S01]  /*0b20*/  @!P1 IMAD.MOV.U32 R10, RZ, RZ, R0 ;  /* 0x000000ffff0a9224 */ /* 0x000fe200078e0000 */
[----:B-1----:R-:W-:-:S10]  /*0b30*/  DMUL R14, R8, UR4 ;  /* 0x00000004080e7c28 */ /* 0x002fd40008000000 */
[----:B------:R-:W1:Y:S02]  /*0b40*/  F2F.F32.F64 R14, R14 ;  /* 0x0000000e000e7310 */ /* 0x000e640000301000 */
[----:B01----:R-:W-:-:S07]  /*0b50*/  FSEL R13, -R14, R14, !P0 ;  /* 0x0000000e0e0d7208 */ /* 0x003fce0004000100 */
.L_x_1002:
[----:B------:R-:W-:Y:S05]  /*0b60*/  BSYNC.RECONVERGENT B0 ;  /* 0x0000000000007941 */ /* 0x000fea0003800200 */
.L_x_1001:
[----:B------:R-:W0:Y:S08]  /*0b70*/  LDC.64 R6, c[0x0][0x388] ;  /* 0x0000e200ff067b82 */ /* 0x000e300000000a00 */
[----:B------:R-:W1:Y:S01]  /*0b80*/  LDC.64 R2, c[0x0][0x380] ;  /* 0x0000e000ff027b82 */ /* 0x000e620000000a00 */
[----:B------:R-:W-:Y:S01]  /*0b90*/  LOP3.LUT R0, R10, 0x1, RZ, 0xc0, !PT ;  /* 0x000000010a007812 */ /* 0x000fe200078ec0ff */
[----:B------:R-:W-:Y:S01]  /*0ba0*/  FMUL R9, R13, R13 ;  /* 0x0000000d0d097220 */ /* 0x000fe20000400000 */
[----:B------:R-:W2:Y:S01]  /*0bb0*/  LDCU UR4, c[0x0][0x394] ;  /* 0x00007280ff0477ac */ /* 0x000ea20008000800 */
[----:B0-----:R-:W-:-:S06]  /*0bc0*/  IMAD.WIDE R6, R5, 0x8, R6 ;  /* 0x0000000805067825 */ /* 0x001fcc00078e0206 */
[----:B------:R-:W3:Y:S01]  /*0bd0*/  LDG.E.64 R6, desc[UR6][R6.64] ;  /* 0x0000000606067981 */ /* 0x000ee2000c1e1b00 */
[----:B-1----:R-:W-:-:S05]  /*0be0*/  IMAD.WIDE R2, R5, 0x8, R2 ;  /* 0x0000000805027825 */ /* 0x002fca00078e0202 */
[----:B------:R-:W3:Y:S01]  /*0bf0*/  LDG.E.64 R4, desc[UR6][R2.64] ;  /* 0x0000000602047981 */ /* 0x000ee2000c1e1b00 */
[----:B------:R-:W-:Y:S01]  /*0c00*/  ISETP.NE.U32.AND P0, PT, R0, 0x1, PT ;  /* 0x000000010000780c */ /* 0x000fe20003f05070 */
[----:B------:R-:W-:Y:S01]  /*0c10*/  FFMA R12, R9, R12, -0.0013887860113754868507 ;  /* 0xbab607ed090c7423 */ /* 0x000fe2000000000c */
[----:B------:R-:W-:Y:S02]  /*0c20*/  IMAD.MOV.U32 R0, RZ, RZ, 0x3d2aaabb ;  /* 0x3d2aaabbff007424 */ /* 0x000fe400078e00ff */
[----:B------:R-:W-:Y:S02]  /*0c30*/  IMAD.MOV.U32 R15, RZ, RZ, 0x3effffff ;  /* 0x3effffffff0f7424 */ /* 0x000fe400078e00ff */
[----:B------:R-:W-:Y:S02]  /*0c40*/  FSEL R12, R12, -0.00019574658654164522886, !P0 ;  /* 0xb94d41530c0c7808 */ /* 0x000fe40004000000 */
[----:B------:R-:W-:Y:S02]  /*0c50*/  FSEL R0, R0, 0.0083327032625675201416, !P0 ;  /* 0x3c0885e400007808 */ /* 0x000fe40004000000 */
[----:B------:R-:W-:-:S02]  /*0c60*/  FSEL R15, -R15, -0.16666662693023681641, !P0 ;  /* 0xbe2aaaa80f0f7808 */ /* 0x000fc40004000100 */
[----:B------:R-:W-:Y:S01]  /*0c70*/  LOP3.LUT P1, RZ, R10, 0x2, RZ, 0xc0, !PT ;  /* 0x000000020aff7812 */ /* 0x000fe2000782c0ff */
[----:B------:R-:W-:Y:S01]  /*0c80*/  FFMA R12, R9, R12, R0 ;  /* 0x0000000c090c7223 */ /* 0x000fe20000000000 */
[----:B------:R-:W-:-:S03]  /*0c90*/  FSEL R0, R13, 1, P0 ;  /* 0x3f8000000d007808 */ /* 0x000fc60000000000 */
[C---:B------:R-:W-:Y:S02]  /*0ca0*/  FFMA R12, R9.reuse, R12, R15 ;  /* 0x0000000c090c7223 */ /* 0x040fe4000000000f */
[----:B------:R-:W-:-:S04]  /*0cb0*/  FFMA R9, R9, R0, RZ ;  /* 0x0000000009097223 */ /* 0x000fc800000000ff */
[----:B------:R-:W-:-:S04]  /*0cc0*/  FFMA R0, R9, R12, R0 ;  /* 0x0000000c09007223 */ /* 0x000fc80000000000 */
[----:B------:R-:W-:Y:S01]  /*0cd0*/  @P1 FADD R0, RZ, -R0 ;  /* 0x80000000ff001221 */ /* 0x000fe20000000000 */
[-C--:B---3--:R-:W-:Y:S01]  /*0ce0*/  FMUL R8, R4, R7.reuse ;  /* 0x0000000704087220 */ /* 0x088fe20000400000 */
[----:B------:R-:W-:-:S03]  /*0cf0*/  FMUL R7, R5, R7 ;  /* 0x0000000705077220 */ /* 0x000fc60000400000 */
[-C--:B------:R-:W-:Y:S01]  /*0d00*/  FFMA R8, R5, R6.reuse, R8 ;  /* 0x0000000605087223 */ /* 0x080fe20000000008 */
[----:B------:R-:W-:-:S03]  /*0d10*/  FFMA R7, R4, R6, -R7 ;  /* 0x0000000604077223 */ /* 0x000fc60000000807 */
[----:B--2---:R-:W-:Y:S01]  /*0d20*/  FMUL R8, R8, UR4 ;  /* 0x0000000408087c20 */ /* 0x004fe20008400000 */
[----:B------:R-:W-:-:S03]  /*0d30*/  FMUL R7, R7, UR4 ;  /* 0x0000000407077c20 */ /* 0x000fc60008400000 */
[-C--:B------:R-:W-:Y:S01]  /*0d40*/  FMUL R9, R11, R8.reuse ;  /* 0x000000080b097220 */ /* 0x080fe20000400000 */
[----:B------:R-:W-:-:S03]  /*0d50*/  FMUL R8, R0, R8 ;  /* 0x0000000800087220 */ /* 0x000fc60000400000 */
[-C--:B------:R-:W-:Y:S01]  /*0d60*/  FFMA R9, R0, R7.reuse, R9 ;  /* 0x0000000700097223 */ /* 0x080fe20000000009 */
[----:B------:R-:W-:-:S05]  /*0d70*/  FFMA R8, R11, R7, -R8 ;  /* 0x000000070b087223 */ /* 0x000fca0000000808 */
[----:B------:R-:W-:Y:S01]  /*0d80*/  STG.E.64 desc[UR6][R2.64], R8 ;  /* 0x0000000802007986 */ /* 0x000fe2000c101b06 */
[----:B------:R-:W-:Y:S05]  /*0d90*/  EXIT ;  /* 0x000000000000794d */ /* 0x000fea0003800000 */
        .weak           $__internal_0_$__cuda_sm20_div_rn_f64_full
        .type           $__internal_0_$__cuda_sm20_div_rn_f64_full,@function
        .size           $__internal_0_$__cuda_sm20_div_rn_f64_full,(.L_x_1062 - $__internal_0_$__cuda_sm20_div_rn_f64_full)
$__internal_0_$__cuda_sm20_div_rn_f64_full:
[C---:B------:R-:W-:Y:S01]  /*0da0*/  FSETP.GEU.AND P0, PT, |R7|.reuse, 1.469367938527859385e-39, PT ;  /* 0x001000000700780b */ /* 0x040fe20003f0e200 */
[----:B------:R-:W-:Y:S01]  /*0db0*/  IMAD.MOV.U32 R14, RZ, RZ, 0x1 ;  /* 0x00000001ff0e7424 */ /* 0x000fe200078e00ff */
[----:B------:R-:W-:Y:S01]  /*0dc0*/  LOP3.LUT R2, R7, 0x800fffff, RZ, 0xc0, !PT ;  /* 0x800fffff07027812 */ /* 0x000fe200078ec0ff */
[----:B------:R-:W-:Y:S01]  /*0dd0*/  IMAD.MOV.U32 R12, RZ, RZ, 0x1ca00000 ;  /* 0x1ca00000ff0c7424 */ /* 0x000fe200078e00ff */
[C---:B------:R-:W-:Y:S01]  /*0de0*/  FSETP.GEU.AND P2, PT, |R9|.reuse, 1.469367938527859385e-39, PT ;  /* 0x001000000900780b */ /* 0x040fe20003f4e200 */
[----:B------:R-:W-:Y:S01]  /*0df0*/  BSSY.RECONVERGENT B1, `(.L_x_1004) ;  /* 0x0000053000017945 */ /* 0x000fe20003800200 */
[----:B------:R-:W-:Y:S01]  /*0e00*/  LOP3.LUT R3, R2, 0x3ff00000, RZ, 0xfc, !PT ;  /* 0x3ff0000002037812 */ /* 0x000fe200078efcff */
[----:B------:R-:W-:Y:S01]  /*0e10*/  IMAD.MOV.U32 R2, RZ, RZ, R6 ;  /* 0x000000ffff027224 */ /* 0x000fe200078e0006 */
[----:B------:R-:W-:Y:S02]  /*0e20*/  LOP3.LUT R4, R9, 0x7ff00000, RZ, 0xc0, !PT ;  /* 0x7ff0000009047812 */ /* 0x000fe400078ec0ff */
[----:B------:R-:W-:-:S03]  /*0e30*/  LOP3.LUT R13, R7, 0x7ff00000, RZ, 0xc0, !PT ;  /* 0x7ff00000070d7812 */ /* 0x000fc600078ec0ff */
[----:B------:R-:W-:Y:S01]  /*0e40*/  @!P0 DMUL R2, R6, 8.98846567431157953865e+307 ;  /* 0x7fe0000006028828 */ /* 0x000fe20000000000 */
[C---:B------:R-:W-:Y:S01]  /*0e50*/  ISETP.GE.U32.AND P1, PT, R4.reuse, R13, PT ;  /* 0x0000000d0400720c */ /* 0x040fe20003f26070 */
[----:B------:R-:W-:Y:S02]  /*0e60*/  IMAD.MOV.U32 R21, RZ, RZ, R4 ;  /* 0x000000ffff157224 */ /* 0x000fe400078e0004 */
[----:B------:R-:W-:Y:S01]  /*0e70*/  @!P2 LOP3.LUT R17, R7, 0x7ff00000, RZ, 0xc0, !PT ;  /* 0x7ff000000711a812 */ /* 0x000fe200078ec0ff */
[----:B------:R-:W-:Y:S01]  /*0e80*/  @!P2 IMAD.MOV.U32 R16, RZ, RZ, RZ ;  /* 0x000000ffff10a224 */ /* 0x000fe200078e00ff */
[----:B------:R-:W0:Y:S01]  /*0e90*/  MUFU.RCP64H R15, R3 ;  /* 0x00000003000f7308 */ /* 0x000e220000001800 */
[----:B------:R-:W-:Y:S01]  /*0ea0*/  IMAD.MOV.U32 R20, RZ, RZ, R13 ;  /* 0x000000ffff147224 */ /* 0x000fe200078e000d */
[----:B------:R-:W-:Y:S02]  /*0eb0*/  @!P2 ISETP.GE.U32.AND P3, PT, R4, R17, PT ;  /* 0x000000110400a20c */ /* 0x000fe40003f66070 */
[----:B------:R-:W-:-:S02]  /*0ec0*/  @!P0 LOP3.LUT R20, R3, 0x7ff00000, RZ, 0xc0, !PT ;  /* 0x7ff0000003148812 */ /* 0x000fc400078ec0ff */
[----:B------:R-:W-:-:S03]  /*0ed0*/  @!P2 SEL R17, R12, 0x63400000, !P3 ;  /* 0x634000000c11a807 */ /* 0x000fc60005800000 */
[----:B------:R-:W-:Y:S01]  /*0ee0*/  VIADD R22, R20, 0xffffffff ;  /* 0xffffffff14167836 */ /* 0x000fe20000000000 */
[----:B------:R-:W-:-:S04]  /*0ef0*/  @!P2 LOP3.LUT R17, R17, 0x80000000, R9, 0xf8, !PT ;  /* 0x800000001111a812 */ /* 0x000fc800078ef809 */
[----:B------:R-:W-:Y:S01]  /*0f00*/  @!P2 LOP3.LUT R17, R17, 0x100000, RZ, 0xfc, !PT ;  /* 0x001000001111a812 */ /* 0x000fe200078efcff */
[----:B0-----:R-:W-:-:S08]  /*0f10*/  DFMA R10, R14, -R2, 1 ;  /* 0x3ff000000e0a742b */ /* 0x001fd00000000802 */
[----:B------:R-:W-:-:S08]  /*0f20*/  DFMA R10, R10, R10, R10 ;  /* 0x0000000a0a0a722b */ /* 0x000fd0000000000a */
[----:B------:R-:W-:Y:S01]  /*0f30*/  DFMA R14, R14, R10, R14 ;  /* 0x0000000a0e0e722b */ /* 0x000fe2000000000e */
[----:B------:R-:W-:Y:S01]  /*0f40*/  SEL R11, R12, 0x63400000, !P1 ;  /* 0x634000000c0b7807 */ /* 0x000fe20004800000 */
[----:B------:R-:W-:-:S03]  /*0f50*/  IMAD.MOV.U32 R10, RZ, RZ, R8 ;  /* 0x000000ffff0a7224 */ /* 0x000fc600078e0008 */
[----:B------:R-:W-:-:S03]  /*0f60*/  LOP3.LUT R11, R11, 0x800fffff, R9, 0xf8, !PT ;  /* 0x800fffff0b0b7812 */ /* 0x000fc600078ef809 */
[----:B------:R-:W-:-:S03]  /*0f70*/  DFMA R18, R14, -R2, 1 ;  /* 0x3ff000000e12742b */ /* 0x000fc60000000802 */
[----:B------:R-:W-:-:S05]  /*0f80*/  @!P2 DFMA R10, R10, 2, -R16 ;  /* 0x400000000a0aa82b */ /* 0x000fca0000000810 */
[----:B------:R-:W-:-:S05]  /*0f90*/  DFMA R14, R14, R18, R14 ;  /* 0x000000120e0e722b */ /* 0x000fca000000000e */
[----:B------:R-:W-:-:S03]  /*0fa0*/  @!P2 LOP3.LUT R21, R11, 0x7ff00000, RZ, 0xc0, !PT ;  /* 0x7ff000000b15a812 */ /* 0x000fc600078ec0ff */
[----:B------:R-:W-:Y:S02]  /*0fb0*/  DMUL R16, R14, R10 ;  /* 0x0000000a0e107228 */ /* 0x000fe40000000000 */
[----:B------:R-:W-:-:S05]  /*0fc0*/  VIADD R13, R21, 0xffffffff ;  /* 0xffffffff150d7836 */ /* 0x000fca0000000000 */
[----:B------:R-:W-:Y:S01]  /*0fd0*/  ISETP.GT.U32.AND P0, PT, R13, 0x7feffffe, PT ;  /* 0x7feffffe0d00780c */ /* 0x000fe20003f04070 */
[----:B------:R-:W-:-:S03]  /*0fe0*/  DFMA R18, R16, -R2, R10 ;  /* 0x800000021012722b */ /* 0x000fc6000000000a */
[----:B------:R-:W-:-:S05]  /*0ff0*/  ISETP.GT.U32.OR P0, PT, R22, 0x7feffffe, P0 ;  /* 0x7feffffe1600780c */ /* 0x000fca0000704470 */
[----:B------:R-:W-:-:S08]  /*1000*/  DFMA R14, R14, R18, R16 ;  /* 0x000000120e0e722b */ /* 0x000fd00000000010 */
[----:B------:R-:W-:Y:S05]  /*1010*/  @P0 BRA `(.L_x_1005) ;  /* 0x00000000006c0947 */ /* 0x000fea0003800000 */
[----:B------:R-:W-:-:S04]  /*1020*/  LOP3.LUT R9, R7, 0x7ff00000, RZ, 0xc0, !PT ;  /* 0x7ff0000007097812 */ /* 0x000fc800078ec0ff */
[CC--:B------:R-:W-:Y:S02]  /*1030*/  VIADDMNMX R8, R4.reuse, -R9.reuse, 0xb9600000, !PT ;  /* 0xb960000004087446 */ /* 0x0c0fe40007800909 */
[----:B------:R-:W-:Y:S02]  /*1040*/  ISETP.GE.U32.AND P0, PT, R4, R9, PT ;  /* 0x000000090400720c */ /* 0x000fe40003f06070 */
[----:B------:R-:W-:Y:S02]  /*1050*/  VIMNMX R8, PT, PT, R8, 0x46a00000, PT ;  /* 0x46a0000008087848 */ /* 0x000fe40003fe0100 */
[----:B------:R-:W-:-:S05]  /*1060*/  SEL R9, R12, 0x63400000, !P0 ;  /* 0x634000000c097807 */ /* 0x000fca0004000000 */
[----:B------:R-:W-:Y:S02]  /*1070*/  IMAD.IADD R4, R8, 0x1, -R9 ;  /* 0x0000000108047824 */ /* 0x000fe400078e0a09 */
[----:B------:R-:W-:Y:S02]  /*1080*/  IMAD.MOV.U32 R8, RZ, RZ, RZ ;  /* 0x000000ffff087224 */ /* 0x000fe400078e00ff */
[----:B------:R-:W-:-:S06]  /*1090*/  VIADD R9, R4, 0x7fe00000 ;  /* 0x7fe0000004097836 */ /* 0x000fcc0000000000 */
[----:B------:R-:W-:-:S10]  /*10a0*/  DMUL R12, R14, R8 ;  /* 0x000000080e0c7228 */ /* 0x000fd40000000000 */
[----:B------:R-:W-:-:S13]  /*10b0*/  FSETP.GTU.AND P0, PT, |R13|, 1.469367938527859385e-39, PT ;  /* 0x001000000d00780b */ /* 0x000fda0003f0c200 */
[----:B------:R-:W-:Y:S05]  /*10c0*/  @P0 BRA `(.L_x_1006) ;  /* 0x0000000000940947 */ /* 0x000fea0003800000 */
[----:B------:R-:W-:Y:S01]  /*10d0*/  DFMA R2, R14, -R2, R10 ;  /* 0x800000020e02722b */ /* 0x000fe2000000000a */
[----:B------:R-:W-:-:S09]  /*10e0*/  IMAD.MOV.U32 R8, RZ, RZ, RZ ;  /* 0x000000ffff087224 */ /* 0x000fd200078e00ff */
[C---:B------:R-:W-:Y:S02]  /*10f0*/  FSETP.NEU.AND P0, PT, R3.reuse, RZ, PT ;  /* 0x000000ff0300720b */ /* 0x040fe40003f0d000 */
[----:B------:R-:W-:-:S04]  /*1100*/  LOP3.LUT R7, R3, 0x80000000, R7, 0x48, !PT ;  /* 0x8000000003077812 */ /* 0x000fc800078e4807 */
[----:B------:R-:W-:-:S07]  /*1110*/  LOP3.LUT R9, R7, R9, RZ, 0xfc, !PT ;  /* 0x0000000907097212 */ /* 0x000fce00078efcff */
[----:B------:R-:W-:Y:S05]  /*1120*/  @!P0 BRA `(.L_x_1006) ;  /* 0x00000000007c8947 */ /* 0x000fea0003800000 */
[----:B------:R-:W-:Y:S01]  /*1130*/  IMAD.MOV R3, RZ, RZ, -R4 ;  /* 0x000000ffff037224 */ /* 0x000fe200078e0a04 */
[----:B------:R-:W-:Y:S01]  /*1140*/  DMUL.RP R8, R14, R8 ;  /* 0x000000080e087228 */ /* 0x000fe20000008000 */
[----:B------:R-:W-:-:S06]  /*1150*/  IMAD.MOV.U32 R2, RZ, RZ, RZ ;  /* 0x000000ffff027224 */ /* 0x000fcc00078e00ff */
[----:B------:R-:W-:-:S03]  /*1160*/  DFMA R2, R12, -R2, R14 ;  /* 0x800000020c02722b */ /* 0x000fc6000000000e */
[----:B------:R-:W-:-:S03]  /*1170*/  LOP3.LUT R7, R9, R7, RZ, 0x3c, !PT ;  /* 0x0000000709077212 */ /* 0x000fc600078e3cff */
[----:B------:R-:W-:-:S04]  /*1180*/  IADD3 R2, PT, PT, -R4, -0x43300000, RZ ;  /* 0xbcd0000004027810 */ /* 0x000fc80007ffe1ff */
[----:B------:R-:W-:-:S04]  /*1190*/  FSETP.NEU.AND P0, PT, |R3|, R2, PT ;  /* 0x000000020300720b */ /* 0x000fc80003f0d200 */
[----:B------:R-:W-:Y:S02]  /*11a0*/  FSEL R12, R8, R12, !P0 ;  /* 0x0000000c080c7208 */ /* 0x000fe40004000000 */
[----:B------:R-:W-:Y:S01]  /*11b0*/  FSEL R13, R7, R13, !P0 ;  /* 0x0000000d070d7208 */ /* 0x000fe20004000000 */
[----:B------:R-:W-:Y:S06]  /*11c0*/  BRA `(.L_x_1006) ;  /* 0x0000000000547947 */ /* 0x000fec0003800000 */
.L_x_1005:
[----:B------:R-:W-:-:S14]  /*11d0*/  DSETP.NAN.AND P0, PT, R8, R8, PT ;  /* 0x000000080800722a */ /* 0x000fdc0003f08000 */
[----:B------:R-:W-:Y:S05]  /*11e0*/  @P0 BRA `(.L_x_1007) ;  /* 0x0000000000440947 */ /* 0x000fea0003800000 */
[----:B------:R-:W-:-:S14]  /*11f0*/  DSETP.NAN.AND P0, PT, R6, R6, PT ;  /* 0x000000060600722a */ /* 0x000fdc0003f08000 */
[----:B------:R-:W-:Y:S05]  /*1200*/  @P0 BRA `(.L_x_1008) ;  /* 0x0000000000300947 */ /* 0x000fea0003800000 */
[----:B------:R-:W-:Y:S01]  /*1210*/  ISETP.NE.AND P0, PT, R21, R20, PT ;  /* 0x000000141500720c */ /* 0x000fe20003f05270 */
[----:B------:R-:W-:Y:S02]  /*1220*/  IMAD.MOV.U32 R12, RZ, RZ, 0x0 ;  /* 0x00000000ff0c7424 */ /* 0x000fe400078e00ff */
[----:B------:R-:W-:-:S10]  /*1230*/  IMAD.MOV.U32 R13, RZ, RZ, -0x80000 ;  /* 0xfff80000ff0d7424 */ /* 0x000fd400078e00ff */
[----:B------:R-:W-:Y:S05]  /*1240*/  @!P0 BRA `(.L_x_1006) ;  /* 0x0000000000348947 */ /* 0x000fea0003800000 */
[----:B------:R-:W-:Y:S02]  /*1250*/  ISETP.NE.AND P0, PT, R21, 0x7ff00000, PT ;  /* 0x7ff000001500780c */ /* 0x000fe40003f05270 */
[----:B------:R-:W-:Y:S02]  /*1260*/  LOP3.LUT R13, R9, 0x80000000, R7, 0x48, !PT ;  /* 0x80000000090d7812 */ /* 0x000fe400078e4807 */
[----:B------:R-:W-:-:S13]  /*1270*/  ISETP.EQ.OR P0, PT, R20, RZ, !P0 ;  /* 0x000000ff1400720c */ /* 0x000fda0004702670 */
[----:B------:R-:W-:Y:S01]  /*1280*/  @P0 LOP3.LUT R2, R13, 0x7ff00000, RZ, 0xfc, !PT ;  /* 0x7ff000000d020812 */ /* 0x000fe200078efcff */
[----:B------:R-:W-:Y:S02]  /*1290*/  @!P0 IMAD.MOV.U32 R12, RZ, RZ, RZ ;  /* 0x000000ffff0c8224 */ /* 0x000fe400078e00ff */
[----:B------:R-:W-:Y:S02]  /*12a0*/  @P0 IMAD.MOV.U32 R12, RZ, RZ, RZ ;  /* 0x000000ffff0c0224 */ /* 0x000fe400078e00ff */
[----:B------:R-:W-:Y:S01]  /*12b0*/  @P0 IMAD.MOV.U32 R13, RZ, RZ, R2 ;  /* 0x000000ffff0d0224 */ /* 0x000fe200078e0002 */
[----:B------:R-:W-:Y:S06]  /*12c0*/  BRA `(.L_x_1006) ;  /* 0x0000000000147947 */ /* 0x000fec0003800000 */
.L_x_1008:
[----:B------:R-:W-:Y:S01]  /*12d0*/  LOP3.LUT R13, R7, 0x80000, RZ, 0xfc, !PT ;  /* 0x00080000070d7812 */ /* 0x000fe200078efcff */
[----:B------:R-:W-:Y:S01]  /*12e0*/  IMAD.MOV.U32 R12, RZ, RZ, R6 ;  /* 0x000000ffff0c7224 */ /* 0x000fe200078e0006 */
[----:B------:R-:W-:Y:S06]  /*12f0*/  BRA `(.L_x_1006) ;  /* 0x0000000000087947 */ /* 0x000fec0003800000 */
.L_x_1007:
[----:B------:R-:W-:Y:S01]  /*1300*/  LOP3.LUT R13, R9, 0x80000, RZ, 0xfc, !PT ;  /* 0x00080000090d7812 */ /* 0x000fe200078efcff */
[----:B------:R-:W-:-:S07]  /*1310*/  IMAD.MOV.U32 R12, RZ, RZ, R8 ;  /* 0x000000ffff0c7224 */ /* 0x000fce00078e0008 */
.L_x_1006:
[----:B------:R-:W-:Y:S05]  /*1320*/  BSYNC.RECONVERGENT B1 ;  /* 0x0000000000017941 */ /* 0x000fea0003800200 */
.L_x_1004:
[----:B------:R-:W-:Y:S02]  /*1330*/  IMAD.MOV.U32 R2, RZ, RZ, R0 ;  /* 0x000000ffff027224 */ /* 0x000fe400078e0000 */
[----:B------:R-:W-:-:S04]  /*1340*/  IMAD.MOV.U32 R3, RZ, RZ, 0x0 ;  /* 0x00000000ff037424 */ /* 0x000fc800078e00ff */
[----:B------:R-:W-:Y:S05]  /*1350*/  RET.REL.NODEC R2 `(_Z25final_filter_shift_kernelP6float2S0_ifi) ;  /* 0xffffffec02287950 */ /* 0x000fea0003c3ffff */
.L_x_1009:
        /* <DEDUP_REMOVED lines=10> */
.L_x_1062:


//--------------------- .text._Z16update_p0_kernelPdid --------------------------
	.section	.text._Z16update_p0_kernelPdid,"ax",@progbits
	.align	128
        .global         _Z16update_p0_kernelPdid
        .type           _Z16update_p0_kernelPdid,@function
        .size           _Z16update_p0_kernelPdid,(.L_x_1091 - _Z16update_p0_kernelPdid)
        .other          _Z16update_p0_kernelPdid,@"STO_CUDA_ENTRY STV_DEFAULT"
_Z16update_p0_kernelPdid:
.text._Z16update_p0_kernelPdid:
[----:B------:R-:W-:Y:S08]  /*0000*/  LDC R1, c[0x0][0x37c] ;  /* 0x0000df00ff017b82 */ /* 0x000ff00000000800 */
[----:B------:R-:W0:Y:S01]  /*0010*/  LDC R5, c[0x0][0x388] ;  /* 0x0000e200ff057b82 */ /* 0x000e220000000800 */
[----:B------:R-:W1:Y:S01]  /*0020*/  LDCU.64 UR4, c[0x0][0x358] ;  /* 0x00006b00ff0477ac */ /* 0x000e620008000a00 */
[----:B------:R-:W2:Y:S06]  /*0030*/  LDCU.64 UR6, c[0x0][0x390] ;  /* 0x00007200ff0677ac */ /* 0x000eac0008000a00 */
[----:B------:R-:W0:Y:S02]  /*0040*/  LDC.64 R2, c[0x0][0x380] ;  /* 0x0000e000ff027b82 */ /* 0x000e240000000a00 */
[----:B0-----:R-:W-:-:S05]  /*0050*/  IMAD.WIDE R2, R5, 0x8, R2 ;  /* 0x0000000805027825 */ /* 0x001fca00078e0202 */
[----:B-1----:R-:W2:Y:S02]  /*0060*/  LDG.E.64 R4, desc[UR4][R2.64] ;  /* 0x0000000402047981 */ /* 0x002ea4000c1e1b00 */
[----:B--2---:R-:W-:-:S07]  /*0070*/  DADD R4, R4, UR6 ;  /* 0x0000000604047e29 */ /* 0x004fce0008000000 */
[----:B------:R-:W-:Y:S01]  /*0080*/  STG.E.64 desc[UR4][R2.64], R4 ;  /* 0x0000000402007986 */ /* 0x000fe2000c101b04 */
[----:B------:R-:W-:Y:S05]  /*0090*/  EXIT ;  /* 0x000000000000794d */ /* 0x000fea0003800000 */
.L_x_1010:
        /* <DEDUP_REMOVED lines=14> */
.L_x_1091:


//--------------------- .text._Z20update_r_freq_kernelP6float2S0_S0_iffi --------------------------
	.section	.text._Z20update_r_freq_kernelP6float2S0_S0_iffi,"ax",@progbits
	.align	128
        .global         _Z20update_r_freq_kernelP6float2S0_S0_iffi
        .type           _Z20update_r_freq_kernelP6float2S0_S0_iffi,@function
        .size           _Z20update_r_freq_kernelP6float2S0_S0_iffi,(.L_x_1063 - _Z20update_r_freq_kernelP6float2S0_S0_iffi)
        .other          _Z20update_r_freq_kernelP6float2S0_S0_iffi,@"STO_CUDA_ENTRY STV_DEFAULT"
_Z20update_r_freq_kernelP6float2S0_S0_iffi:
.text._Z20update_r_freq_kernelP6float2S0_S0_iffi:
        /* <DEDUP_REMOVED lines=33> */
[----:B------:R-:W-:Y:S05]  /*0210*/  CALL.REL.NOINC `($__internal_1_$__cuda_sm20_div_rn_f64_full) ;  /* 0x0000000c00007944 */ /* 0x000fea0003c00000 */
[----:B------:R-:W-:Y:S02]  /*0220*/  IMAD.MOV.U32 R2, RZ, RZ, R12 ;  /* 0x000000ffff027224 */ /* 0x000fe400078e000c */
[----:B------:R-:W-:-:S07]  /*0230*/  IMAD.MOV.U32 R3, RZ, RZ, R13 ;  /* 0x000000ffff037224 */ /* 0x000fce00078e000d */
.L_x_1012:
[----:B------:R-:W-:Y:S05]  /*0240*/  BSYNC.RECONVERGENT B0 ;  /* 0x0000000000007941 */ /* 0x000fea0003800200 */
.L_x_1011:
        /* <DEDUP_REMOVED lines=24> */
.L_x_1015:
        /* <DEDUP_REMOVED lines=44> */
.L_x_1014:
[----:B------:R-:W-:Y:S05]  /*0690*/  BSYNC.RECONVERGENT B0 ;  /* 0x0000000000007941 */ /* 0x000fea0003800200 */
.L_x_1013:
[----:B------:R-:W-:Y:S02]  /*06a0*/  IMAD.MOV.U32 R13, RZ, RZ, 0x37cbac00 ;  /* 0x37cbac00ff0d7424 */ /* 0x000fe400078e00ff */
[----:B------:R-:W-:Y:S01]  /*06b0*/  FMUL R2, R4, R4 ;  /* 0x0000000404027220 */ /* 0x000fe20000400000 */
[C---:B------:R-:W-:Y:S01]  /*06c0*/  LOP3.LUT R6, R0.reuse, 0x1, RZ, 0xc0, !PT ;  /* 0x0000000100067812 */ /* 0x040fe200078ec0ff */
[----:B------:R-:W-:Y:S01]  /*06d0*/  VIADD R0, R0, 0x1 ;  /* 0x0000000100007836 */ /* 0x000fe20000000000 */
[----:B------:R-:W-:Y:S01]  /*06e0*/  BSSY.RECONVERGENT B0, `(.L_x_1016) ;  /* 0x0000048000007945 */ /* 0x000fe20003800200 */
[----:B------:R-:W-:Y:S01]  /*06f0*/  FFMA R3, R2, R13, -0.0013887860113754868507 ;  /* 0xbab607ed02037423 */ /* 0x000fe2000000000d */
[----:B------:R-:W-:Y:S01]  /*0700*/  ISETP.NE.U32.AND P0, PT, R6, 0x1, PT ;  /* 0x000000010600780c */ /* 0x000fe20003f05070 */
[----:B------:R-:W-:Y:S01]  /*0710*/  IMAD.MOV.U32 R9, RZ, RZ, 0x3c0885e4 ;  /* 0x3c0885e4ff097424 */ /* 0x000fe200078e00ff */
[----:B------:R-:W-:Y:S01]  /*0720*/  LOP3.LUT P1, RZ, R0, 0x2, RZ, 0xc0, !PT ;  /* 0x0000000200ff7812 */ /* 0x000fe2000782c0ff */
[----:B------:R-:W-:Y:S01]  /*0730*/  IMAD.MOV.U32 R6, RZ, RZ, 0x3e2aaaa8 ;  /* 0x3e2aaaa8ff067424 */ /* 0x000fe200078e00ff */
[----:B------:R-:W-:-:S02]  /*0740*/  FSEL R3, R3, -0.00019574658654164522886, P0 ;  /* 0xb94d415303037808 */ /* 0x000fc40000000000 */
[----:B------:R-:W-:Y:S02]  /*0750*/  FSEL R9, R9, 0.041666727513074874878, !P0 ;  /* 0x3d2aaabb09097808 */ /* 0x000fe40004000000 */
[----:B------:R-:W-:Y:S02]  /*0760*/  FSEL R0, R4, 1, !P0 ;  /* 0x3f80000004007808 */ /* 0x000fe40004000000 */
[----:B------:R-:W-:Y:S01]  /*0770*/  FSEL R4, -R6, -0.4999999701976776123, !P0 ;  /* 0xbeffffff06047808 */ /* 0x000fe20004000100 */
[C---:B------:R-:W-:Y:S01]  /*0780*/  FFMA R9, R2.reuse, R3, R9 ;  /* 0x0000000302097223 */ /* 0x040fe20000000009 */
        /* <DEDUP_REMOVED lines=17> */
.L_x_1018:
        /* <DEDUP_REMOVED lines=28> */
[----:B---3--:R-:W-:Y:S02]  /*0a60*/  @P0 SHF.L.W.U32.HI R3, R2, R4, R3 ;  /* 0x0000000402030219 */ /* 0x008fe40000010e03 */
[--C-:B------:R-:W-:Y:S02]  /*0a70*/  SHF.R.U32.HI R11, RZ, 0x1e, R0.reuse ;  /* 0x0000001eff0b7819 */ /* 0x100fe40000011600 */
[C---:B------:R-:W-:Y:S01]  /*0a80*/  SHF.L.W.U32.HI R2, R3.reuse, 0x2, R0 ;  /* 0x0000000203027819 */ /* 0x040fe20000010e00 */
[----:B------:R-:W-:-:S03]  /*0a90*/  IMAD.SHL.U32 R3, R3, 0x4, RZ ;  /* 0x0000000403037824 */ /* 0x000fc600078e00ff */
[----:B------:R-:W-:Y:S02]  /*0aa0*/  SHF.R.S32.HI R4, RZ, 0x1f, R2 ;  /* 0x0000001fff047819 */ /* 0x000fe40000011402 */
[----:B------:R-:W-:Y:S02]  /*0ab0*/  LEA.HI R11, R2, R11, RZ, 0x1 ;  /* 0x0000000b020b7211 */ /* 0x000fe400078f08ff */
[C---:B------:R-:W-:Y:S02]  /*0ac0*/  LOP3.LUT R8, R4.reuse, R3, RZ, 0x3c, !PT ;  /* 0x0000000304087212 */ /* 0x040fe400078e3cff */
[----:B------:R-:W-:Y:S01]  /*0ad0*/  LOP3.LUT R9, R4, R2, RZ, 0x3c, !PT ;  /* 0x0000000204097212 */ /* 0x000fe200078e3cff */
[----:B------:R-:W-:Y:S01]  /*0ae0*/  IMAD.MOV R0, RZ, RZ, -R11 ;  /* 0x000000ffff007224 */ /* 0x000fe200078e0a0b */
[----:B------:R-:W-:-:S03]  /*0af0*/  LOP3.LUT R7, R2, R7, RZ, 0x3c, !PT ;  /* 0x0000000702077212 */ /* 0x000fc600078e3cff */
[----:B------:R-:W-:Y:S01]  /*0b00*/  @!P1 IMAD.MOV.U32 R11, RZ, RZ, R0 ;  /* 0x000000ffff0b9224 */ /* 0x000fe200078e0000 */
[----:B------:R-:W1:Y:S01]  /*0b10*/  I2F.F64.S64 R8, R8 ;  /* 0x0000000800087312 */ /* 0x000e620000301c00 */
[----:B------:R-:W-:Y:S01]  /*0b20*/  ISETP.GE.AND P0, PT, R7, RZ, PT ;  /* 0x000000ff0700720c */ /* 0x000fe20003f06270 */
[----:B-1----:R-:W-:-:S10]  /*0b30*/  DMUL R14, R8, UR4 ;  /* 0x00000004080e7c28 */ /* 0x002fd40008000000 */
[----:B------:R-:W1:Y:S02]  /*0b40*/  F2F.F32.F64 R14, R14 ;  /* 0x0000000e000e7310 */ /* 0x000e640000301000 */
[----:B01----:R-:W-:-:S07]  /*0b50*/  FSEL R10, -R14, R14, !P0 ;  /* 0x0000000e0e0a7208 */ /* 0x003fce0004000100 */
.L_x_1017:
[----:B------:R-:W-:Y:S05]  /*0b60*/  BSYNC.RECONVERGENT B0 ;  /* 0x0000000000007941 */ /* 0x000fea0003800200 */
.L_x_1016:
[----:B------:R-:W0:Y:S01]  /*0b70*/  LDC.64 R2, c[0x0][0x388] ;  /* 0x0000e200ff027b82 */ /* 0x000e220000000a00 */
[----:B------:R-:W1:Y:S07]  /*0b80*/  LDCU UR4, c[0x0][0x39c] ;  /* 0x00007380ff0477ac */ /* 0x000e6e0008000800 */
[----:B------:R-:W2:Y:S08]  /*0b90*/  LDC.64 R6, c[0x0][0x390] ;  /* 0x0000e400ff067b82 */ /* 0x000eb00000000a00 */
[----:B------:R-:W3:Y:S01]  /*0ba0*/  LDC.64 R8, c[0x0][0x380] ;  /* 0x0000e000ff087b82 */ /* 0x000ee20000000a00 */
[----:B0-----:R-:W-:-:S07]  /*0bb0*/  IMAD.WIDE R2, R5, 0x8, R2 ;  /* 0x0000000805027825 */ /* 0x001fce00078e0202 */
[----:B------:R-:W1:Y:S01]  /*0bc0*/  LDC R17, c[0x0][0x3a0] ;  /* 0x0000e800ff117b82 */ /* 0x000e620000000800 */
[----:B------:R-:W4:Y:S01]  /*0bd0*/  LDG.E.64 R2, desc[UR6][R2.64] ;  /* 0x0000000602027981 */ /* 0x000f22000c1e1b00 */
[----:B--2---:R-:W-:-:S06]  /*0be0*/  IMAD.WIDE R6, R5, 0x8, R6 ;  /* 0x0000000805067825 */ /* 0x004fcc00078e0206 */
[----:B------:R-:W4:Y:S01]  /*0bf0*/  LDG.E.64 R6, desc[UR6][R6.64] ;  /* 0x0000000606067981 */ /* 0x000f22000c1e1b00 */
[----:B---3--:R-:W-:-:S05]  /*0c00*/  IMAD.WIDE R4, R5, 0x8, R8 ;  /* 0x0000000805047825 */ /* 0x008fca00078e0208 */
[----:B------:R-:W2:Y:S01]  /*0c10*/  LDG.E.64 R8, desc[UR6][R4.64] ;  /* 0x0000000604087981 */ /* 0x000ea2000c1e1b00 */
[----:B------:R-:W-:Y:S01]  /*0c20*/  FMUL R14, R10, R10 ;  /* 0x0000000a0a0e7220 */ /* 0x000fe20000400000 */
[----:B------:R-:W-:Y:S01]  /*0c30*/  LOP3.LUT R0, R11, 0x1, RZ, 0xc0, !PT ;  /* 0x000000010b007812 */ /* 0x000fe200078ec0ff */
[----:B------:R-:W-:Y:S02]  /*0c40*/  IMAD.MOV.U32 R15, RZ, RZ, 0x3d2aaabb ;  /* 0x3d2aaabbff0f7424 */ /* 0x000fe400078e00ff */
[----:B------:R-:W-:Y:S01]  /*0c50*/  FFMA R13, R14, R13, -0.0013887860113754868507 ;  /* 0xbab607ed0e0d7423 */ /* 0x000fe2000000000d */
[----:B------:R-:W-:Y:S01]  /*0c60*/  ISETP.NE.U32.AND P0, PT, R0, 0x1, PT ;  /* 0x000000010000780c */ /* 0x000fe20003f05070 */
[----:B------:R-:W-:-:S03]  /*0c70*/  IMAD.MOV.U32 R16, RZ, RZ, 0x3effffff ;  /* 0x3effffffff107424 */ /* 0x000fc600078e00ff */
[----:B------:R-:W-:Y:S02]  /*0c80*/  FSEL R13, R13, -0.00019574658654164522886, !P0 ;  /* 0xb94d41530d0d7808 */ /* 0x000fe40004000000 */
[----:B------:R-:W-:Y:S02]  /*0c90*/  FSEL R15, R15, 0.0083327032625675201416, !P0 ;  /* 0x3c0885e40f0f7808 */ /* 0x000fe40004000000 */
[----:B------:R-:W-:Y:S02]  /*0ca0*/  FSEL R16, -R16, -0.16666662693023681641, !P0 ;  /* 0xbe2aaaa810107808 */ /* 0x000fe40004000100 */
[----:B------:R-:W-:Y:S01]  /*0cb0*/  LOP3.LUT P1, RZ, R11, 0x2, RZ, 0xc0, !PT ;  /* 0x000000020bff7812 */ /* 0x000fe2000782c0ff */
[----:B------:R-:W-:Y:S01]  /*0cc0*/  FFMA R13, R14, R13, R15 ;  /* 0x0000000d0e0d7223 */ /* 0x000fe2000000000f */
[----:B------:R-:W-:Y:S01]  /*0cd0*/  FSEL R0, R10, 1, P0 ;  /* 0x3f8000000a007808 */ /* 0x000fe20000000000 */
[----:B-1----:R-:W-:Y:S02]  /*0ce0*/  FMUL R15, R17, UR4 ;  /* 0x00000004110f7c20 */ /* 0x002fe40008400000 */
[----:B------:R-:W-:-:S02]  /*0cf0*/  FFMA R13, R14, R13, R16 ;  /* 0x0000000d0e0d7223 */ /* 0x000fc40000000010 */
[----:B------:R-:W-:Y:S01]  /*0d00*/  FFMA R11, R14, R0, RZ ;  /* 0x000000000e0b7223 */ /* 0x000fe200000000ff */
[----:B------:R-:W-:-:S03]  /*0d10*/  FMUL R15, R15, UR4 ;  /* 0x000000040f0f7c20 */ /* 0x000fc60008400000 */
[----:B------:R-:W-:-:S04]  /*0d20*/  FFMA R0, R11, R13, R0 ;  /* 0x0000000d0b007223 */ /* 0x000fc80000000000 */
[----:B------:R-:W-:Y:S01]  /*0d30*/  @P1 FADD R0, RZ, -R0 ;  /* 0x80000000ff001221 */ /* 0x000fe20000000000 */
[-C--:B----4-:R-:W-:Y:S01]  /*0d40*/  FMUL R10, R2, R7.reuse ;  /* 0x00000007020a7220 */ /* 0x090fe20000400000 */
[----:B------:R-:W-:-:S03]  /*0d50*/  FMUL R7, R3, R7 ;  /* 0x0000000703077220 */ /* 0x000fc60000400000 */
[-C--:B------:R-:W-:Y:S01]  /*0d60*/  FFMA R10, R3, R6.reuse, R10 ;  /* 0x00000006030a7223 */ /* 0x080fe2000000000a */
[----:B------:R-:W-:-:S03]  /*0d70*/  FFMA R7, R2, R6, -R7 ;  /* 0x0000000602077223 */ /* 0x000fc60000000807 */
[-C--:B------:R-:W-:Y:S01]  /*0d80*/  FMUL R3, R10, R15.reuse ;  /* 0x0000000f0a037220 */ /* 0x080fe20000400000 */
[----:B------:R-:W-:-:S03]  /*0d90*/  FMUL R7, R7, R15 ;  /* 0x0000000f07077220 */ /* 0x000fc60000400000 */
[-C--:B------:R-:W-:Y:S01]  /*0da0*/  FMUL R11, R12, R3.reuse ;  /* 0x000000030c0b7220 */ /* 0x080fe20000400000 */
[----:B------:R-:W-:-:S03]  /*0db0*/  FMUL R3, R0, R3 ;  /* 0x0000000300037220 */ /* 0x000fc60000400000 */
[-C--:B------:R-:W-:Y:S01]  /*0dc0*/  FFMA R0, R0, R7.reuse, R11 ;  /* 0x0000000700007223 */ /* 0x080fe2000000000b */
[----:B------:R-:W-:-:S03]  /*0dd0*/  FFMA R3, R12, R7, -R3 ;  /* 0x000000070c037223 */ /* 0x000fc60000000803 */
[----:B--2---:R-:W-:Y:S01]  /*0de0*/  FADD R9, -R0, R9 ;  /* 0x0000000900097221 */ /* 0x004fe20000000100 */
[----:B------:R-:W-:-:S05]  /*0df0*/  FADD R8, -R3, R8 ;  /* 0x0000000803087221 */ /* 0x000fca0000000100 */
[----:B------:R-:W-:Y:S01]  /*0e00*/  STG.E.64 desc[UR6][R4.64], R8 ;  /* 0x0000000804007986 */ /* 0x000fe2000c101b06 */
[----:B------:R-:W-:Y:S05]  /*0e10*/  EXIT ;  /* 0x000000000000794d */ /* 0x000fea0003800000 */
        .weak           $__internal_1_$__cuda_sm20_div_rn_f64_full
        .type           $__internal_1_$__cuda_sm20_div_rn_f64_full,@function
        .size           $__internal_1_$__cuda_sm20_div_rn_f64_full,(.L_x_1063 - $__internal_1_$__cuda_sm20_div_rn_f64_full)
$__internal_1_$__cuda_sm20_div_rn_f64_full:
        /* <DEDUP_REMOVED lines=67> */
.L_x_1020:
        /* <DEDUP_REMOVED lines=16> */
.L_x_1023:
[----:B------:R-:W-:Y:S01]  /*1350*/  LOP3.LUT R13, R7, 0x80000, RZ, 0xfc, !PT ;  /* 0x00080000070d7812 */ /* 0x000fe200078efcff */
[----:B------:R-:W-:Y:S01]  /*1360*/  IMAD.MOV.U32 R12, RZ, RZ, R6 ;  /* 0x000000ffff0c7224 */ /* 0x000fe200078e0006 */
[----:B------:R-:W-:Y:S06]  /*1370*/  BRA `(.L_x_1021) ;  /* 0x0000000000087947 */ /* 0x000fec0003800000 */
.L_x_1022:
[----:B------:R-:W-:Y:S01]  /*1380*/  LOP3.LUT R13, R9, 0x80000, RZ, 0xfc, !PT ;  /* 0x00080000090d7812 */ /* 0x000fe200078efcff */
[----:B------:R-:W-:-:S07]  /*1390*/  IMAD.MOV.U32 R12, RZ, RZ, R8 ;  /* 0x000000ffff0c7224 */ /* 0x000fce00078e0008 */
.L_x_1021:
[----:B------:R-:W-:Y:S05]  /*13a0*/  BSYNC.RECONVERGENT B1 ;  /* 0x0000000000017941 */ /* 0x000fea0003800200 */
.L_x_1019:
[----:B------:R-:W-:Y:S02]  /*13b0*/  IMAD.MOV.U32 R2, RZ, RZ, R0 ;  /* 0x000000ffff027224 */ /* 0x000fe400078e0000 */
[----:B------:R-:W-:-:S04]  /*13c0*/  IMAD.MOV.U32 R3, RZ, RZ, 0x0 ;  /* 0x00000000ff037424 */ /* 0x000fc800078e00ff */
[----:B------:R-:W-:Y:S05]  /*13d0*/  RET.REL.NODEC R2 `(_Z20update_r_freq_kernelP6float2S0_S0_iffi) ;  /* 0xffffffec02087950 */ /* 0x000fea0003c3ffff */
.L_x_1024:
        /* <DEDUP_REMOVED lines=10> */
.L_x_1063:


//--------------------- .text._Z13correl_kernelP6float2S0_S0_i --------------------------
	.section	.text._Z13correl_kernelP6float2S0_S0_i,"ax",@progbits
	.align	128
        .global         _Z13correl_kernelP6float2S0_S0_i
        .type           _Z13correl_kernelP6float2S0_S0_i,@function
        .size           _Z13correl_kernelP6float2S0_S0_i,(.L_x_1093 - _Z13correl_kernelP6float2S0_S0_i)
        .other          _Z13correl_kernelP6float2S0_S0_i,@"STO_CUDA_ENTRY STV_DEFAULT"
_Z13correl_kernelP6float2S0_S0_i:
.text._Z13correl_kernelP6float2S0_S0_i:
        /* <DEDUP_REMOVED lines=10> */
[----:B------:R-:W2:Y:S08]  /*00a0*/  LDC.64 R4, c[0x0][0x390] ;  /* 0x0000e400ff047b82 */ /* 0x000eb00000000a00 */
[----:B------:R-:W3:Y:S01]  /*00b0*/  LDC.64 R6, c[0x0][0x380] ;  /* 0x0000e000ff067b82 */ /* 0x000ee20000000a00 */
[----:B0-----:R-:W-:-:S06]  /*00c0*/  IMAD.WIDE R2, R9, 0x8, R2 ;  /* 0x0000000809027825 */ /* 0x001fcc00078e0202 */
[----:B-1----:R-:W4:Y:S01]  /*00d0*/  LDG.E.64 R2, desc[UR4][R2.64] ;  /* 0x0000000402027981 */ /* 0x002f22000c1e1b00 */
[----:B--2---:R-:W-:-:S06]  /*00e0*/  IMAD.WIDE R4, R9, 0x8, R4 ;  /* 0x0000000809047825 */ /* 0x004fcc00078e0204 */
[----:B------:R-:W4:Y:S01]  /*00f0*/  LDG.E.64 R4, desc[UR4][R4.64] ;  /* 0x0000000404047981 */ /* 0x000f22000c1e1b00 */
[----:B---3--:R-:W-:-:S04]  /*0100*/  IMAD.WIDE R6, R9, 0x8, R6 ;  /* 0x0000000809067825 */ /* 0x008fc800078e0206 */
[-C--:B----4-:R-:W-:Y:S01]  /*0110*/  FMUL R11, R3, R5.reuse ;  /* 0x00000005030b7220 */ /* 0x090fe20000400000 */
[----:B------:R-:W-:-:S03]  /*0120*/  FMUL R0, R2, R5 ;  /* 0x0000000502007220 */ /* 0x000fc60000400000 */
[-C--:B------:R-:W-:Y:S01]  /*0130*/  FFMA R8, R2, R4.reuse, R11 ;  /* 0x0000000402087223 */ /* 0x080fe2000000000b */
[----:B------:R-:W-:-:S05]  /*0140*/  FFMA R9, R3, R4, -R0 ;  /* 0x0000000403097223 */ /* 0x000fca0000000800 */
[----:B------:R-:W-:Y:S01]  /*0150*/  STG.E.64 desc[UR4][R6.64], R8 ;  /* 0x0000000806007986 */ /* 0x000fe2000c101b04 */
[----:B------:R-:W-:Y:S05]  /*0160*/  EXIT ;  /* 0x000000000000794d */ /* 0x000fea0003800000 */
.L_x_1025:
        /* <DEDUP_REMOVED lines=9> */
.L_x_1093:


//--------------------- .text._Z19apply_filter_kernelP6float2S0_if --------------------------
	.section	.text._Z19apply_filter_kernelP6float2S0_if,"ax",@progbits
	.align	128
        .global         _Z19apply_filter_kernelP6float2S0_if
        .type           _Z19apply_filter_kernelP6float2S0_if,@function
        .size           _Z19apply_filter_kernelP6float2S0_if,(.L_x_1094 - _Z19apply_filter_kernelP6float2S0_if)
        .other          _Z19apply_filter_kernelP6float2S0_if,@"STO_CUDA_ENTRY STV_DEFAULT"
_Z19apply_filter_kernelP6float2S0_if:
.text._Z19apply_filter_kernelP6float2S0_if:
        /* <DEDUP_REMOVED lines=13> */
[----:B-1----:R-:W4:Y:S01]  /*00d0*/  LDG.E.64 R4, desc[UR4][R4.64] ;  /* 0x0000000404047981 */ /* 0x002f22000c1e1b00 */
[----:B---3--:R-:W-:-:S05]  /*00e0*/  IMAD.WIDE R2, R7, 0x8, R2 ;  /* 0x0000000807027825 */ /* 0x008fca00078e0202 */
[----:B------:R-:W4:Y:S02]  /*00f0*/  LDG.E.64 R6, desc[UR4][R2.64] ;  /* 0x0000000402067981 */ /* 0x000f24000c1e1b00 */
[-C--:B----4-:R-:W-:Y:S01]  /*0100*/  FMUL R9, R7, R5.reuse ;  /* 0x0000000507097220 */ /* 0x090fe20000400000 */
[----:B------:R-:W-:-:S03]  /*0110*/  FMUL R0, R6, R5 ;  /* 0x0000000506007220 */ /* 0x000fc60000400000 */
[-C--:B------:R-:W-:Y:S01]  /*0120*/  FFMA R9, R6, R4.reuse, -R9 ;  /* 0x0000000406097223 */ /* 0x080fe20000000809 */
[----:B------:R-:W-:-:S03]  /*0130*/  FFMA R0, R7, R4, R0 ;  /* 0x0000000407007223 */ /* 0x000fc60000000000 */
[----:B--2---:R-:W-:Y:S01]  /*0140*/  FMUL R6, R9, UR6 ;  /* 0x0000000609067c20 */ /* 0x004fe20008400000 */
[----:B------:R-:W-:-:S05]  /*0150*/  FMUL R7, R0, UR6 ;  /* 0x0000000600077c20 */ /* 0x000fca0008400000 */
[----:B------:R-:W-:Y:S01]  /*0160*/  STG.E.64 desc[UR4][R2.64], R6 ;  /* 0x0000000602007986 */ /* 0x000fe2000c101b04 */
[----:B------:R-:W-:Y:S05]  /*0170*/  EXIT ;  /* 0x000000000000794d */ /* 0x000fea0003800000 */
.L_x_1026:
        /* <DEDUP_REMOVED lines=16> */
.L_x_1094:


//--------------------- .text._Z17init_gauss_kernelP6float2iff --------------------------
	.section	.text._Z17init_gauss_kernelP6float2iff,"ax",@progbits
	.align	128
        .global         _Z17init_gauss_kernelP6float2iff
        .type           _Z17init_gauss_kernelP6float2iff,@function
        .size           _Z17init_gauss_kernelP6float2iff,(.L_x_1066 - _Z17init_gauss_kernelP6float2iff)
        .other          _Z17init_gauss_kernelP6float2iff,@"STO_CUDA_ENTRY STV_DEFAULT"
_Z17init_gauss_kernelP6float2iff:
.text._Z17init_gauss_kernelP6float2iff:
        /* <DEDUP_REMOVED lines=8> */
[----:B------:R-:W0:Y:S01]  /*0080*/  LDCU UR4, c[0x0][0x38c] ;  /* 0x00007180ff0477ac */ /* 0x000e220008000800 */
[----:B------:R-:W-:-:S05]  /*0090*/  I2FP.F32.S32 R0, UR5 ;  /* 0x0000000500007c45 */ /* 0x000fca0008201400 */
[----:B0-----:R-:W-:-:S04]  /*00a0*/  FMUL R0, R0, UR4 ;  /* 0x0000000400007c20 */ /* 0x001fc80008400000 */
[----:B------:R-:W-:-:S05]  /*00b0*/  VIADD R2, R0, 0x1800000 ;  /* 0x0180000000027836 */ /* 0x000fca0000000000 */
[----:B------:R-:W-:-:S04]  /*00c0*/  LOP3.LUT R2, R2, 0x7f800000, RZ, 0xc0, !PT ;  /* 0x7f80000002027812 */ /* 0x000fc800078ec0ff */
[----:B------:R-:W-:-:S13]  /*00d0*/  ISETP.GT.U32.AND P0, PT, R2, 0x1ffffff, PT ;  /* 0x01ffffff0200780c */ /* 0x000fda0003f04070 */
[----:B------:R-:W-:Y:S05]  /*00e0*/  @P0 BRA `(.L_x_1027) ;  /* 0x00000000000c0947 */ /* 0x000fea0003800000 */
[----:B------:R-:W-:-:S07]  /*00f0*/  MOV R2, 0x110 ;  /* 0x0000011000027802 */ /* 0x000fce0000000f00 */
[----:B------:R-:W-:Y:S05]  /*0100*/  CALL.REL.NOINC `($__internal_3_$__cuda_sm20_rcp_rn_f32_slowpath) ;  /* 0x00000014007c7944 */ /* 0x000fea0003c00000 */
[----:B------:R-:W-:Y:S05]  /*0110*/  BRA `(.L_x_1028) ;  /* 0x0000000000107947 */ /* 0x000fea0003800000 */
.L_x_1027:
[----:B------:R-:W0:Y:S02]  /*0120*/  MUFU.RCP R5, R0 ;  /* 0x0000000000057308 */ /* 0x000e240000001000 */
[----:B0-----:R-:W-:-:S04]  /*0130*/  FFMA R2, R0, R5, -1 ;  /* 0xbf80000000027423 */ /* 0x001fc80000000005 */
[----:B------:R-:W-:-:S04]  /*0140*/  FADD.FTZ R2, -R2, -RZ ;  /* 0x800000ff02027221 */ /* 0x000fc80000010100 */
[----:B------:R-:W-:-:S07]  /*0150*/  FFMA R5, R5, R2, R5 ;  /* 0x0000000205057223 */ /* 0x000fce0000000005 */
.L_x_1028:
[----:B------:R-:W0:Y:S01]  /*0160*/  LDCU UR6, c[0x0][0x388] ;  /* 0x00007100ff0677ac */ /* 0x000e220008000800 */
[----:B------:R-:W-:Y:S01]  /*0170*/  BSSY.RECONVERGENT B0, `(.L_x_1029) ;  /* 0x00000e7000007945 */ /* 0x000fe20003800200 */
[----:B0-----:R-:W-:-:S04]  /*0180*/  ULEA.HI UR4, UR6, UR6, URZ, 0x1 ;  /* 0x0000000606047291 */ /* 0x001fc8000f8f08ff */
[----:B------:R-:W-:-:S06]  /*0190*/  USHF.R.S32.HI UR4, URZ, 0x1, UR4 ;  /* 0x00000001ff047899 */ /* 0x000fcc0008011404 */
[----:B------:R-:W-:-:S13]  /*01a0*/  ISETP.GT.AND P0, PT, R4, UR4, PT ;  /* 0x0000000404007c0c */ /* 0x000fda000bf04270 */
[----:B------:R-:W-:Y:S05]  /*01b0*/  @P0 BRA `(.L_x_1030) ;  /* 0x0000000400c40947 */ /* 0x000fea0003800000 */
[----:B------:R-:W0:Y:S01]  /*01c0*/  LDCU UR4, c[0x0][0x390] ;  /* 0x00007200ff0477ac */ /* 0x000e220008000800 */
[----:B------:R-:W-:Y:S01]  /*01d0*/  IMAD.MOV.U32 R8, RZ, RZ, 0x1 ;  /* 0x00000001ff087424 */ /* 0x000fe200078e00ff */
[----:B------:R-:W-:Y:S01]  /*01e0*/  I2FP.F32.S32 R0, R4 ;  /* 0x0000000400007245 */ /* 0x000fe20000201400 */
[----:B------:R-:W-:Y:S01]  /*01f0*/  BSSY.RECONVERGENT B1, `(.L_x_1031) ;  /* 0x000001a000017945 */ /* 0x000fe20003800200 */
[----:B------:R-:W-:-:S03]  /*0200*/  UMOV UR5, 0x401921fb ;  /* 0x401921fb00057882 */ /* 0x000fc60000000000 */
[----:B------:R-:W-:Y:S01]  /*0210*/  FMUL R0, R0, R5 ;  /* 0x0000000500007220 */ /* 0x000fe20000400000 */
[----:B0-----:R-:W0:Y:S01]  /*0220*/  F2F.F64.F32 R6, UR4 ;  /* 0x0000000400067d10 */ /* 0x001e220008201800 */
[----:B------:R-:W-:-:S07]  /*0230*/  UMOV UR4, 0x54442d18 ;  /* 0x54442d1800047882 */ /* 0x000fce0000000000 */
[----:B0-----:R-:W0:Y:S02]  /*0240*/  MUFU.RCP64H R9, R7 ;  /* 0x0000000700097308 */ /* 0x001e240000001800 */
[----:B0-----:R-:W-:-:S08]  /*0250*/  DFMA R2, -R6, R8, 1 ;  /* 0x3ff000000602742b */ /* 0x001fd00000000108 */
[----:B------:R-:W-:Y:S02]  /*0260*/  DFMA R10, R2, R2, R2 ;  /* 0x00000002020a722b */ /* 0x000fe40000000002 */
[----:B------:R-:W0:Y:S06]  /*0270*/  F2F.F64.F32 R2, R0 ;  /* 0x0000000000027310 */ /* 0x000e2c0000201800 */
[----:B------:R-:W-:-:S08]  /*0280*/  DFMA R10, R8, R10, R8 ;  /* 0x0000000a080a722b */ /* 0x000fd00000000008 */
[----:B------:R-:W-:Y:S02]  /*0290*/  DFMA R8, -R6, R10, 1 ;  /* 0x3ff000000608742b */ /* 0x000fe4000000010a */
[----:B0-----:R-:W-:-:S06]  /*02a0*/  DMUL R12, R2, UR4 ;  /* 0x00000004020c7c28 */ /* 0x001fcc0008000000 */
        /* <DEDUP_REMOVED lines=8> */
[----:B------:R-:W-:Y:S01]  /*0330*/  MOV R8, R12 ;  /* 0x0000000c00087202 */ /* 0x000fe20000000f00 */
[----:B------:R-:W-:Y:S01]  /*0340*/  IMAD.MOV.U32 R9, RZ, RZ, R13 ;  /* 0x000000ffff097224 */ /* 0x000fe200078e000d */
[----:B------:R-:W-:-:S07]  /*0350*/  MOV R0, 0x370 ;  /* 0x0000037000007802 */ /* 0x000fce0000000f00 */
[----:B------:R-:W-:Y:S05]  /*0360*/  CALL.REL.NOINC `($__internal_2_$__cuda_sm20_div_rn_f64_full) ;  /* 0x0000000c00747944 */ /* 0x000fea0003c00000 */
[----:B------:R-:W-:Y:S01]  /*0370*/  IMAD.MOV.U32 R2, RZ, RZ, R12 ;  /* 0x000000ffff027224 */ /* 0x000fe200078e000c */
[----:B------:R-:W-:-:S07]  /*0380*/  MOV R3, R13 ;  /* 0x0000000d00037202 */ /* 0x000fce0000000f00 */
.L_x_1032:
[----:B------:R-:W-:Y:S05]  /*0390*/  BSYNC.RECONVERGENT B1 ;  /* 0x0000000000017941 */ /* 0x000fea0003800200 */
.L_x_1031:
[----:B------:R-:W0:Y:S01]  /*03a0*/  F2F.F32.F64 R2, R2 ;  /* 0x0000000200027310 */ /* 0x000e220000301000 */
[----:B------:R-:W-:Y:S01]  /*03b0*/  BSSY.RECONVERGENT B1, `(.L_x_1033) ;  /* 0x0000046000017945 */ /* 0x000fe20003800200 */
[----:B------:R-:W-:Y:S02]  /*03c0*/  IMAD.MOV.U32 R0, RZ, RZ, 0x3bbb989d ;  /* 0x3bbb989dff007424 */ /* 0x000fe400078e00ff */
[----:B------:R-:W-:Y:S01]  /*03d0*/  IMAD.MOV.U32 R5, RZ, RZ, 0x3f800000 ;  /* 0x3f800000ff057424 */ /* 0x000fe200078e00ff */
[----:B0-----:R-:W-:-:S13]  /*03e0*/  FSETP.NEU.AND P0, PT, R2, 1, PT ;  /* 0x3f8000000200780b */ /* 0x001fda0003f0d000 */
[----:B------:R-:W-:Y:S05]  /*03f0*/  @!P0 BRA `(.L_x_1034) ;  /* 0x0000000400048947 */ /* 0x000fea0003800000 */
[----:B------:R-:W-:-:S13]  /*0400*/  FSETP.NAN.AND P0, PT, |R2|, |R2|, PT ;  /* 0x400000020200720b */ /* 0x000fda0003f08200 */
[----:B------:R-:W-:Y:S01]  /*0410*/  @P0 FADD R5, R2, 2 ;  /* 0x4000000002050421 */ /* 0x000fe20000000000 */
[----:B------:R-:W-:Y:S06]  /*0420*/  @P0 BRA `(.L_x_1034) ;  /* 0x0000000000f80947 */ /* 0x000fec0003800000 */
[C---:B------:R-:W-:Y:S01]  /*0430*/  FMUL R3, |R2|.reuse, 16777216 ;  /* 0x4b80000002037820 */ /* 0x040fe20000400200 */
[----:B------:R-:W-:Y:S01]  /*0440*/  FSETP.GEU.AND P0, PT, |R2|, 1.175494350822287508e-38, PT ;  /* 0x008000000200780b */ /* 0x000fe20003f0e200 */
[----:B------:R-:W-:-:S03]  /*0450*/  IMAD.MOV.U32 R11, RZ, RZ, 0x3a2c32e4 ;  /* 0x3a2c32e4ff0b7424 */ /* 0x000fc600078e00ff */
[----:B------:R-:W-:-:S04]  /*0460*/  FSEL R3, R3, |R2|, !P0 ;  /* 0x4000000203037208 */ /* 0x000fc80004000000 */
[----:B------:R-:W-:-:S04]  /*0470*/  IADD3 R5, PT, PT, R3, -0x3f3504f3, RZ ;  /* 0xc0cafb0d03057810 */ /* 0x000fc80007ffe0ff */
[----:B------:R-:W-:-:S05]  /*0480*/  LOP3.LUT R6, R5, 0xff800000, RZ, 0xc0, !PT ;  /* 0xff80000005067812 */ /* 0x000fca00078ec0ff */
[----:B------:R-:W-:Y:S01]  /*0490*/  IMAD.IADD R3, R3, 0x1, -R6 ;  /* 0x0000000103037824 */ /* 0x000fe200078e0a06 */
[----:B------:R-:W-:-:S03]  /*04a0*/  I2FP.F32.S32 R6, R6 ;  /* 0x0000000600067245 */ /* 0x000fc60000201400 */
[C---:B------:R-:W-:Y:S01]  /*04b0*/  FADD R7, R3.reuse, 1 ;  /* 0x3f80000003077421 */ /* 0x040fe20000000000 */
[----:B------:R-:W-:Y:S01]  /*04c0*/  FADD R5, R3, -1 ;  /* 0xbf80000003057421 */ /* 0x000fe20000000000 */
[----:B------:R-:W-:Y:S02]  /*04d0*/  FSEL R3, RZ, -24, P0 ;  /* 0xc1c00000ff037808 */ /* 0x000fe40000000000 */
[----:B------:R-:W-:Y:S01]  /*04e0*/  FSETP.NEU.AND P0, PT, |R2|, +INF , PT ;  /* 0x7f8000000200780b */ /* 0x000fe20003f0d200 */
[----:B------:R-:W-:Y:S01]  /*04f0*/  FADD R8, R5, R5 ;  /* 0x0000000505087221 */ /* 0x000fe20000000000 */
[----:B------:R-:W0:Y:S01]  /*0500*/  MUFU.RCP R7, R7 ;  /* 0x0000000700077308 */ /* 0x000e220000001000 */
[----:B------:R-:W-:Y:S01]  /*0510*/  FFMA R3, R6, 1.1920928955078125e-07, R3 ;  /* 0x3400000006037823 */ /* 0x000fe20000000003 */
[----:B------:R-:W-:-:S13]  /*0520*/  FSETP.NEU.AND P0, PT, R2, RZ, P0 ;  /* 0x000000ff0200720b */ /* 0x000fda000070d000 */
[----:B------:R-:W-:Y:S01]  /*0530*/  @!P0 FADD R2, R2, R2 ;  /* 0x0000000202028221 */ /* 0x000fe20000000000 */
[----:B0-----:R-:W-:-:S04]  /*0540*/  FMUL R8, R7, R8 ;  /* 0x0000000807087220 */ /* 0x001fc80000400000 */
[----:B------:R-:W-:Y:S01]  /*0550*/  FADD R9, R5, -R8 ;  /* 0x8000000805097221 */ /* 0x000fe20000000000 */
[CC--:B------:R-:W-:Y:S01]  /*0560*/  FMUL R6, R8.reuse, R8.reuse ;  /* 0x0000000808067220 */ /* 0x0c0fe20000400000 */
[----:B------:R-:W-:Y:S02]  /*0570*/  FFMA R12, R8, 1.4426950216293334961, R3 ;  /* 0x3fb8aa3b080c7823 */ /* 0x000fe40000000003 */
[----:B------:R-:W-:Y:S01]  /*0580*/  FADD R10, R9, R9 ;  /* 0x00000009090a7221 */ /* 0x000fe20000000000 */
[C---:B------:R-:W-:Y:S01]  /*0590*/  FFMA R9, R6.reuse, R11, 0.0032181653659790754318 ;  /* 0x3b52e7db06097423 */ /* 0x040fe2000000000b */
[----:B------:R-:W-:Y:S02]  /*05a0*/  FADD R3, R3, -R12 ;  /* 0x8000000c03037221 */ /* 0x000fe40000000000 */
[----:B------:R-:W-:Y:S01]  /*05b0*/  FFMA R10, R5, -R8, R10 ;  /* 0x80000008050a7223 */ /* 0x000fe2000000000a */
[----:B------:R-:W-:Y:S01]  /*05c0*/  FFMA R9, R6, R9, 0.018033718690276145935 ;  /* 0x3c93bb7306097423 */ /* 0x000fe20000000009 */
[----:B------:R-:W-:-:S02]  /*05d0*/  FFMA R3, R8, 1.4426950216293334961, R3 ;  /* 0x3fb8aa3b08037823 */ /* 0x000fc40000000003 */
[----:B------:R-:W-:Y:S01]  /*05e0*/  FMUL R10, R7, R10 ;  /* 0x0000000a070a7220 */ /* 0x000fe20000400000 */
[----:B------:R-:W-:-:S03]  /*05f0*/  FFMA R9, R6, R9, 0.12022458761930465698 ;  /* 0x3df6384f06097423 */ /* 0x000fc60000000009 */
[----:B------:R-:W-:Y:S01]  /*0600*/  FFMA R3, R10, 1.4426950216293334961, R3 ;  /* 0x3fb8aa3b0a037823 */ /* 0x000fe20000000003 */
[----:B------:R-:W-:-:S03]  /*0610*/  FMUL R9, R6, R9 ;  /* 0x0000000906097220 */ /* 0x000fc60000400000 */
[----:B------:R-:W-:Y:S01]  /*0620*/  FFMA R5, R8, 1.9251366722983220825e-08, R3 ;  /* 0x32a55e3408057823 */ /* 0x000fe20000000003 */
[----:B------:R-:W-:-:S04]  /*0630*/  FMUL R3, R9, 3 ;  /* 0x4040000009037820 */ /* 0x000fc80000400000 */
[----:B------:R-:W-:-:S04]  /*0640*/  FFMA R10, R10, R3, R5 ;  /* 0x000000030a0a7223 */ /* 0x000fc80000000005 */
[----:B------:R-:W-:Y:S01]  /*0650*/  FFMA R9, R8, R9, R10 ;  /* 0x0000000908097223 */ /* 0x000fe2000000000a */
[----:B------:R-:W-:-:S03]  /*0660*/  HFMA2 R8, -RZ, RZ, 0.64013671875, -15.109375 ;  /* 0x391fcb8eff087431 */ /* 0x000fc600000001ff */
[----:B------:R-:W-:-:S04]  /*0670*/  FADD R3, R12, R9 ;  /* 0x000000090c037221 */ /* 0x000fc80000000000 */
[----:B------:R-:W-:Y:S01]  /*0680*/  FMUL R6, R3, 2 ;  /* 0x4000000003067820 */ /* 0x000fe20000400000 */
[----:B------:R-:W-:-:S03]  /*0690*/  FADD R12, -R12, R3 ;  /* 0x000000030c0c7221 */ /* 0x000fc60000000100 */
[----:B------:R-:W0:Y:S01]  /*06a0*/  FRND R5, R6 ;  /* 0x0000000600057307 */ /* 0x000e220000201000 */
[----:B------:R-:W-:Y:S01]  /*06b0*/  FADD R12, R9, -R12 ;  /* 0x8000000c090c7221 */ /* 0x000fe20000000000 */
[----:B------:R-:W-:Y:S01]  /*06c0*/  FFMA R3, R3, 2, -R6 ;  /* 0x4000000003037823 */ /* 0x000fe20000000806 */
[----:B------:R-:W-:-:S03]  /*06d0*/  FSETP.GT.AND P2, PT, |R6|, 152, PT ;  /* 0x431800000600780b */ /* 0x000fc60003f44200 */
[----:B------:R-:W-:Y:S01]  /*06e0*/  FFMA R12, R12, 2, R3 ;  /* 0x400000000c0c7823 */ /* 0x000fe20000000003 */
[----:B0-----:R-:W-:Y:S01]  /*06f0*/  FADD R3, R6, -R5 ;  /* 0x8000000506037221 */ /* 0x001fe20000000000 */
[----:B------:R-:W-:-:S03]  /*0700*/  FSETP.GT.AND P1, PT, R5, RZ, PT ;  /* 0x000000ff0500720b */ /* 0x000fc60003f24000 */
[----:B------:R-:W-:Y:S01]  /*0710*/  FADD R3, R3, R12 ;  /* 0x0000000c03037221 */ /* 0x000fe20000000000 */
[----:B------:R-:W-:Y:S02]  /*0720*/  SEL R5, RZ, 0x83000000, P1 ;  /* 0x83000000ff057807 */ /* 0x000fe40000800000 */
[----:B------:R-:W-:Y:S01]  /*0730*/  FSETP.GEU.AND P1, PT, R6, RZ, PT ;  /* 0x000000ff0600720b */ /* 0x000fe20003f2e000 */
[----:B------:R-:W-:Y:S02]  /*0740*/  FFMA R8, R3, R8, 0.0013391353422775864601 ;  /* 0x3aaf85ed03087423 */ /* 0x000fe40000000008 */
[----:B------:R-:W-:Y:S02]  /*0750*/  VIADD R7, R5, 0x7f000000 ;  /* 0x7f00000005077836 */ /* 0x000fe40000000000 */
[C---:B------:R-:W-:Y:S02]  /*0760*/  FFMA R10, R3.reuse, R8, 0.0096188392490148544312 ;  /* 0x3c1d9856030a7423 */ /* 0x040fe40000000008 */
[----:B------:R-:W0:Y:S02]  /*0770*/  F2I.NTZ R8, R6 ;  /* 0x0000000600087305 */ /* 0x000e240000203100 */
[----:B------:R-:W-:-:S04]  /*0780*/  FFMA R10, R3, R10, 0.055503588169813156128 ;  /* 0x3d6357bb030a7423 */ /* 0x000fc8000000000a */
[----:B------:R-:W-:-:S04]  /*0790*/  FFMA R10, R3, R10, 0.24022644758224487305 ;  /* 0x3e75fdec030a7423 */ /* 0x000fc8000000000a */
[----:B------:R-:W-:-:S04]  /*07a0*/  FFMA R10, R3, R10, 0.69314718246459960938 ;  /* 0x3f317218030a7423 */ /* 0x000fc8000000000a */
[----:B------:R-:W-:Y:S01]  /*07b0*/  FFMA R10, R3, R10, 1 ;  /* 0x3f800000030a7423 */ /* 0x000fe2000000000a */
[----:B0-----:R-:W-:Y:S01]  /*07c0*/  IMAD R8, R8, 0x800000, -R5 ;  /* 0x0080000008087824 */ /* 0x001fe200078e0a05 */
[----:B------:R-:W-:Y:S02]  /*07d0*/  FSEL R5, RZ, +INF , !P1 ;  /* 0x7f800000ff057808 */ /* 0x000fe40004800000 */
[----:B------:R-:W-:-:S04]  /*07e0*/  FMUL R7, R7, R10 ;  /* 0x0000000a07077220 */ /* 0x000fc80000400000 */
[----:B------:R-:W-:Y:S01]  /*07f0*/  @!P2 FMUL R5, R8, R7 ;  /* 0x000000070805a220 */ /* 0x000fe20000400000 */
[----:B------:R-:W-:-:S07]  /*0800*/  @!P0 LOP3.LUT R5, R2, 0x7fffffff, RZ, 0xc0, !PT ;  /* 0x7fffffff02058812 */ /* 0x000fce00078ec0ff */
.L_x_1034:
[----:B------:R-:W-:Y:S05]  /*0810*/  BSYNC.RECONVERGENT B1 ;  /* 0x0000000000017941 */ /* 0x000fea0003800200 */
.L_x_1033:
[----:B------:R-:W-:Y:S01]  /*0820*/  FMUL R5, R5, -0.25 ;  /* 0xbe80000005057820 */ /* 0x000fe20000400000 */
[----:B------:R-:W-:-:S03]  /*0830*/  MOV R3, 0x437c0000 ;  /* 0x437c000000037802 */ /* 0x000fc60000000f00 */
[----:B------:R-:W-:-:S04]  /*0840*/  FFMA.SAT R0, R5, R0, 0.5 ;  /* 0x3f00000005007423 */ /* 0x000fc80000002000 */
[----:B------:R-:W-:-:S04]  /*0850*/  FFMA.RM R0, R0, R3, 12582913 ;  /* 0x4b40000100007423 */ /* 0x000fc80000004003 */
[C---:B------:R-:W-:Y:S01]  /*0860*/  FADD R2, R0.reuse, -12583039 ;  /* 0xcb40007f00027421 */ /* 0x040fe20000000000 */
[----:B------:R-:W-:-:S03]  /*0870*/  IMAD.SHL.U32 R0, R0, 0x800000, RZ ;  /* 0x0080000000007824 */ /* 0x000fc600078e00ff */
[----:B------:R-:W-:-:S04]  /*0880*/  FFMA R2, R5, 1.4426950216293334961, -R2 ;  /* 0x3fb8aa3b05027823 */ /* 0x000fc80000000802 */
[----:B------:R-:W-:-:S04]  /*0890*/  FFMA R2, R5, 1.925963033500011079e-08, R2 ;  /* 0x32a5706005027823 */ /* 0x000fc80000000002 */
[----:B------:R-:W0:Y:S02]  /*08a0*/  MUFU.EX2 R3, R2 ;  /* 0x0000000200037308 */ /* 0x000e240000000800 */
[----:B0-----:R-:W-:Y:S01]  /*08b0*/  FMUL R3, R0, R3 ;  /* 0x0000000300037220 */ /* 0x001fe20000400000 */
[----:B------:R-:W-:Y:S06]  /*08c0*/  BRA `(.L_x_1035) ;  /* 0x0000000400c47947 */ /* 0x000fec0003800000 */
.L_x_1030:
[----:B------:R-:W0:Y:S01]  /*08d0*/  LDCU UR4, c[0x0][0x390] ;  /* 0x00007200ff0477ac */ /* 0x000e220008000800 */
[----:B------:R-:W-:Y:S01]  /*08e0*/  IMAD.MOV.U32 R8, RZ, RZ, 0x1 ;  /* 0x00000001ff087424 */ /* 0x000fe200078e00ff */
[----:B------:R-:W-:Y:S01]  /*08f0*/  IADD3 R0, PT, PT, -R4, UR6, RZ ;  /* 0x0000000604007c10 */ /* 0x000fe2000fffe1ff */
[----:B------:R-:W-:Y:S01]  /*0900*/  BSSY.RECONVERGENT B1, `(.L_x_1036) ;  /* 0x000001b000017945 */ /* 0x000fe20003800200 */
[----:B------:R-:W-:Y:S02]  /*0910*/  UMOV UR5, 0x401921fb ;  /* 0x401921fb00057882 */ /* 0x000fe40000000000 */
[----:B------:R-:W-:-:S05]  /*0920*/  I2FP.F32.S32 R0, R0 ;  /* 0x0000000000007245 */ /* 0x000fca0000201400 */
        /* <DEDUP_REMOVED lines=24> */
.L_x_1037:
[----:B------:R-:W-:Y:S05]  /*0ab0*/  BSYNC.RECONVERGENT B1 ;  /* 0x0000000000017941 */ /* 0x000fea0003800200 */
.L_x_1036:
        /* <DEDUP_REMOVED lines=71> */
.L_x_1039:
[----:B------:R-:W-:Y:S05]  /*0f30*/  BSYNC.RECONVERGENT B1 ;  /* 0x0000000000017941 */ /* 0x000fea0003800200 */
.L_x_1038:
        /* <DEDUP_REMOVED lines=9> */
[----:B0-----:R-:W-:-:S07]  /*0fd0*/  FMUL R3, R0, R3 ;  /* 0x0000000300037220 */ /* 0x001fce0000400000 */
.L_x_1035:
[----:B------:R-:W-:Y:S05]  /*0fe0*/  BSYNC.RECONVERGENT B0 ;  /* 0x0000000000007941 */ /* 0x000fea0003800200 */
.L_x_1029:
[----:B------:R-:W0:Y:S01]  /*0ff0*/  LDC R7, c[0x0][0x38c] ;  /* 0x0000e300ff077b82 */ /* 0x000e220000000800 */
[----:B------:R-:W1:Y:S01]  /*1000*/  LDCU.64 UR4, c[0x0][0x358] ;  /* 0x00006b00ff0477ac */ /* 0x000e620008000a00 */
[----:B------:R-:W-:Y:S01]  /*1010*/  BSSY.RECONVERGENT B0, `(.L_x_1040) ;  /* 0x000000d000007945 */ /* 0x000fe20003800200 */
[----:B0-----:R-:W0:Y:S08]  /*1020*/  MUFU.RCP R0, R7 ;  /* 0x0000000700007308 */ /* 0x001e300000001000 */
[----:B------:R-:W2:Y:S01]  /*1030*/  FCHK P0, R3, R7 ;  /* 0x0000000703007302 */ /* 0x000ea20000000000 */
[----:B0-----:R-:W-:-:S04]  /*1040*/  FFMA R5, R0, -R7, 1 ;  /* 0x3f80000000057423 */ /* 0x001fc80000000807 */
[----:B------:R-:W-:-:S04]  /*1050*/  FFMA R0, R0, R5, R0 ;  /* 0x0000000500007223 */ /* 0x000fc80000000000 */
[----:B------:R-:W-:-:S04]  /*1060*/  FFMA R2, R0, R3, RZ ;  /* 0x0000000300027223 */ /* 0x000fc800000000ff */
[----:B------:R-:W-:-:S04]  /*1070*/  FFMA R5, R2, -R7, R3 ;  /* 0x8000000702057223 */ /* 0x000fc80000000003 */
[----:B------:R-:W-:Y:S01]  /*1080*/  FFMA R6, R0, R5, R2 ;  /* 0x0000000500067223 */ /* 0x000fe20000000002 */
[----:B-12---:R-:W-:Y:S06]  /*1090*/  @!P0 BRA `(.L_x_1041) ;  /* 0x0000000000108947 */ /* 0x006fec0003800000 */
[----:B------:R-:W-:Y:S01]  /*10a0*/  IMAD.MOV.U32 R0, RZ, RZ, R3 ;  /* 0x000000ffff007224 */ /* 0x000fe200078e0003 */
[----:B------:R-:W-:-:S07]  /*10b0*/  MOV R2, 0x10d0 ;  /* 0x000010d000027802 */ /* 0x000fce0000000f00 */
[----:B------:R-:W-:Y:S05]  /*10c0*/  CALL.REL.NOINC `($__internal_4_$__cuda_sm3x_div_rn_noftz_f32_slowpath) ;  /* 0x00000008005c7944 */ /* 0x000fea0003c00000 */
[----:B------:R-:W-:-:S07]  /*10d0*/  MOV R6, R0 ;  /* 0x0000000000067202 */ /* 0x000fce0000000f00 */
.L_x_1041:
[----:B------:R-:W-:Y:S05]  /*10e0*/  BSYNC.RECONVERGENT B0 ;  /* 0x0000000000007941 */ /* 0x000fea0003800200 */
.L_x_1040:
[----:B------:R-:W0:Y:S01]  /*10f0*/  LDC.64 R2, c[0x0][0x380] ;  /* 0x0000e000ff027b82 */ /* 0x000e220000000a00 */
[----:B------:R-:W-:Y:S02]  /*1100*/  IMAD.MOV.U32 R7, RZ, RZ, RZ ;  /* 0x000000ffff077224 */ /* 0x000fe400078e00ff */
[----:B0-----:R-:W-:-:S05]  /*1110*/  IMAD.WIDE R4, R4, 0x8, R2 ;  /* 0x0000000804047825 */ /* 0x001fca00078e0202 */
[----:B------:R-:W-:Y:S01]  /*1120*/  STG.E.64 desc[UR4][R4.64], R6 ;  /* 0x0000000604007986 */ /* 0x000fe2000c101b04 */
[----:B------:R-:W-:Y:S05]  /*1130*/  EXIT ;  /* 0x000000000000794d */ /* 0x000fea0003800000 */
        .weak           $__internal_2_$__cuda_sm20_div_rn_f64_full
        .type           $__internal_2_$__cuda_sm20_div_rn_f64_full,@function
        .size           $__internal_2_$__cuda_sm20_div_rn_f64_full,($__internal_3_$__cuda_sm20_rcp_rn_f32_slowpath - $__internal_2_$__cuda_sm20_div_rn_f64_full)
$__internal_2_$__cuda_sm20_div_rn_f64_full:
[C---:B------:R-:W-:Y:S01]  /*1140*/  FSETP.GEU.AND P0, PT, |R7|.reuse, 1.469367938527859385e-39, PT ;  /* 0x001000000700780b */ /* 0x040fe20003f0e200 */
[----:B------:R-:W-:Y:S01]  /*1150*/  BSSY.RECONVERGENT B2, `(.L_x_1042) ;  /* 0x0000057000027945 */ /* 0x000fe20003800200 */
[----:B------:R-:W-:Y:S02]  /*1160*/  LOP3.LUT R2, R7, 0x800fffff, RZ, 0xc0, !PT ;  /* 0x800fffff07027812 */ /* 0x000fe400078ec0ff */
[C---:B------:R-:W-:Y:S02]  /*1170*/  FSETP.GEU.AND P2, PT, |R9|.reuse, 1.469367938527859385e-39, PT ;  /* 0x001000000900780b */ /* 0x040fe40003f4e200 */
[----:B------:R-:W-:Y:S01]  /*1180*/  LOP3.LUT R3, R2, 0x3ff00000, RZ, 0xfc, !PT ;  /* 0x3ff0000002037812 */ /* 0x000fe200078efcff */
[----:B------:R-:W-:Y:S01]  /*1190*/  IMAD.MOV.U32 R2, RZ, RZ, R6 ;  /* 0x000000ffff027224 */ /* 0x000fe200078e0006 */
[----:B------:R-:W-:Y:S02]  /*11a0*/  MOV R16, 0x1 ;  /* 0x0000000100107802 */ /* 0x000fe40000000f00 */
[----:B------:R-:W-:-:S02]  /*11b0*/  LOP3.LUT R5, R9, 0x7ff00000, RZ, 0xc0, !PT ;  /* 0x7ff0000009057812 */ /* 0x000fc400078ec0ff */
[----:B------:R-:W-:Y:S01]  /*11c0*/  LOP3.LUT R14, R7, 0x7ff00000, RZ, 0xc0, !PT ;  /* 0x7ff00000070e7812 */ /* 0x000fe200078ec0ff */
[----:B------:R-:W-:-:S03]  /*11d0*/  @!P0 DMUL R2, R6, 8.98846567431157953865e+307 ;  /* 0x7fe0000006028828 */ /* 0x000fc60000000000 */
[----:B------:R-:W-:Y:S02]  /*11e0*/  ISETP.GE.U32.AND P1, PT, R5, R14, PT ;  /* 0x0000000e0500720c */ /* 0x000fe40003f26070 */
[----:B------:R-:W-:Y:S01]  /*11f0*/  @!P2 LOP3.LUT R12, R7, 0x7ff00000, RZ, 0xc0, !PT ;  /* 0x7ff00000070ca812 */ /* 0x000fe200078ec0ff */
[----:B------:R-:W0:Y:S01]  /*1200*/  MUFU.RCP64H R17, R3 ;  /* 0x0000000300117308 */ /* 0x000e220000001800 */
[----:B------:R-:W-:Y:S02]  /*1210*/  @!P2 MOV R18, RZ ;  /* 0x000000ff0012a202 */ /* 0x000fe40000000f00 */
[----:B------:R-:W-:Y:S01]  /*1220*/  @!P2 ISETP.GE.U32.AND P3, PT, R5, R12, PT ;  /* 0x0000000c0500a20c */ /* 0x000fe20003f66070 */
[----:B------:R-:W-:-:S05]  /*1230*/  IMAD.MOV.U32 R12, RZ, RZ, 0x1ca00000 ;  /* 0x1ca00000ff0c7424 */ /* 0x000fca00078e00ff */
[----:B------:R-:W-:-:S04]  /*1240*/  @!P2 SEL R13, R12, 0x63400000, !P3 ;  /* 0x634000000c0da807 */ /* 0x000fc80005800000 */
[----:B------:R-:W-:Y:S01]  /*1250*/  @!P2 LOP3.LUT R13, R13, 0x80000000, R9, 0xf8, !PT ;  /* 0x800000000d0da812 */ /* 0x000fe200078ef809 */
[----:B0-----:R-:W-:-:S03]  /*1260*/  DFMA R10, R16, -R2, 1 ;  /* 0x3ff00000100a742b */ /* 0x001fc60000000802 */
[----:B------:R-:W-:-:S05]  /*1270*/  @!P2 LOP3.LUT R19, R13, 0x100000, RZ, 0xfc, !PT ;  /* 0x001000000d13a812 */ /* 0x000fca00078efcff */
[----:B------:R-:W-:-:S08]  /*1280*/  DFMA R10, R10, R10, R10 ;  /* 0x0000000a0a0a722b */ /* 0x000fd0000000000a */
[----:B------:R-:W-:Y:S01]  /*1290*/  DFMA R16, R16, R10, R16 ;  /* 0x0000000a1010722b */ /* 0x000fe20000000010 */
[----:B------:R-:W-:Y:S01]  /*12a0*/  SEL R11, R12, 0x63400000, !P1 ;  /* 0x634000000c0b7807 */ /* 0x000fe20004800000 */
[----:B------:R-:W-:-:S03]  /*12b0*/  IMAD.MOV.U32 R10, RZ, RZ, R8 ;  /* 0x000000ffff0a7224 */ /* 0x000fc600078e0008 */
[----:B------:R-:W-:-:S03]  /*12c0*/  LOP3.LUT R11, R11, 0x800fffff, R9, 0xf8, !PT ;  /* 0x800fffff0b0b7812 */ /* 0x000fc600078ef809 */
[----:B------:R-:W-:-:S03]  /*12d0*/  DFMA R20, R16, -R2, 1 ;  /* 0x3ff000001014742b */ /* 0x000fc60000000802 */
[----:B------:R-:W-:-:S05]  /*12e0*/  @!P2 DFMA R10, R10, 2, -R18 ;  /* 0x400000000a0aa82b */ /* 0x000fca0000000812 */
[----:B------:R-:W-:Y:S01]  /*12f0*/  DFMA R16, R16, R20, R16 ;  /* 0x000000141010722b */ /* 0x000fe20000000010 */
[----:B------:R-:W-:Y:S02]  /*1300*/  IMAD.MOV.U32 R21, RZ, RZ, R5 ;  /* 0x000000ffff157224 */ /* 0x000fe400078e0005 */
[----:B------:R-:W-:Y:S01]  /*1310*/  IMAD.MOV.U32 R20, RZ, RZ, R14 ;  /* 0x000000ffff147224 */ /* 0x000fe200078e000e */
[----:B------:R-:W-:Y:S02]  /*1320*/  @!P0 LOP3.LUT R20, R3, 0x7ff00000, RZ, 0xc0, !PT ;  /* 0x7ff0000003148812 */ /* 0x000fe400078ec0ff */
[----:B------:R-:W-:Y:S02]  /*1330*/  @!P2 LOP3.LUT R21, R11, 0x7ff00000, RZ, 0xc0, !PT ;  /* 0x7ff000000b15a812 */ /* 0x000fe400078ec0ff */
[----:B------:R-:W-:Y:S01]  /*1340*/  DMUL R18, R16, R10 ;  /* 0x0000000a10127228 */ /* 0x000fe20000000000 */
[----:B------:R-:W-:Y:S01]  /*1350*/  VIADD R22, R20, 0xffffffff ;  /* 0xffffffff14167836 */ /* 0x000fe20000000000 */
[----:B------:R-:W-:-:S04]  /*1360*/  IADD3 R13, PT, PT, R21, -0x1, RZ ;  /* 0xffffffff150d7810 */ /* 0x000fc80007ffe0ff */
[----:B------:R-:W-:Y:S02]  /*1370*/  ISETP.GT.U32.AND P0, PT, R13, 0x7feffffe, PT ;  /* 0x7feffffe0d00780c */ /* 0x000fe40003f04070 */
[----:B------:R-:W-:Y:S02]  /*1380*/  DFMA R14, R18, -R2, R10 ;  /* 0x80000002120e722b */ /* 0x000fe4000000000a */
[----:B------:R-:W-:-:S06]  /*1390*/  ISETP.GT.U32.OR P0, PT, R22, 0x7feffffe, P0 ;  /* 0x7feffffe1600780c */ /* 0x000fcc0000704470 */
[----:B------:R-:W-:-:S07]  /*13a0*/  DFMA R14, R16, R14, R18 ;  /* 0x0000000e100e722b */ /* 0x000fce0000000012 */
[----:B------:R-:W-:Y:S05]  /*13b0*/  @P0 BRA `(.L_x_1043) ;  /* 0x00000000006c0947 */ /* 0x000fea0003800000 */
[----:B------:R-:W-:-:S04]  /*13c0*/  LOP3.LUT R16, R7, 0x7ff00000, RZ, 0xc0, !PT ;  /* 0x7ff0000007107812 */ /* 0x000fc800078ec0ff */
[CC--:B------:R-:W-:Y:S02]  /*13d0*/  VIADDMNMX R8, R5.reuse, -R16.reuse, 0xb9600000, !PT ;  /* 0xb960000005087446 */ /* 0x0c0fe40007800910 */
[----:B------:R-:W-:Y:S02]  /*13e0*/  ISETP.GE.U32.AND P0, PT, R5, R16, PT ;  /* 0x000000100500720c */ /* 0x000fe40003f06070 */
[----:B------:R-:W-:Y:S02]  /*13f0*/  VIMNMX R8, PT, PT, R8, 0x46a00000, PT ;  /* 0x46a0000008087848 */ /* 0x000fe40003fe0100 */
[----:B------:R-:W-:-:S05]  /*1400*/  SEL R5, R12, 0x63400000, !P0 ;  /* 0x634000000c057807 */ /* 0x000fca0004000000 */
[----:B------:R-:W-:Y:S02]  /*1410*/  IMAD.IADD R5, R8, 0x1, -R5 ;  /* 0x0000000108057824 */ /* 0x000fe400078e0a05 */
[----:B------:R-:W-:-:S03]  /*1420*/  IMAD.MOV.U32 R8, RZ, RZ, RZ ;  /* 0x000000ffff087224 */ /* 0x000fc600078e00ff */
[----:B------:R-:W-:-:S06]  /*1430*/  IADD3 R9, PT, PT, R5, 0x7fe00000, RZ ;  /* 0x7fe0000005097810 */ /* 0x000fcc0007ffe0ff */
        /* <DEDUP_REMOVED lines=9> */
[----:B------:R-:W-:Y:S01]  /*14d0*/  IADD3 R3, PT, PT, -R5, RZ, RZ ;  /* 0x000000ff05037210 */ /* 0x000fe20007ffe1ff */
[----:B------:R-:W-:Y:S01]  /*14e0*/  IMAD.MOV.U32 R2, RZ, RZ, RZ ;  /* 0x000000ffff027224 */ /* 0x000fe200078e00ff */
[----:B------:R-:W-:-:S05]  /*14f0*/  DMUL.RP R8, R14, R8 ;  /* 0x000000080e087228 */ /* 0x000fca0000008000 */
[----:B------:R-:W-:-:S05]  /*1500*/  DFMA R2, R12, -R2, R14 ;  /* 0x800000020c02722b */ /* 0x000fca000000000e */
[----:B------:R-:W-:Y:S02]  /*1510*/  LOP3.LUT R7, R9, R7, RZ, 0x3c, !PT ;  /* 0x0000000709077212 */ /* 0x000fe400078e3cff */
[----:B------:R-:W-:-:S04]  /*1520*/  IADD3 R2, PT, PT, -R5, -0x43300000, RZ ;  /* 0xbcd0000005027810 */ /* 0x000fc80007ffe1ff */
[----:B------:R-:W-:-:S04]  /*1530*/  FSETP.NEU.AND P0, PT, |R3|, R2, PT ;  /* 0x000000020300720b */ /* 0x000fc80003f0d200 */
[----:B------:R-:W-:Y:S02]  /*1540*/  FSEL R12, R8, R12, !P0 ;  /* 0x0000000c080c7208 */ /* 0x000fe40004000000 */
[----:B------:R-:W-:Y:S01]  /*1550*/  FSEL R13, R7, R13, !P0 ;  /* 0x0000000d070d7208 */ /* 0x000fe20004000000 */
[----:B------:R-:W-:Y:S06]  /*1560*/  BRA `(.L_x_1044) ;  /* 0x0000000000547947 */ /* 0x000fec0003800000 */
.L_x_1043:
[----:B------:R-:W-:-:S14]  /*1570*/  DSETP.NAN.AND P0, PT, R8, R8, PT ;  /* 0x000000080800722a */ /* 0x000fdc0003f08000 */
[----:B------:R-:W-:Y:S05]  /*1580*/  @P0 BRA `(.L_x_1045) ;  /* 0x0000000000440947 */ /* 0x000fea0003800000 */
[----:B------:R-:W-:-:S14]  /*1590*/  DSETP.NAN.AND P0, PT, R6, R6, PT ;  /* 0x000000060600722a */ /* 0x000fdc0003f08000 */
[----:B------:R-:W-:Y:S05]  /*15a0*/  @P0 BRA `(.L_x_1046) ;  /* 0x0000000000300947 */ /* 0x000fea0003800000 */
[----:B------:R-:W-:Y:S01]  /*15b0*/  ISETP.NE.AND P0, PT, R21, R20, PT ;  /* 0x000000141500720c */ /* 0x000fe20003f05270 */
[----:B------:R-:W-:Y:S01]  /*15c0*/  IMAD.MOV.U32 R12, RZ, RZ, 0x0 ;  /* 0x00000000ff0c7424 */ /* 0x000fe200078e00ff */
[----:B------:R-:W-:-:S11]  /*15d0*/  MOV R13, 0xfff80000 ;  /* 0xfff80000000d7802 */ /* 0x000fd60000000f00 */
[----:B------:R-:W-:Y:S05]  /*15e0*/  @!P0 BRA `(.L_x_1044) ;  /* 0x0000000000348947 */ /* 0x000fea0003800000 */
[----:B------:R-:W-:Y:S02]  /*15f0*/  ISETP.NE.AND P0, PT, R21, 0x7ff00000, PT ;  /* 0x7ff000001500780c */ /* 0x000fe40003f05270 */
[----:B------:R-:W-:Y:S02]  /*1600*/  LOP3.LUT R13, R9, 0x80000000, R7, 0x48, !PT ;  /* 0x80000000090d7812 */ /* 0x000fe400078e4807 */
[----:B------:R-:W-:-:S13]  /*1610*/  ISETP.EQ.OR P0, PT, R20, RZ, !P0 ;  /* 0x000000ff1400720c */ /* 0x000fda0004702670 */
[----:B------:R-:W-:Y:S01]  /*1620*/  @P0 LOP3.LUT R2, R13, 0x7ff00000, RZ, 0xfc, !PT ;  /* 0x7ff000000d020812 */ /* 0x000fe200078efcff */
[----:B------:R-:W-:Y:S02]  /*1630*/  @!P0 IMAD.MOV.U32 R12, RZ, RZ, RZ ;  /* 0x000000ffff0c8224 */ /* 0x000fe400078e00ff */
[----:B------:R-:W-:Y:S01]  /*1640*/  @P0 IMAD.MOV.U32 R12, RZ, RZ, RZ ;  /* 0x000000ffff0c0224 */ /* 0x000fe200078e00ff */
[----:B------:R-:W-:Y:S01]  /*1650*/  @P0 MOV R13, R2 ;  /* 0x00000002000d0202 */ /* 0x000fe20000000f00 */
[----:B------:R-:W-:Y:S06]  /*1660*/  BRA `(.L_x_1044) ;  /* 0x0000000000147947 */ /* 0x000fec0003800000 */
.L_x_1046:
[----:B------:R-:W-:Y:S01]  /*1670*/  LOP3.LUT R13, R7, 0x80000, RZ, 0xfc, !PT ;  /* 0x00080000070d7812 */ /* 0x000fe200078efcff */
[----:B------:R-:W-:Y:S01]  /*1680*/  IMAD.MOV.U32 R12, RZ, RZ, R6 ;  /* 0x000000ffff0c7224 */ /* 0x000fe200078e0006 */
[----:B------:R-:W-:Y:S06]  /*1690*/  BRA `(.L_x_1044) ;  /* 0x0000000000087947 */ /* 0x000fec0003800000 */
.L_x_1045:
[----:B------:R-:W-:Y:S02]  /*16a0*/  LOP3.LUT R13, R9, 0x80000, RZ, 0xfc, !PT ;  /* 0x00080000090d7812 */ /* 0x000fe400078efcff */
[----:B------:R-:W-:-:S07]  /*16b0*/  MOV R12, R8 ;  /* 0x00000008000c7202 */ /* 0x000fce0000000f00 */
.L_x_1044:
[----:B------:R-:W-:Y:S05]  /*16c0*/  BSYNC.RECONVERGENT B2 ;  /* 0x0000000000027941 */ /* 0x000fea0003800200 */
.L_x_1042:
[----:B------:R-:W-:Y:S02]  /*16d0*/  HFMA2 R3, -RZ, RZ, 0, 0 ;  /* 0x00000000ff037431 */ /* 0x000fe400000001ff */
[----:B------:R-:W-:-:S04]  /*16e0*/  IMAD.MOV.U32 R2, RZ, RZ, R0 ;  /* 0x000000ffff027224 */ /* 0x000fc800078e0000 */
[----:B------:R-:W-:Y:S05]  /*16f0*/  RET.REL.NODEC R2 `(_Z17init_gauss_kernelP6float2iff) ;  /* 0xffffffe802407950 */ /* 0x000fea0003c3ffff */
        .weak           $__internal_3_$__cuda_sm20_rcp_rn_f32_slowpath
        .type           $__internal_3_$__cuda_sm20_rcp_rn_f32_slowpath,@function
        .size           $__internal_3_$__cuda_sm20_rcp_rn_f32_slowpath,($__internal_4_$__cuda_sm3x_div_rn_noftz_f32_slowpath - $__internal_3_$__cuda_sm20_rcp_rn_f32_slowpath)
$__internal_3_$__cuda_sm20_rcp_rn_f32_slowpath:
[----:B------:R-:W-:-:S05]  /*1700*/  IMAD.SHL.U32 R3, R0, 0x2, RZ ;  /* 0x0000000200037824 */ /* 0x000fca00078e00ff */
[----:B------:R-:W-:-:S04]  /*1710*/  SHF.R.U32.HI R3, RZ, 0x18, R3 ;  /* 0x00000018ff037819 */ /* 0x000fc80000011603 */
[----:B------:R-:W-:-:S13]  /*1720*/  ISETP.NE.U32.AND P0, PT, R3, RZ, PT ;  /* 0x000000ff0300720c */ /* 0x000fda0003f05070 */
[----:B------:R-:W-:Y:S05]  /*1730*/  @P0 BRA `(.L_x_1047) ;  /* 0x00000000002c0947 */ /* 0x000fea0003800000 */
[----:B------:R-:W-:-:S04]  /*1740*/  SHF.L.U32 R3, R0, 0x1, RZ ;  /* 0x0000000100037819 */ /* 0x000fc800000006ff */
[----:B------:R-:W-:-:S13]  /*1750*/  ISETP.NE.AND P0, PT, R3, RZ, PT ;  /* 0x000000ff0300720c */ /* 0x000fda0003f05270 */
[----:B------:R2:W3:Y:S01]  /*1760*/  @!P0 MUFU.RCP R3, R0 ;  /* 0x0000000000038308 */ /* 0x0004e20000001000 */
[----:B------:R-:W-:Y:S05]  /*1770*/  @!P0 BRA `(.L_x_1048) ;  /* 0x0000000000a48947 */ /* 0x000fea0003800000 */
[----:B------:R-:W-:-:S04]  /*1780*/  FFMA R5, R0, 1.84467440737095516160e+19, RZ ;  /* 0x5f80000000057823 */ /* 0x000fc800000000ff */
[----:B--2---:R-:W3:Y:S02]  /*1790*/  MUFU.RCP R0, R5 ;  /* 0x0000000500007308 */ /* 0x004ee40000001000 */
[----:B---3--:R-:W-:-:S04]  /*17a0*/  FFMA R3, R5, R0, -1 ;  /* 0xbf80000005037423 */ /* 0x008fc80000000000 */
[----:B------:R-:W-:-:S04]  /*17b0*/  FADD.FTZ R3, -R3, -RZ ;  /* 0x800000ff03037221 */ /* 0x000fc80000010100 */
[----:B------:R-:W-:-:S04]  /*17c0*/  FFMA R0, R0, R3, R0 ;  /* 0x0000000300007223 */ /* 0x000fc80000000000 */
[----:B------:R-:W-:Y:S01]  /*17d0*/  FFMA R3, R0, 1.84467440737095516160e+19, RZ ;  /* 0x5f80000000037823 */ /* 0x000fe200000000ff */
[----:B------:R-:W-:Y:S06]  /*17e0*/  BRA `(.L_x_1048) ;  /* 0x0000000000887947 */ /* 0x000fec0003800000 */
.L_x_1047:
[----:B------:R-:W-:-:S05]  /*17f0*/  VIADD R5, R3, 0xffffff03 ;  /* 0xffffff0303057836 */ /* 0x000fca0000000000 */
[----:B------:R-:W-:-:S13]  /*1800*/  ISETP.GT.U32.AND P0, PT, R5, 0x1, PT ;  /* 0x000000010500780c */ /* 0x000fda0003f04070 */
[----:B------:R-:W-:Y:S05]  /*1810*/  @P0 BRA `(.L_x_1049) ;  /* 0x0000000000780947 */ /* 0x000fea0003800000 */
[----:B------:R-:W-:Y:S01]  /*1820*/  LOP3.LUT R6, R0, 0x7fffff, RZ, 0xc0, !PT ;  /* 0x007fffff00067812 */ /* 0x000fe200078ec0ff */
[----:B------:R-:W-:Y:S01]  /*1830*/  VIADD R3, R3, 0xffffff04 ;  /* 0xffffff0403037836 */ /* 0x000fe20000000000 */
[----:B------:R-:W-:Y:S02]  /*1840*/  MOV R10, 0x3 ;  /* 0x00000003000a7802 */ /* 0x000fe40000000f00 */
[----:B------:R-:W-:Y:S02]  /*1850*/  LOP3.LUT R6, R6, 0x3f800000, RZ, 0xfc, !PT ;  /* 0x3f80000006067812 */ /* 0x000fe400078efcff */
[----:B------:R-:W-:Y:S02]  /*1860*/  SHF.L.U32 R11, R10, R5, RZ ;  /* 0x000000050a0b7219 */ /* 0x000fe400000006ff */
[----:B------:R-:W0:Y:S02]  /*1870*/  MUFU.RCP R7, R6 ;  /* 0x0000000600077308 */ /* 0x000e240000001000 */
[----:B0-----:R-:W-:-:S04]  /*1880*/  FFMA R8, R6, R7, -1 ;  /* 0xbf80000006087423 */ /* 0x001fc80000000007 */
[----:B------:R-:W-:-:S04]  /*1890*/  FADD.FTZ R8, -R8, -RZ ;  /* 0x800000ff08087221 */ /* 0x000fc80000010100 */
[CCC-:B------:R-:W-:Y:S01]  /*18a0*/  FFMA.RM R9, R7.reuse, R8.reuse, R7.reuse ;  /* 0x0000000807097223 */ /* 0x1c0fe20000004007 */
[----:B------:R-:W-:-:S04]  /*18b0*/  FFMA.RP R8, R7, R8, R7 ;  /* 0x0000000807087223 */ /* 0x000fc80000008007 */
[C---:B------:R-:W-:Y:S02]  /*18c0*/  LOP3.LUT R7, R9.reuse, 0x7fffff, RZ, 0xc0, !PT ;  /* 0x007fffff09077812 */ /* 0x040fe400078ec0ff */
[----:B------:R-:W-:Y:S02]  /*18d0*/  FSETP.NEU.FTZ.AND P0, PT, R9, R8, PT ;  /* 0x000000080900720b */ /* 0x000fe40003f1d000 */
[----:B------:R-:W-:Y:S02]  /*18e0*/  LOP3.LUT R8, R7, 0x800000, RZ, 0xfc, !PT ;  /* 0x0080000007087812 */ /* 0x000fe400078efcff */
[----:B------:R-:W-:Y:S02]  /*18f0*/  SEL R7, RZ, 0xffffffff, !P0 ;  /* 0xffffffffff077807 */ /* 0x000fe40004000000 */
[----:B------:R-:W-:Y:S02]  /*1900*/  LOP3.LUT R6, R11, R8, RZ, 0xc0, !PT ;  /* 0x000000080b067212 */ /* 0x000fe400078ec0ff */
[----:B------:R-:W-:Y:S01]  /*1910*/  SHF.R.U32.HI R3, RZ, R3, R8 ;  /* 0x00000003ff037219 */ /* 0x000fe20000011608 */
[----:B------:R-:W-:Y:S01]  /*1920*/  IMAD.MOV R7, RZ, RZ, -R7 ;  /* 0x000000ffff077224 */ /* 0x000fe200078e0a07 */
[----:B------:R-:W-:-:S04]  /*1930*/  SHF.R.U32.HI R6, RZ, R5, R6 ;  /* 0x00000005ff067219 */ /* 0x000fc80000011606 */
[----:B------:R-:W-:Y:S02]  /*1940*/  LOP3.LUT P1, RZ, R7, R5, R8, 0xf8, !PT ;  /* 0x0000000507ff7212 */ /* 0x000fe4000782f808 */
[C---:B------:R-:W-:Y:S02]  /*1950*/  LOP3.LUT P0, RZ, R6.reuse, 0x1, RZ, 0xc0, !PT ;  /* 0x0000000106ff7812 */ /* 0x040fe4000780c0ff */
[----:B------:R-:W-:-:S04]  /*1960*/  LOP3.LUT P2, RZ, R6, 0x2, RZ, 0xc0, !PT ;  /* 0x0000000206ff7812 */ /* 0x000fc8000784c0ff */
[----:B------:R-:W-:Y:S02]  /*1970*/  PLOP3.LUT P0, PT, P0, P1, P2, 0xe0, 0x0 ;  /* 0x000000000000781c */ /* 0x000fe40000703c20 */
[----:B------:R-:W-:Y:S02]  /*1980*/  LOP3.LUT P1, RZ, R0, 0x7fffff, RZ, 0xc0, !PT ;  /* 0x007fffff00ff7812 */ /* 0x000fe4000782c0ff */
[----:B------:R-:W-:-:S04]  /*1990*/  SEL R5, RZ, 0x1, !P0 ;  /* 0x00000001ff057807 */ /* 0x000fc80004000000 */
[----:B------:R-:W-:-:S04]  /*19a0*/  IADD3 R5, PT, PT, -R5, RZ, RZ ;  /* 0x000000ff05057210 */ /* 0x000fc80007ffe1ff */
[----:B------:R-:W-:-:S13]  /*19b0*/  ISETP.GE.AND P0, PT, R5, RZ, PT ;  /* 0x000000ff0500720c */ /* 0x000fda0003f06270 */
[----:B------:R-:W-:-:S05]  /*19c0*/  @!P0 IADD3 R3, PT, PT, R3, 0x1, RZ ;  /* 0x0000000103038810 */ /* 0x000fca0007ffe0ff */
[----:B------:R-:W-:-:S05]  /*19d0*/  @!P1 IMAD.SHL.U32 R3, R3, 0x2, RZ ;  /* 0x0000000203039824 */ /* 0x000fca00078e00ff */
[----:B------:R-:W-:Y:S01]  /*19e0*/  LOP3.LUT R3, R3, 0x80000000, R0, 0xf8, !PT ;  /* 0x8000000003037812 */ /* 0x000fe200078ef800 */
[----:B------:R-:W-:Y:S06]  /*19f0*/  BRA `(.L_x_1048) ;  /* 0x0000000000047947 */ /* 0x000fec0003800000 */
.L_x_1049:
[----:B------:R0:W1:Y:S02]  /*1a00*/  MUFU.RCP R3, R0 ;  /* 0x0000000000037308 */ /* 0x0000640000001000 */
.L_x_1048:
[----:B-1-3--:R-:W-:Y:S01]  /*1a10*/  MOV R5, R3 ;  /* 0x0000000300057202 */ /* 0x00afe20000000f00 */
[----:B------:R-:W-:-:S04]  /*1a20*/  IMAD.MOV.U32 R3, RZ, RZ, 0x0 ;  /* 0x00000000ff037424 */ /* 0x000fc800078e00ff */
[----:B0-2---:R-:W-:Y:S05]  /*1a30*/  RET.REL.NODEC R2 `(_Z17init_gauss_kernelP6float2iff) ;  /* 0xffffffe402707950 */ /* 0x005fea0003c3ffff */
        .weak           $__internal_4_$__cuda_sm3x_div_rn_noftz_f32_slowpath
        .type           $__internal_4_$__cuda_sm3x_div_rn_noftz_f32_slowpath,@function
        .size           $__internal_4_$__cuda_sm3x_div_rn_noftz_f32_slowpath,(.L_x_1066 - $__internal_4_$__cuda_sm3x_div_rn_noftz_f32_slowpath)
$__internal_4_$__cuda_sm3x_div_rn_noftz_f32_slowpath:
[----:B------:R-:W0:Y:S01]  /*1a40*/  LDC R3, c[0x0][0x38c] ;  /* 0x0000e300ff037b82 */ /* 0x000e220000000800 */
[----:B------:R-:W-:Y:S01]  /*1a50*/  SHF.R.U32.HI R5, RZ, 0x17, R0 ;  /* 0x00000017ff057819 */ /* 0x000fe20000011600 */
[----:B------:R-:W1:Y:S01]  /*1a60*/  LDCU UR6, c[0x0][0x38c] ;  /* 0x00007180ff0677ac */ /* 0x000e620008000800 */
[----:B------:R-:W-:Y:S02]  /*1a70*/  BSSY.RECONVERGENT B1, `(.L_x_1050) ;  /* 0x0000063000017945 */ /* 0x000fe40003800200 */
[----:B------:R-:W-:-:S05]  /*1a80*/  LOP3.LUT R10, R5, 0xff, RZ, 0xc0, !PT ;  /* 0x000000ff050a7812 */ /* 0x000fca00078ec0ff */
[----:B------:R-:W-:Y:S01]  /*1a90*/  VIADD R9, R10, 0xffffffff ;  /* 0xffffffff0a097836 */ /* 0x000fe20000000000 */
[----:B-1----:R-:W-:Y:S02]  /*1aa0*/  MOV R5, UR6 ;  /* 0x0000000600057c02 */ /* 0x002fe40008000f00 */
[----:B0-----:R-:W-:-:S04]  /*1ab0*/  SHF.R.U32.HI R6, RZ, 0x17, R3 ;  /* 0x00000017ff067819 */ /* 0x001fc80000011603 */
[----:B------:R-:W-:-:S04]  /*1ac0*/  LOP3.LUT R6, R6, 0xff, RZ, 0xc0, !PT ;  /* 0x000000ff06067812 */ /* 0x000fc800078ec0ff */
[----:B------:R-:W-:-:S04]  /*1ad0*/  IADD3 R8, PT, PT, R6, -0x1, RZ ;  /* 0xffffffff06087810 */ /* 0x000fc80007ffe0ff */
[----:B------:R-:W-:-:S04]  /*1ae0*/  ISETP.GT.U32.AND P0, PT, R8, 0xfd, PT ;  /* 0x000000fd0800780c */ /* 0x000fc80003f04070 */
[----:B------:R-:W-:-:S13]  /*1af0*/  ISETP.GT.U32.OR P0, PT, R9, 0xfd, P0 ;  /* 0x000000fd0900780c */ /* 0x000fda0000704470 */
[----:B------:R-:W-:Y:S01]  /*1b00*/  @!P0 IMAD.MOV.U32 R7, RZ, RZ, RZ ;  /* 0x000000ffff078224 */ /* 0x000fe200078e00ff */
[----:B------:R-:W-:Y:S06]  /*1b10*/  @!P0 BRA `(.L_x_1051) ;  /* 0x00000000005c8947 */ /* 0x000fec0003800000 */
[----:B------:R-:W-:Y:S02]  /*1b20*/  FSETP.GTU.FTZ.AND P0, PT, |R0|, +INF , PT ;  /* 0x7f8000000000780b */ /* 0x000fe40003f1c200 */
[----:B------:R-:W-:-:S04]  /*1b30*/  FSETP.GTU.FTZ.AND P1, PT, |R3|, +INF , PT ;  /* 0x7f8000000300780b */ /* 0x000fc80003f3c200 */
[----:B------:R-:W-:-:S13]  /*1b40*/  PLOP3.LUT P0, PT, P0, P1, PT, 0xf8, 0x8f ;  /* 0x00000000008f781c */ /* 0x000fda0000703f70 */
[----:B------:R-:W-:Y:S05]  /*1b50*/  @P0 BRA `(.L_x_1052) ;  /* 0x00000004004c0947 */ /* 0x000fea0003800000 */
[----:B------:R-:W-:-:S13]  /*1b60*/  LOP3.LUT P0, RZ, R5, 0x7fffffff, R0, 0xc8, !PT ;  /* 0x7fffffff05ff7812 */ /* 0x000fda000780c800 */
[----:B------:R-:W-:Y:S05]  /*1b70*/  @!P0 BRA `(.L_x_1053) ;  /* 0x00000004003c8947 */ /* 0x000fea0003800000 */
[C---:B------:R-:W-:Y:S02]  /*1b80*/  FSETP.NEU.FTZ.AND P2, PT, |R0|.reuse, +INF , PT ;  /* 0x7f8000000000780b */ /* 0x040fe40003f5d200 */
[----:B------:R-:W-:Y:S02]  /*1b90*/  FSETP.NEU.FTZ.AND P1, PT, |R3|, +INF , PT ;  /* 0x7f8000000300780b */ /* 0x000fe40003f3d200 */
[----:B------:R-:W-:-:S11]  /*1ba0*/  FSETP.NEU.FTZ.AND P0, PT, |R0|, +INF , PT ;  /* 0x7f8000000000780b */ /* 0x000fd60003f1d200 */
[----:B------:R-:W-:Y:S05]  /*1bb0*/  @!P1 BRA !P2, `(.L_x_1053) ;  /* 0x00000004002c9947 */ /* 0x000fea0005000000 */
[----:B------:R-:W-:-:S04]  /*1bc0*/  LOP3.LUT P2, RZ, R0, 0x7fffffff, RZ, 0xc0, !PT ;  /* 0x7fffffff00ff7812 */ /* 0x000fc8000784c0ff */
[----:B------:R-:W-:-:S13]  /*1bd0*/  PLOP3.LUT P1, PT, P1, P2, PT, 0x2f, 0xf2 ;  /* 0x0000000000f2781c */ /* 0x000fda0000f24577 */
[----:B------:R-:W-:Y:S05]  /*1be0*/  @P1 BRA `(.L_x_1054) ;  /* 0x0000000400181947 */ /* 0x000fea0003800000 */
[----:B------:R-:W-:-:S04]  /*1bf0*/  LOP3.LUT P1, RZ, R5, 0x7fffffff, RZ, 0xc0, !PT ;  /* 0x7fffffff05ff7812 */ /* 0x000fc8000782c0ff */
[----:B------:R-:W-:-:S13]  /*1c00*/  PLOP3.LUT P0, PT, P0, P1, PT, 0x2f, 0xf2 ;  /* 0x0000000000f2781c */ /* 0x000fda0000702577 */
[----:B------:R-:W-:Y:S05]  /*1c10*/  @P0 BRA `(.L_x_1055) ;  /* 0x0000000400000947 */ /* 0x000fea0003800000 */
[----:B------:R-:W-:Y:S02]  /*1c20*/  ISETP.GE.AND P0, PT, R9, RZ, PT ;  /* 0x000000ff0900720c */ /* 0x000fe40003f06270 */
[----:B------:R-:W-:-:S11]  /*1c30*/  ISETP.GE.AND P1, PT, R8, RZ, PT ;  /* 0x000000ff0800720c */ /* 0x000fd60003f26270 */
[----:B------:R-:W-:Y:S01]  /*1c40*/  @P0 MOV R7, RZ ;  /* 0x000000ff00070202 */ /* 0x000fe20000000f00 */
[----:B------:R-:W-:Y:S02]  /*1c50*/  @!P0 IMAD.MOV.U32 R7, RZ, RZ, -0x40 ;  /* 0xffffffc0ff078424 */ /* 0x000fe400078e00ff */
[----:B------:R-:W-:Y:S01]  /*1c60*/  @!P0 FFMA R0, R0, 1.84467440737095516160e+19, RZ ;  /* 0x5f80000000008823 */ /* 0x000fe200000000ff */
[----:B------:R-:W-:Y:S02]  /*1c70*/  @!P1 FFMA R5, R3, 1.84467440737095516160e+19, RZ ;  /* 0x5f80000003059823 */ /* 0x000fe400000000ff */
[----:B------:R-:W-:-:S07]  /*1c80*/  @!P1 IADD3 R7, PT, PT, R7, 0x40, RZ ;  /* 0x0000004007079810 */ /* 0x000fce0007ffe0ff */
.L_x_1051:
[----:B------:R-:W-:Y:S01]  /*1c90*/  LEA R8, R6, 0xc0800000, 0x17 ;  /* 0xc080000006087811 */ /* 0x000fe200078eb8ff */
[----:B------:R-:W-:Y:S01]  /*1ca0*/  BSSY.RECONVERGENT B2, `(.L_x_1056) ;  /* 0x0000036000027945 */ /* 0x000fe20003800200 */
[----:B------:R-:W-:-:S03]  /*1cb0*/  IADD3 R3, PT, PT, R10, -0x7f, RZ ;  /* 0xffffff810a037810 */ /* 0x000fc60007ffe0ff */
[----:B------:R-:W-:Y:S01]  /*1cc0*/  IMAD.IADD R8, R5, 0x1, -R8 ;  /* 0x0000000105087824 */ /* 0x000fe200078e0a08 */
[C---:B------:R-:W-:Y:S01]  /*1cd0*/  IADD3 R6, PT, PT, R3.reuse, 0x7f, -R6 ;  /* 0x0000007f03067810 */ /* 0x040fe20007ffe806 */
[----:B------:R-:W-:Y:S02]  /*1ce0*/  IMAD R0, R3, -0x800000, R0 ;  /* 0xff80000003007824 */ /* 0x000fe400078e0200 */
[----:B------:R-:W0:Y:S01]  /*1cf0*/  MUFU.RCP R5, R8 ;  /* 0x0000000800057308 */ /* 0x000e220000001000 */
[----:B------:R-:W-:Y:S01]  /*1d00*/  FADD.FTZ R9, -R8, -RZ ;  /* 0x800000ff08097221 */ /* 0x000fe20000010100 */
[----:B------:R-:W-:-:S03]  /*1d10*/  IMAD.IADD R6, R6, 0x1, R7 ;  /* 0x0000000106067824 */ /* 0x000fc600078e0207 */
[----:B0-----:R-:W-:-:S04]  /*1d20*/  FFMA R10, R5, R9, 1 ;  /* 0x3f800000050a7423 */ /* 0x001fc80000000009 */
[----:B------:R-:W-:-:S04]  /*1d30*/  FFMA R12, R5, R10, R5 ;  /* 0x0000000a050c7223 */ /* 0x000fc80000000005 */
[----:B------:R-:W-:-:S04]  /*1d40*/  FFMA R5, R0, R12, RZ ;  /* 0x0000000c00057223 */ /* 0x000fc800000000ff */
[----:B------:R-:W-:-:S04]  /*1d50*/  FFMA R10, R9, R5, R0 ;  /* 0x00000005090a7223 */ /* 0x000fc80000000000 */
[----:B------:R-:W-:-:S04]  /*1d60*/  FFMA R11, R12, R10, R5 ;  /* 0x0000000a0c0b7223 */ /* 0x000fc80000000005 */
[----:B------:R-:W-:-:S04]  /*1d70*/  FFMA R10, R9, R11, R0 ;  /* 0x0000000b090a7223 */ /* 0x000fc80000000000 */
[----:B------:R-:W-:-:S05]  /*1d80*/  FFMA R0, R12, R10, R11 ;  /* 0x0000000a0c007223 */ /* 0x000fca000000000b */
[----:B------:R-:W-:-:S04]  /*1d90*/  SHF.R.U32.HI R3, RZ, 0x17, R0 ;  /* 0x00000017ff037819 */ /* 0x000fc80000011600 */
[----:B------:R-:W-:-:S04]  /*1da0*/  LOP3.LUT R3, R3, 0xff, RZ, 0xc0, !PT ;  /* 0x000000ff03037812 */ /* 0x000fc800078ec0ff */
[----:B------:R-:W-:-:S05]  /*1db0*/  IADD3 R7, PT, PT, R3, R6, RZ ;  /* 0x0000000603077210 */ /* 0x000fca0007ffe0ff */
[----:B------:R-:W-:-:S05]  /*1dc0*/  VIADD R3, R7, 0xffffffff ;  /* 0xffffffff07037836 */ /* 0x000fca0000000000 */
[----:B------:R-:W-:-:S13]  /*1dd0*/  ISETP.GE.U32.AND P0, PT, R3, 0xfe, PT ;  /* 0x000000fe0300780c */ /* 0x000fda0003f06070 */
[----:B------:R-:W-:Y:S05]  /*1de0*/  @!P0 BRA `(.L_x_1057) ;  /* 0x0000000000808947 */ /* 0x000fea0003800000 */
[----:B------:R-:W-:-:S13]  /*1df0*/  ISETP.GT.AND P0, PT, R7, 0xfe, PT ;  /* 0x000000fe0700780c */ /* 0x000fda0003f04270 */
[----:B------:R-:W-:Y:S05]  /*1e00*/  @P0 BRA `(.L_x_1058) ;  /* 0x00000000006c0947 */ /* 0x000fea0003800000 */
[----:B------:R-:W-:-:S13]  /*1e10*/  ISETP.GE.AND P0, PT, R7, 0x1, PT ;  /* 0x000000010700780c */ /* 0x000fda0003f06270 */
[----:B------:R-:W-:Y:S05]  /*1e20*/  @P0 BRA `(.L_x_1059) ;  /* 0x0000000000740947 */ /* 0x000fea0003800000 */
[----:B------:R-:W-:Y:S02]  /*1e30*/  ISETP.GE.AND P0, PT, R7, -0x18, PT ;  /* 0xffffffe80700780c */ /* 0x000fe40003f06270 */
[----:B------:R-:W-:-:S11]  /*1e40*/  LOP3.LUT R0, R0, 0x80000000, RZ, 0xc0, !PT ;  /* 0x8000000000007812 */ /* 0x000fd600078ec0ff */
[----:B------:R-:W-:Y:S05]  /*1e50*/  @!P0 BRA `(.L_x_1059) ;  /* 0x0000000000688947 */ /* 0x000fea0003800000 */
[CCC-:B------:R-:W-:Y:S01]  /*1e60*/  FFMA.RZ R3, R12.reuse, R10.reuse, R11.reuse ;  /* 0x0000000a0c037223 */ /* 0x1c0fe2000000c00b */
[C---:B------:R-:W-:Y:S01]  /*1e70*/  IADD3 R8, PT, PT, R7.reuse, 0x20, RZ ;  /* 0x0000002007087810 */ /* 0x040fe20007ffe0ff */
[CCC-:B------:R-:W-:Y:S01]  /*1e80*/  FFMA.RM R6, R12.reuse, R10.reuse, R11.reuse ;  /* 0x0000000a0c067223 */ /* 0x1c0fe2000000400b */
[----:B------:R-:W-:Y:S02]  /*1e90*/  ISETP.NE.AND P2, PT, R7, RZ, PT ;  /* 0x000000ff0700720c */ /* 0x000fe40003f45270 */
[----:B------:R-:W-:Y:S01]  /*1ea0*/  LOP3.LUT R5, R3, 0x7fffff, RZ, 0xc0, !PT ;  /* 0x007fffff03057812 */ /* 0x000fe200078ec0ff */
[----:B------:R-:W-:Y:S01]  /*1eb0*/  FFMA.RP R3, R12, R10, R11 ;  /* 0x0000000a0c037223 */ /* 0x000fe2000000800b */
[----:B------:R-:W-:Y:S01]  /*1ec0*/  ISETP.NE.AND P1, PT, R7, RZ, PT ;  /* 0x000000ff0700720c */ /* 0x000fe20003f25270 */
[----:B------:R-:W-:Y:S01]  /*1ed0*/  IMAD.MOV R7, RZ, RZ, -R7 ;  /* 0x000000ffff077224 */ /* 0x000fe200078e0a07 */
[----:B------:R-:W-:Y:S02]  /*1ee0*/  LOP3.LUT R5, R5, 0x800000, RZ, 0xfc, !PT ;  /* 0x0080000005057812 */ /* 0x000fe400078efcff */
[----:B------:R-:W-:-:S02]  /*1ef0*/  FSETP.NEU.FTZ.AND P0, PT, R3, R6, PT ;  /* 0x000000060300720b */ /* 0x000fc40003f1d000 */
[----:B------:R-:W-:Y:S02]  /*1f00*/  SHF.L.U32 R8, R5, R8, RZ ;  /* 0x0000000805087219 */ /* 0x000fe400000006ff */
[----:B------:R-:W-:Y:S02]  /*1f10*/  SEL R6, R7, RZ, P2 ;  /* 0x000000ff07067207 */ /* 0x000fe40001000000 */
[----:B------:R-:W-:Y:S02]  /*1f20*/  ISETP.NE.AND P1, PT, R8, RZ, P1 ;  /* 0x000000ff0800720c */ /* 0x000fe40000f25270 */
[----:B------:R-:W-:Y:S02]  /*1f30*/  SHF.R.U32.HI R6, RZ, R6, R5 ;  /* 0x00000006ff067219 */ /* 0x000fe40000011605 */
[----:B------:R-:W-:Y:S02]  /*1f40*/  PLOP3.LUT P0, PT, P0, P1, PT, 0xf8, 0x8f ;  /* 0x00000000008f781c */ /* 0x000fe40000703f70 */
[----:B------:R-:W-:-:S02]  /*1f50*/  SHF.R.U32.HI R8, RZ, 0x1, R6 ;  /* 0x00000001ff087819 */ /* 0x000fc40000011606 */
[----:B------:R-:W-:-:S04]  /*1f60*/  SEL R3, RZ, 0x1, !P0 ;  /* 0x00000001ff037807 */ /* 0x000fc80004000000 */
[----:B------:R-:W-:-:S04]  /*1f70*/  LOP3.LUT R3, R3, 0x1, R8, 0xf8, !PT ;  /* 0x0000000103037812 */ /* 0x000fc800078ef808 */
[----:B------:R-:W-:-:S04]  /*1f80*/  LOP3.LUT R3, R3, R6, RZ, 0xc0, !PT ;  /* 0x0000000603037212 */ /* 0x000fc800078ec0ff */
[----:B------:R-:W-:-:S04]  /*1f90*/  IADD3 R3, PT, PT, R8, R3, RZ ;  /* 0x0000000308037210 */ /* 0x000fc80007ffe0ff */
[----:B------:R-:W-:Y:S01]  /*1fa0*/  LOP3.LUT R0, R3, R0, RZ, 0xfc, !PT ;  /* 0x0000000003007212 */ /* 0x000fe200078efcff */
[----:B------:R-:W-:Y:S06]  /*1fb0*/  BRA `(.L_x_1059) ;  /* 0x0000000000107947 */ /* 0x000fec0003800000 */
.L_x_1058:
[----:B------:R-:W-:-:S04]  /*1fc0*/  LOP3.LUT R0, R0, 0x80000000, RZ, 0xc0, !PT ;  /* 0x8000000000007812 */ /* 0x000fc800078ec0ff */
[----:B------:R-:W-:Y:S01]  /*1fd0*/  LOP3.LUT R0, R0, 0x7f800000, RZ, 0xfc, !PT ;  /* 0x7f80000000007812 */ /* 0x000fe200078efcff */
[----:B------:R-:W-:Y:S06]  /*1fe0*/  BRA `(.L_x_1059) ;  /* 0x0000000000047947 */ /* 0x000fec0003800000 */
.L_x_1057:
[----:B------:R-:W-:-:S07]  /*1ff0*/  IMAD R0, R6, 0x800000, R0 ;  /* 0x0080000006007824 */ /* 0x000fce00078e0200 */
.L_x_1059:
[----:B------:R-:W-:Y:S05]  /*2000*/  BSYNC.RECONVERGENT B2 ;  /* 0x0000000000027941 */ /* 0x000fea0003800200 */
.L_x_1056:
[----:B------:R-:W-:Y:S05]  /*2010*/  BRA `(.L_x_1060) ;  /* 0x0000000000207947 */ /* 0x000fea0003800000 */
.L_x_1055:
[----:B------:R-:W-:-:S04]  /*2020*/  LOP3.LUT R0, R5, 0x80000000, R0, 0x48, !PT ;  /* 0x8000000005007812 */ /* 0x000fc800078e4800 */
[----:B------:R-:W-:Y:S01]  /*2030*/  LOP3.LUT R0, R0, 0x7f800000, RZ, 0xfc, !PT ;  /* 0x7f80000000007812 */ /* 0x000fe200078efcff */
[----:B------:R-:W-:Y:S06]  /*2040*/  BRA `(.L_x_1060) ;  /* 0x0000000000147947 */ /* 0x000fec0003800000 */
.L_x_1054:
[----:B------:R-:W-:Y:S01]  /*2050*/  LOP3.LUT R0, R5, 0x80000000, R0, 0x48, !PT ;  /* 0x8000000005007812 */ /* 0x000fe200078e4800 */
[----:B------:R-:W-:Y:S06]  /*2060*/  BRA `(.L_x_1060) ;  /* 0x00000000000c7947 */ /* 0x000fec0003800000 */
.L_x_1053:
[----:B------:R-:W0:Y:S01]  /*2070*/  MUFU.RSQ R0, -QNAN ;  /* 0xffc0000000007908 */ /* 0x000e220000001400 */
[----:B------:R-:W-:Y:S05]  /*2080*/  BRA `(.L_x_1060) ;  /* 0x0000000000047947 */ /* 0x000fea0003800000 */
.L_x_1052:
[----:B------:R-:W-:-:S07]  /*2090*/  FADD.FTZ R0, R0, R3 ;  /* 0x0000000300007221 */ /* 0x000fce0000010000 */
.L_x_1060:
[----:B------:R-:W-:Y:S05]  /*20a0*/  BSYNC.RECONVERGENT B1 ;  /* 0x0000000000017941 */ /* 0x000fea0003800200 */
.L_x_1050:
[----:B------:R-:W-:-:S04]  /*20b0*/  HFMA2 R3, -RZ, RZ, 0, 0 ;  /* 0x00000000ff037431 */ /* 0x000fc800000001ff */
[----:B0-----:R-:W-:Y:S05]  /*20c0*/  RET.REL.NODEC R2 `(_Z17init_gauss_kernelP6float2iff) ;  /* 0xffffffdc02cc7950 */ /* 0x001fea0003c3ffff */
.L_x_1061:
        /* <DEDUP_REMOVED lines=11> */
.L_x_1066:


//--------------------- .nv.global.init           --------------------------
	.section	.nv.global.init,"aw",@progbits
	.align	4
.nv.global.init:
	.type		__cudart_i2opi_f,@object
	.size		__cudart_i2opi_f,(.L_45 - __cudart_i2opi_f)
__cudart_i2opi_f:
        /*0000*/ 	.byte	0x41, 0x90, 0x43, 0x3c, 0x99, 0x95, 0x62, 0xdb, 0xc0, 0xdd, 0x34, 0xf5, 0xd1, 0x57, 0x27, 0xfc
        /*0010*/ 	.byte	0x29, 0x15, 0x44, 0x4e, 0x6e, 0x83, 0xf9, 0xa2
.L_45:


//--------------------- .nv.shared._ZN3cub18CUB_300001_SM_10006detail6reduce18DeviceReduceKernelINS2_10policy_hubIdyN4cuda3std3__44plusIdEEE10Policy1000EN6thrust24THRUST_300001_SM_1000_NS10device_ptrI6float2EEyS9_d23complex_norm_sq_functorEEvT0_PT3_T1_NS0_13GridEvenShareISL_EET2_T4_ --------------------------
	.section	.nv.shared._ZN3cub18CUB_300001_SM_10006detail6reduce18DeviceReduceKernelINS2_10policy_hubIdyN4cuda3std3__44plusIdEEE10Policy1000EN6thrust24THRUST_300001_SM_1000_NS10device_ptrI6float2EEyS9_d23complex_norm_sq_functorEEvT0_PT3_T1_NS0_13GridEvenShareISL_EET2_T4_,"aw",@nobits
	.sectionflags	@""
	.align	16
.nv.shared._ZN3cub18CUB_300001_SM_10006detail6reduce18DeviceReduceKernelINS2_10policy_hubIdyN4cuda3std3__44plusIdEEE10Policy1000EN6thrust24THRUST_300001_SM_1000_NS10device_ptrI6float2EEyS9_d23complex_norm_sq_functorEEvT0_PT3_T1_NS0_13GridEvenShareISL_EET2_T4_:
	.zero		1184


//--------------------- .nv.shared.reserved.0     --------------------------
	.section	.nv.shared.reserved.0,"aw",@nobits
	.weak		__nv_reservedSMEM_offset_0_alias
	.size		__nv_reservedSMEM_offset_0_alias, 0, 64
	.other		__nv_reservedSMEM_offset_0_alias,@"STO_CUDA_RESERVED_SHARED STV_DEFAULT"
__nv_reservedSMEM_offset_0_alias:
	.zero		0
	.zero		64


//--------------------- .nv.global                --------------------------
	.section	.nv.global,"aw",@nobits
.nv.global:
	.type		_ZN34_INTERNAL_65579905_4_k_cu_f534acb56thrust24THRUST_300001_SM_1000_NS12placeholders2_8E,@object
	.size		_ZN34_INTERNAL_65579905_4_k_cu_f534acb56thrust24THRUST_300001_SM_1000_NS12placeholders2_8E,(_ZN34_INTERNAL_65579905_4_k_cu_f534acb54cuda3std3__436_GLOBAL__N__65579905_4_k_cu_f534acb56ignoreE - _ZN34_INTERNAL_65579905_4_k_cu_f534acb56thrust24THRUST_300001_SM_1000_NS12placeholders2_8E)
_ZN34_INTERNAL_65579905_4_k_cu_f534acb56thrust24THRUST_300001_SM_1000_NS12placeholders2_8E:
	.zero		1
	.type		_ZN34_INTERNAL_65579905_4_k_cu_f534acb54cuda3std3__436_GLOBAL__N__65579905_4_k_cu_f534acb56ignoreE,@object
	.size		_ZN34_INTERNAL_65579905_4_k_cu_f534acb54cuda3std3__436_GLOBAL__N__65579905_4_k_cu_f534acb56ignoreE,(_ZN34_INTERNAL_65579905_4_k_cu_f534acb54cuda3std6ranges3__45__cpo4dataE - _ZN34_INTERNAL_65579905_4_k_cu_f534acb54cuda3std3__436_GLOBAL__N__65579905_4_k_cu_f534acb56ignoreE)
_ZN34_INTERNAL_65579905_4_k_cu_f534acb54cuda3std3__436_GLOBAL__N__65579905_4_k_cu_f534acb56ignoreE:
	.zero		1
	.type		_ZN34_INTERNAL_65579905_4_k_cu_f534acb54cuda3std6ranges3__45__cpo4dataE,@object
	.size		_ZN34_INTERNAL_65579905_4_k_cu_f534acb54cuda3std6ranges3__45__cpo4dataE,(_ZN34_INTERNAL_65579905_4_k_cu_f534acb56thrust24THRUST_300001_SM_1000_NS6system3cpp3parE - _ZN34_INTERNAL_65579905_4_k_cu_f534acb54cuda3std6ranges3__45__cpo4dataE)
_ZN34_INTERNAL_65579905_4_k_cu_f534acb54cuda3std6ranges3__45__cpo4dataE:
	.zero		1
	.type		_ZN34_INTERNAL_65579905_4_k_cu_f534acb56thrust24THRUST_300001_SM_1000_NS6system3cpp3parE,@object
	.size		_ZN34_INTERNAL_65579905_4_k_cu_f534acb56thrust24THRUST_300001_SM_1000_NS6system3cpp3parE,(_ZN34_INTERNAL_65579905_4_k_cu_f534acb54cuda3std3__45__cpo5beginE - _ZN34_INTERNAL_65579905_4_k_cu_f534acb56thrust24THRUST_300001_SM_1000_NS6system3cpp3parE)
_ZN34_INTERNAL_65579905_4_k_cu_f534acb56thrust24THRUST_300001_SM_1000_NS6system3cpp3parE:
	.zero		1
	.type		_ZN34_INTERNAL_65579905_4_k_cu_f534acb54cuda3std3__45__cpo5beginE,@object
	.size		_ZN34_INTERNAL_65579905_4_k_cu_f534acb54cuda3std3__45__cpo5beginE,(_ZN34_INTERNAL_65579905_4_k_cu_f534acb54cuda3std6ranges3__45__cpo5beginE - _ZN34_INTERNAL_65579905_4_k_cu_f534acb54cuda3std3__45__cpo5beginE)
_ZN34_INTERNAL_65579905_4_k_cu_f534acb54cuda3std3__45__cpo5beginE:
	.zero		1
	.type		_ZN34_INTERNAL_65579905_4_k_cu_f534acb54cuda3std6ranges3__45__cpo5beginE,@object
	.size		_ZN34_INTERNAL_65579905_4_k_cu_f534acb54cuda3std6ranges3__45__cpo5beginE,(_ZN34_INTERNAL_65579905_4_k_cu_f534acb56thrust24THRUST_300001_SM_1000_NS6deviceE - _ZN34_INTERNAL_65579905_4_k_cu_f534acb54cuda3std6ranges3__45__cpo5beginE)
_ZN34_INTERNAL_65579905_4_k_cu_f534acb54cuda3std6ranges3__45__cpo5beginE:
	.zero		1
	.type		_ZN34_INTERNAL_65579905_4_k_cu_f534acb56thrust24THRUST_300001_SM_1000_NS6deviceE,@object
	.size		_ZN34_INTERNAL_65579905_4_k_cu_f534acb56thrust24THRUST_300001_SM_1000_NS6deviceE,(_ZN34_INTERNAL_65579905_4_k_cu_f534acb54cuda3std3__47nulloptE - _ZN34_INTERNAL_65579905_4_k_cu_f534acb56thrust24THRUST_300001_SM_1000_NS6deviceE)
_ZN34_INTERNAL_65579905_4_k_cu_f534acb56thrust24THRUST_300001_SM_1000_NS6deviceE:
	.zero		1
	.type		_ZN34_INTERNAL_65579905_4_k_cu_f534acb54cuda3std3__47nulloptE,@object
	.size		_ZN34_INTERNAL_65579905_4_k_cu_f534acb54cuda3std3__47nulloptE,(_ZN34_INTERNAL_65579905_4_k_cu_f534acb54cuda3std6ranges3__45__cpo8distanceE - _ZN34_INTERNAL_65579905_4_k_cu_f534acb54cuda3std3__47nulloptE)
_ZN34_INTERNAL_65579905_4_k_cu_f534acb54cuda3std3__47nulloptE:
	.zero		1
	.type		_ZN34_INTERNAL_65579905_4_k_cu_f534acb54cuda3std6ranges3__45__cpo8distanceE,@object
	.size		_ZN34_INTERNAL_65579905_4_k_cu_f534acb54cuda3std6ranges3__45__cpo8distanceE,(_ZN34_INTERNAL_65579905_4_k_cu_f534acb56thrust24THRUST_300001_SM_1000_NS12placeholders2_4E - _ZN34_INTERNAL_65579905_4_k_cu_f534acb54cuda3std6ranges3__45__cpo8distanceE)
_ZN34_INTERNAL_65579905_4_k_cu_f534acb54cuda3std6ranges3__45__cpo8distanceE:
	.zero		1
	.type		_ZN34_INTERNAL_65579905_4_k_cu_f534acb56thrust24THRUST_300001_SM_1000_NS12placeholders2_4E,@object
	.size		_ZN34_INTERNAL_65579905_4_k_cu_f534acb56thrust24THRUST_300001_SM_1000_NS12placeholders2_4E,(_ZN34_INTERNAL_65579905_4_k_cu_f534acb54cuda3std3__45__cpo6rbeginE - _ZN34_INTERNAL_65579905_4_k_cu_f534acb56thrust24THRUST_300001_SM_1000_NS12placeholders2_4E)
_ZN34_INTERNAL_65579905_4_k_cu_f534acb56thrust24THRUST_300001_SM_1000_NS12placeholders2_4E:
	.zero		1
	.type		_ZN34_INTERNAL_65579905_4_k_cu_f534acb54cuda3std3__45__cpo6rbeginE,@object
	.size		_ZN34_INTERNAL_65579905_4_k_cu_f534acb54cuda3std3__45__cpo6rbeginE,(_ZN34_INTERNAL_65579905_4_k_cu_f534acb54cuda3std6ranges3__45__cpo7advanceE - _ZN34_INTERNAL_65579905_4_k_cu_f534acb54cuda3std3__45__cpo6rbeginE)
_ZN34_INTERNAL_65579905_4_k_cu_f534acb54cuda3std3__45__cpo6rbeginE:
	.zero		1
	.type		_ZN34_INTERNAL_65579905_4_k_cu_f534acb54cuda3std6ranges3__45__cpo7advanceE,@object
	.size		_ZN34_INTERNAL_65579905_4_k_cu_f534acb54cuda3std6ranges3__45__cpo7advanceE,(_ZN34_INTERNAL_65579905_4_k_cu_f534acb56thrust24THRUST_300001_SM_1000_NS12placeholders3_10E - _ZN34_INTERNAL_65579905_4_k_cu_f534acb54cuda3std6ranges3__45__cpo7advanceE)
_ZN34_INTERNAL_65579905_4_k_cu_f534acb54cuda3std6ranges3__45__cpo7advanceE:
	.zero		1
	.type		_ZN34_INTERNAL_65579905_4_k_cu_f534acb56thrust24THRUST_300001_SM_1000_NS12placeholders3_10E,@object
	.size		_ZN34_INTERNAL_65579905_4_k_cu_f534acb56thrust24THRUST_300001_SM_1000_NS12placeholders3_10E,(_ZN34_INTERNAL_65579905_4_k_cu_f534acb54cuda3std3__48in_placeE - _ZN34_INTERNAL_65579905_4_k_cu_f534acb56thrust24THRUST_300001_SM_1000_NS12placeholders3_10E)
_ZN34_INTERNAL_65579905_4_k_cu_f534acb56thrust24THRUST_300001_SM_1000_NS12placeholders3_10E:
	.zero		1
	.type		_ZN34_INTERNAL_65579905_4_k_cu_f534acb54cuda3std3__48in_placeE,@object
	.size		_ZN34_INTERNAL_65579905_4_k_cu_f534acb54cuda3std3__48in_placeE,(_ZN34_INTERNAL_65579905_4_k_cu_f534acb54cuda3std6ranges3__45__cpo4sizeE - _ZN34_INTERNAL_65579905_4_k_cu_f534acb54cuda3std3__48in_placeE)
_ZN34_INTERNAL_65579905_4_k_cu_f534acb54cuda3std3__48in_placeE:
	.zero		1
	.type		_ZN34_INTERNAL_65579905_4_k_cu_f534acb54cuda3std6ranges3__45__cpo4sizeE,@object
	.size		_ZN34_INTERNAL_65579905_4_k_cu_f534acb54cuda3std6ranges3__45__cpo4sizeE,(_ZN34_INTERNAL_65579905_4_k_cu_f534acb56thrust24THRUST_300001_SM_1000_NS12placeholders2_2E - _ZN34_INTERNAL_65579905_4_k_cu_f534acb54cuda3std6ranges3__45__cpo4sizeE)
_ZN34_INTERNAL_65579905_4_k_cu_f534acb54cuda3std6ranges3__45__cpo4sizeE:
	.zero		1
	.type		_ZN34_INTERNAL_65579905_4_k_cu_f534acb56thrust24THRUST_300001_SM_1000_NS12placeholders2_2E,@object
	.size		_ZN34_INTERNAL_65579905_4_k_cu_f534acb56thrust24THRUST_300001_SM_1000_NS12placeholders2_2E,(_ZN34_INTERNAL_65579905_4_k_cu_f534acb54cuda3std3__45__cpo6cbeginE - _ZN34_INTERNAL_65579905_4_k_cu_f534acb56thrust24THRUST_300001_SM_1000_NS12placeholders2_2E)
_ZN34_INTERNAL_65579905_4_k_cu_f534acb56thrust24THRUST_300001_SM_1000_NS12placeholders2_2E:
	.zero		1
	.type		_ZN34_INTERNAL_65579905_4_k_cu_f534acb54cuda3std3__45__cpo6cbeginE,@object
	.size		_ZN34_INTERNAL_65579905_4_k_cu_f534acb54cuda3std3__45__cpo6cbeginE,(_ZN34_INTERNAL_65579905_4_k_cu_f534acb54cuda3std6ranges3__45__cpo6cbeginE - _ZN34_INTERNAL_65579905_4_k_cu_f534acb54cuda3std3__45__cpo6cbeginE)
_ZN34_INTERNAL_65579905_4_k_cu_f534acb54cuda3std3__45__cpo6cbeginE:
	.zero		1
	.type		_ZN34_INTERNAL_65579905_4_k_cu_f534acb54cuda3std6ranges3__45__cpo6cbeginE,@object
	.size		_ZN34_INTERNAL_65579905_4_k_cu_f534acb54cuda3std6ranges3__45__cpo6cbeginE,(_ZN34_INTERNAL_65579905_4_k_cu_f534acb56thrust24THRUST_300001_SM_1000_NS12placeholders2_6E - _ZN34_INTERNAL_65579905_4_k_cu_f534acb54cuda3std6ranges3__45__cpo6cbeginE)
_ZN34_INTERNAL_65579905_4_k_cu_f534acb54cuda3std6ranges3__45__cpo6cbeginE:
	.zero		1
	.type		_ZN34_INTERNAL_65579905_4_k_cu_f534acb56thrust24THRUST_300001_SM_1000_NS12placeholders2_6E,@object
	.size		_ZN34_INTERNAL_65579905_4_k_cu_f534acb56thrust24THRUST_300001_SM_1000_NS12placeholders2_6E,(_ZN34_INTERNAL_65579905_4_k_cu_f534acb54cuda3std3__45__cpo7crbeginE - _ZN34_INTERNAL_65579905_4_k_cu_f534acb56thrust24THRUST_300001_SM_1000_NS12placeholders2_6E)
_ZN34_INTERNAL_65579905_4_k_cu_f534acb56thrust24THRUST_300001_SM_1000_NS12placeholders2_6E:
	.zero		1
	.type		_ZN34_INTERNAL_65579905_4_k_cu_f534acb54cuda3std3__45__cpo7crbeginE,@object
	.size		_ZN34_INTERNAL_65579905_4_k_cu_f534acb54cuda3std3__45__cpo7crbeginE,(_ZN34_INTERNAL_65579905_4_k_cu_f534acb54cuda3std6ranges3__45__cpo4nextE - _ZN34_INTERNAL_65579905_4_k_cu_f534acb54cuda3std3__45__cpo7crbeginE)
_ZN34_INTERNAL_65579905_4_k_cu_f534acb54cuda3std3__45__cpo7crbeginE:
	.zero		1
	.type		_ZN34_INTERNAL_65579905_4_k_cu_f534acb54cuda3std6ranges3__45__cpo4nextE,@object
	.size		_ZN34_INTERNAL_65579905_4_k_cu_f534acb54cuda3std6ranges3__45__cpo4nextE,(_ZN34_INTERNAL_65579905_4_k_cu_f534acb54cuda3std6ranges3__45__cpo4swapE - _ZN34_INTERNAL_65579905_4_k_cu_f534acb54cuda3std6ranges3__45__cpo4nextE)
_ZN34_INTERNAL_65579905_4_k_cu_f534acb54cuda3std6ranges3__45__cpo4nextE:
	.zero		1
	.type		_ZN34_INTERNAL_65579905_4_k_cu_f534acb54cuda3std6ranges3__45__cpo4swapE,@object
	.size		_ZN34_INTERNAL_65579905_4_k_cu_f534acb54cuda3std6ranges3__45__cpo4swapE,(_ZN34_INTERNAL_65579905_4_k_cu_f534acb56thrust24THRUST_300001_SM_1000_NS8cuda_cub10par_nosyncE - _ZN34_INTERNAL_65579905_4_k_cu_f534acb54cuda3std6ranges3__45__cpo4swapE)
_ZN34_INTERNAL_65579905_4_k_cu_f534acb54cuda3std6ranges3__45__cpo4swapE:
	.zero		1
	.type		_ZN34_INTERNAL_65579905_4_k_cu_f534acb56thrust24THRUST_300001_SM_1000_NS8cuda_cub10par_nosyncE,@object
	.size		_ZN34_INTERNAL_65579905_4_k_cu_f534acb56thrust24THRUST_300001_SM_1000_NS8cuda_cub10par_nosyncE,(_ZN34_INTERNAL_65579905_4_k_cu_f534acb56thrust24THRUST_300001_SM_1000_NS3seqE - _ZN34_INTERNAL_65579905_4_k_cu_f534acb56thrust24THRUST_300001_SM_1000_NS8cuda_cub10par_nosyncE)
_ZN34_INTERNAL_65579905_4_k_cu_f534acb56thrust24THRUST_300001_SM_1000_NS8cuda_cub10par_nosyncE:
	.zero		1
	.type		_ZN34_INTERNAL_65579905_4_k_cu_f534acb56thrust24THRUST_300001_SM_1000_NS3seqE,@object
	.size		_ZN34_INTERNAL_65579905_4_k_cu_f534acb56thrust24THRUST_300001_SM_1000_NS3seqE,(_ZN34_INTERNAL_65579905_4_k_cu_f534acb54cuda3std3__420unreachable_sentinelE - _ZN34_INTERNAL_65579905_4_k_cu_f534acb56thrust24THRUST_300001_SM_1000_NS3seqE)
_ZN34_INTERNAL_65579905_4_k_cu_f534acb56thrust24THRUST_300001_SM_1000_NS3seqE:
	.zero		1
	.type		_ZN34_INTERNAL_65579905_4_k_cu_f534acb54cuda3std3__420unreachable_sentinelE,@object
	.size		_ZN34_INTERNAL_65579905_4_k_cu_f534acb54cuda3std3__420unreachable_sentinelE,(_ZN34_INTERNAL_65579905_4_k_cu_f534acb54cuda3std6ranges3__45__cpo5ssizeE - _ZN34_INTERNAL_65579905_4_k_cu_f534acb54cuda3std3__420unreachable_sentinelE)
_ZN34_INTERNAL_65579905_4_k_cu_f534acb54cuda3std3__420unreachable_sentinelE:
	.zero		1
	.type		_ZN34_INTERNAL_65579905_4_k_cu_f534acb54cuda3std6ranges3__45__cpo5ssizeE,@object
	.size		_ZN34_INTERNAL_65579905_4_k_cu_f534acb54cuda3std6ranges3__45__cpo5ssizeE,(_ZN34_INTERNAL_65579905_4_k_cu_f534acb56thrust24THRUST_300001_SM_1000_NS12placeholders2_3E - _ZN34_INTERNAL_65579905_4_k_cu_f534acb54cuda3std6ranges3__45__cpo5ssizeE)
_ZN34_INTERNAL_65579905_4_k_cu_f534acb54cuda3std6ranges3__45__cpo5ssizeE:
	.zero		1
	.type		_ZN34_INTERNAL_65579905_4_k_cu_f534acb56thrust24THRUST_300001_SM_1000_NS12placeholders2_3E,@object
	.size		_ZN34_INTERNAL_65579905_4_k_cu_f534acb56thrust24THRUST_300001_SM_1000_NS12placeholders2_3E,(_ZN34_INTERNAL_65579905_4_k_cu_f534acb54cuda3std3__45__cpo4cendE - _ZN34_INTERNAL_65579905_4_k_cu_f534acb56thrust24THRUST_300001_SM_1000_NS12placeholders2_3E)
_ZN34_INTERNAL_65579905_4_k_cu_f534acb56thrust24THRUST_300001_SM_1000_NS12placeholders2_3E:
	.zero		1
	.type		_ZN34_INTERNAL_65579905_4_k_cu_f534acb54cuda3std3__45__cpo4cendE,@object
	.size		_ZN34_INTERNAL_65579905_4_k_cu_f534acb54cuda3std3__45__cpo4cendE,(_ZN34_INTERNAL_65579905_4_k_cu_f534acb54cuda3std6ranges3__45__cpo4cendE - _ZN34_INTERNAL_65579905_4_k_cu_f534acb54cuda3std3__45__cpo4cendE)
_ZN34_INTERNAL_65579905_4_k_cu_f534acb54cuda3std3__45__cpo4cendE:
	.zero		1
	.type		_ZN34_INTERNAL_65579905_4_k_cu_f534acb54cuda3std6ranges3__45__cpo4cendE,@object
	.size		_ZN34_INTERNAL_65579905_4_k_cu_f534acb54cuda3std6ranges3__45__cpo4cendE,(_ZN34_INTERNAL_65579905_4_k_cu_f534acb56thrust24THRUST_300001_SM_1000_NS12placeholders2_7E - _ZN34_INTERNAL_65579905_4_k_cu_f534acb54cuda3std6ranges3__45__cpo4cendE)
_ZN34_INTERNAL_65579905_4_k_cu_f534acb54cuda3std6ranges3__45__cpo4cendE:
	.zero		1
	.type		_ZN34_INTERNAL_65579905_4_k_cu_f534acb56thrust24THRUST_300001_SM_1000_NS12placeholders2_7E,@object
	.size		_ZN34_INTERNAL_65579905_4_k_cu_f534acb56thrust24THRUST_300001_SM_1000_NS12placeholders2_7E,(_ZN34_INTERNAL_65579905_4_k_cu_f534acb54cuda3std3__45__cpo5crendE - _ZN34_INTERNAL_65579905_4_k_cu_f534acb56thrust24THRUST_300001_SM_1000_NS12placeholders2_7E)
_ZN34_INTERNAL_65579905_4_k_cu_f534acb56thrust24THRUST_300001_SM_1000_NS12placeholders2_7E:
	.zero		1
	.type		_ZN34_INTERNAL_65579905_4_k_cu_f534acb54cuda3std3__45__cpo5crendE,@object
	.size		_ZN34_INTERNAL_65579905_4_k_cu_f534acb54cuda3std3__45__cpo5crendE,(_ZN34_INTERNAL_65579905_4_k_cu_f534acb54cuda3std6ranges3__45__cpo4prevE - _ZN34_INTERNAL_65579905_4_k_cu_f534acb54cuda3std3__45__cpo5crendE)
_ZN34_INTERNAL_65579905_4_k_cu_f534acb54cuda3std3__45__cpo5crendE:
	.zero		1
	.type		_ZN34_INTERNAL_65579905_4_k_cu_f534acb54cuda3std6ranges3__45__cpo4prevE,@object
	.size		_ZN34_INTERNAL_65579905_4_k_cu_f534acb54cuda3std6ranges3__45__cpo4prevE,(_ZN34_INTERNAL_65579905_4_k_cu_f534acb54cuda3std6ranges3__45__cpo9iter_moveE - _ZN34_INTERNAL_65579905_4_k_cu_f534acb54cuda3std6ranges3__45__cpo4prevE)
_ZN34_INTERNAL_65579905_4_k_cu_f534acb54cuda3std6ranges3__45__cpo4prevE:
	.zero		1
	.type		_ZN34_INTERNAL_65579905_4_k_cu_f534acb54cuda3std6ranges3__45__cpo9iter_moveE,@object
	.size		_ZN34_INTERNAL_65579905_4_k_cu_f534acb54cuda3std6ranges3__45__cpo9iter_moveE,(_ZN34_INTERNAL_65579905_4_k_cu_f534acb56thrust24THRUST_300001_SM_1000_NS6system6detail10sequential3seqE - _ZN34_INTERNAL_65579905_4_k_cu_f534acb54cuda3std6ranges3__45__cpo9iter_moveE)
_ZN34_INTERNAL_65579905_4_k_cu_f534acb54cuda3std6ranges3__45__cpo9iter_moveE:
	.zero		1
	.type		_ZN34_INTERNAL_65579905_4_k_cu_f534acb56thrust24THRUST_300001_SM_1000_NS6system6detail10sequential3seqE,@object
	.size		_ZN34_INTERNAL_65579905_4_k_cu_f534acb56thrust24THRUST_300001_SM_1000_NS6system6detail10sequential3seqE,(_ZN34_INTERNAL_65579905_4_k_cu_f534acb56thrust24THRUST_300001_SM_1000_NS12placeholders2_9E - _ZN34_INTERNAL_65579905_4_k_cu_f534acb56thrust24THRUST_300001_SM_1000_NS6system6detail10sequential3seqE)
_ZN34_INTERNAL_65579905_4_k_cu_f534acb56thrust24THRUST_300001_SM_1000_NS6system6detail10sequential3seqE:
	.zero		1
	.type		_ZN34_INTERNAL_65579905_4_k_cu_f534acb56thrust24THRUST_300001_SM_1000_NS12placeholders2_9E,@object
	.size		_ZN34_INTERNAL_65579905_4_k_cu_f534acb56thrust24THRUST_300001_SM_1000_NS12placeholders2_9E,(_ZN34_INTERNAL_65579905_4_k_cu_f534acb54cuda3std3__419piecewise_constructE - _ZN34_INTERNAL_65579905_4_k_cu_f534acb56thrust24THRUST_300001_SM_1000_NS12placeholders2_9E)
_ZN34_INTERNAL_65579905_4_k_cu_f534acb56thrust24THRUST_300001_SM_1000_NS12placeholders2_9E:
	.zero		1
	.type		_ZN34_INTERNAL_65579905_4_k_cu_f534acb54cuda3std3__419piecewise_constructE,@object
	.size		_ZN34_INTERNAL_65579905_4_k_cu_f534acb54cuda3std3__419piecewise_constructE,(_ZN34_INTERNAL_65579905_4_k_cu_f534acb54cuda3std6ranges3__45__cpo5cdataE - _ZN34_INTERNAL_65579905_4_k_cu_f534acb54cuda3std3__419piecewise_constructE)
_ZN34_INTERNAL_65579905_4_k_cu_f534acb54cuda3std3__419piecewise_constructE:
	.zero		1
	.type		_ZN34_INTERNAL_65579905_4_k_cu_f534acb54cuda3std6ranges3__45__cpo5cdataE,@object
	.size		_ZN34_INTERNAL_65579905_4_k_cu_f534acb54cuda3std6ranges3__45__cpo5cdataE,(_ZN34_INTERNAL_65579905_4_k_cu_f534acb56thrust24THRUST_300001_SM_1000_NS12placeholders2_1E - _ZN34_INTERNAL_65579905_4_k_cu_f534acb54cuda3std6ranges3__45__cpo5cdataE)
_ZN34_INTERNAL_65579905_4_k_cu_f534acb54cuda3std6ranges3__45__cpo5cdataE:
	.zero		1
	.type		_ZN34_INTERNAL_65579905_4_k_cu_f534acb56thrust24THRUST_300001_SM_1000_NS12placeholders2_1E,@object
	.size		_ZN34_INTERNAL_65579905_4_k_cu_f534acb56thrust24THRUST_300001_SM_1000_NS12placeholders2_1E,(_ZN34_INTERNAL_65579905_4_k_cu_f534acb54cuda3std3__45__cpo3endE - _ZN34_INTERNAL_65579905_4_k_cu_f534acb56thrust24THRUST_300001_SM_1000_NS12placeholders2_1E)
_ZN34_INTERNAL_65579905_4_k_cu_f534acb56thrust24THRUST_300001_SM_1000_NS12placeholders2_1E:
	.zero		1
	.type		_ZN34_INTERNAL_65579905_4_k_cu_f534acb54cuda3std3__45__cpo3endE,@object
	.size		_ZN34_INTERNAL_65579905_4_k_cu_f534acb54cuda3std3__45__cpo3endE,(_ZN34_INTERNAL_65579905_4_k_cu_f534acb54cuda3std6ranges3__45__cpo3endE - _ZN34_INTERNAL_65579905_4_k_cu_f534acb54cuda3std3__45__cpo3endE)
_ZN34_INTERNAL_65579905_4_k_cu_f534acb54cuda3std3__45__cpo3endE:
	.zero		1
	.type		_ZN34_INTERNAL_65579905_4_k_cu_f534acb54cuda3std6ranges3__45__cpo3endE,@object
	.size		_ZN34_INTERNAL_65579905_4_k_cu_f534acb54cuda3std6ranges3__45__cpo3endE,(_ZN34_INTERNAL_65579905_4_k_cu_f534acb56thrust24THRUST_300001_SM_1000_NS12placeholders2_5E - _ZN34_INTERNAL_65579905_4_k_cu_f534acb54cuda3std6ranges3__45__cpo3endE)
_ZN34_INTERNAL_65579905_4_k_cu_f534acb54cuda3std6ranges3__45__cpo3endE:
	.zero		1
	.type		_ZN34_INTERNAL_65579905_4_k_cu_f534acb56thrust24THRUST_300001_SM_1000_NS12placeholders2_5E,@object
	.size		_ZN34_INTERNAL_65579905_4_k_cu_f534acb56thrust24THRUST_300001_SM_1000_NS12placeholders2_5E,(_ZN34_INTERNAL_65579905_4_k_cu_f534acb54cuda3std3__45__cpo4rendE - _ZN34_INTERNAL_65579905_4_k_cu_f534acb56thrust24THRUST_300001_SM_1000_NS12placeholders2_5E)
_ZN34_INTERNAL_65579905_4_k_cu_f534acb56thrust24THRUST_300001_SM_1000_NS12placeholders2_5E:
	.zero		1
	.type		_ZN34_INTERNAL_65579905_4_k_cu_f534acb54cuda3std3__45__cpo4rendE,@object
	.size		_ZN34_INTERNAL_65579905_4_k_cu_f534acb54cuda3std3__45__cpo4rendE,(_ZN34_INTERNAL_65579905_4_k_cu_f534acb54cuda3std6ranges3__45__cpo9iter_swapE - _ZN34_INTERNAL_65579905_4_k_cu_f534acb54cuda3std3__45__cpo4rendE)
_ZN34_INTERNAL_65579905_4_k_cu_f534acb54cuda3std3__45__cpo4rendE:
	.zero		1
	.type		_ZN34_INTERNAL_65579905_4_k_cu_f534acb54cuda3std6ranges3__45__cpo9iter_swapE,@object
	.size		_ZN34_INTERNAL_65579905_4_k_cu_f534acb54cuda3std6ranges3__45__cpo9iter_swapE,(_ZN34_INTERNAL_65579905_4_k_cu_f534acb54cuda3std3__48unexpectE - _ZN34_INTERNAL_65579905_4_k_cu_f534acb54cuda3std6ranges3__45__cpo9iter_swapE)
_ZN34_INTERNAL_65579905_4_k_cu_f534acb54cuda3std6ranges3__45__cpo9iter_swapE:
	.zero		1
	.type		_ZN34_INTERNAL_65579905_4_k_cu_f534acb54cuda3std3__48unexpectE,@object
	.size		_ZN34_INTERNAL_65579905_4_k_cu_f534acb54cuda3std3__48unexpectE,(_ZN34_INTERNAL_65579905_4_k_cu_f534acb56thrust24THRUST_300001_SM_1000_NS8cuda_cub3parE - _ZN34_INTERNAL_65579905_4_k_cu_f534acb54cuda3std3__48unexpectE)
_ZN34_INTERNAL_65579905_4_k_cu_f534acb54cuda3std3__48unexpectE:
	.zero		1
	.type		_ZN34_INTERNAL_65579905_4_k_cu_f534acb56thrust24THRUST_300001_SM_1000_NS8cuda_cub3parE,@object
	.size		_ZN34_INTERNAL_65579905_4_k_cu_f534acb56thrust24THRUST_300001_SM_1000_NS8cuda_cub3parE,(.L_29 - _ZN34_INTERNAL_65579905_4_k_cu_f534acb56thrust24THRUST_300001_SM_1000_NS8cuda_cub3parE)
_ZN34_INTERNAL_65579905_4_k_cu_f534acb56thrust24THRUST_300001_SM_1000_NS8cuda_cub3parE:
	.zero		1
.L_29:


//--------------------- .nv.shared._ZN3cub18CUB_300001_SM_10006detail6reduce28DeviceReduceSingleTileKernelINS2_10policy_hubIdyN4cuda3std3__44plusIdEEE10Policy1000EN6thrust24THRUST_300001_SM_1000_NS10device_ptrI6float2EEPdyS9_dd23complex_norm_sq_functorEEvT0_T1_T2_T3_T4_T6_ --------------------------
	.section	.nv.shared._ZN3cub18CUB_300001_SM_10006detail6reduce28DeviceReduceSingleTileKernelINS2_10policy_hubIdyN4cuda3std3__44plusIdEEE10Policy1000EN6thrust24THRUST_300001_SM_1000_NS10device_ptrI6float2EEPdyS9_dd23complex_norm_sq_functorEEvT0_T1_T2_T3_T4_T6_,"aw",@nobits
	.sectionflags	@""
	.align	16
.nv.shared._ZN3cub18CUB_300001_SM_10006detail6reduce28DeviceReduceSingleTileKernelINS2_10policy_hubIdyN4cuda3std3__44plusIdEEE10Policy1000EN6thrust24THRUST_300001_SM_1000_NS10device_ptrI6float2EEPdyS9_dd23complex_norm_sq_functorEEvT0_T1_T2_T3_T4_T6_:
	.zero		1184


//--------------------- .nv.shared._ZN3cub18CUB_300001_SM_10006detail6reduce18DeviceReduceKernelINS2_10policy_hubIdjN4cuda3std3__44plusIdEEE10Policy1000EN6thrust24THRUST_300001_SM_1000_NS10device_ptrI6float2EEjS9_d23complex_norm_sq_functorEEvT0_PT3_T1_NS0_13GridEvenShareISL_EET2_T4_ --------------------------
	.section	.nv.shared._ZN3cub18CUB_300001_SM_10006detail6reduce18DeviceReduceKernelINS2_10policy_hubIdjN4cuda3std3__44plusIdEEE10Policy1000EN6thrust24THRUST_300001_SM_1000_NS10device_ptrI6float2EEjS9_d23complex_norm_sq_functorEEvT0_PT3_T1_NS0_13GridEvenShareISL_EET2_T4_,"aw",@nobits
	.sectionflags	@""
	.align	16
.nv.shared._ZN3cub18CUB_300001_SM_10006detail6reduce18DeviceReduceKernelINS2_10policy_hubIdjN4cuda3std3__44plusIdEEE10Policy1000EN6thrust24THRUST_300001_SM_1000_NS10device_ptrI6float2EEjS9_d23complex_norm_sq_functorEEvT0_PT3_T1_NS0_13GridEvenShareISL_EET2_T4_:
	.zero		1216


//--------------------- .nv.shared._ZN3cub18CUB_300001_SM_10006detail6reduce28DeviceReduceSingleTileKernelINS2_10policy_hubIdjN4cuda3std3__44plusIdEEE10Policy1000EN6thrust24THRUST_300001_SM_1000_NS10device_ptrI6float2EEPdjS9_dd23complex_norm_sq_functorEEvT0_T1_T2_T3_T4_T6_ --------------------------
	.section	.nv.shared._ZN3cub18CUB_300001_SM_10006detail6reduce28DeviceReduceSingleTileKernelINS2_10policy_hubIdjN4cuda3std3__44plusIdEEE10Policy1000EN6thrust24THRUST_300001_SM_1000_NS10device_ptrI6float2EEPdjS9_dd23complex_norm_sq_functorEEvT0_T1_T2_T3_T4_T6_,"aw",@nobits
	.sectionflags	@""
	.align	16
.nv.shared._ZN3cub18CUB_300001_SM_10006detail6reduce28DeviceReduceSingleTileKernelINS2_10policy_hubIdjN4cuda3std3__44plusIdEEE10Policy1000EN6thrust24THRUST_300001_SM_1000_NS10device_ptrI6float2EEPdjS9_dd23complex_norm_sq_functorEEvT0_T1_T2_T3_T4_T6_:
	.zero		1216


//--------------------- .nv.shared._ZN3cub18CUB_300001_SM_10006detail6reduce28DeviceReduceSingleTileKernelINS2_10policy_hubIdyN4cuda3std3__44plusIdEEE10Policy1000EPdSC_iS9_ddNS7_10__identityEEEvT0_T1_T2_T3_T4_T6_ --------------------------
	.section	.nv.shared._ZN3cub18CUB_300001_SM_10006detail6reduce28DeviceReduceSingleTileKernelINS2_10policy_hubIdyN4cuda3std3__44plusIdEEE10Policy1000EPdSC_iS9_ddNS7_10__identityEEEvT0_T1_T2_T3_T4_T6_,"aw",@nobits
	.sectionflags	@""
	.align	16
.nv.shared._ZN3cub18CUB_300001_SM_10006detail6reduce28DeviceReduceSingleTileKernelINS2_10policy_hubIdyN4cuda3std3__44plusIdEEE10Policy1000EPdSC_iS9_ddNS7_10__identityEEEvT0_T1_T2_T3_T4_T6_:
	.zero		1184


//--------------------- .nv.shared._ZN3cub18CUB_300001_SM_10006detail6reduce18DeviceReduceKernelINS2_10policy_hubIdyN4cuda3std3__44plusIdEEE10Policy1000EN6thrust24THRUST_300001_SM_1000_NS10device_ptrIdEEyS9_d14square_functorEEvT0_PT3_T1_NS0_13GridEvenShareISK_EET2_T4_ --------------------------
	.section	.nv.shared._ZN3cub18CUB_300001_SM_10006detail6reduce18DeviceReduceKernelINS2_10policy_hubIdyN4cuda3std3__44plusIdEEE10Policy1000EN6thrust24THRUST_300001_SM_1000_NS10device_ptrIdEEyS9_d14square_functorEEvT0_PT3_T1_NS0_13GridEvenShareISK_EET2_T4_,"aw",@nobits
	.sectionflags	@""
	.align	16
.nv.shared._ZN3cub18CUB_300001_SM_10006detail6reduce18DeviceReduceKernelINS2_10policy_hubIdyN4cuda3std3__44plusIdEEE10Policy1000EN6thrust24THRUST_300001_SM_1000_NS10device_ptrIdEEyS9_d14square_functorEEvT0_PT3_T1_NS0_13GridEvenShareISK_EET2_T4_:
	.zero		1184


//--------------------- .nv.shared._ZN3cub18CUB_300001_SM_10006detail6reduce28DeviceReduceSingleTileKernelINS2_10policy_hubIdyN4cuda3std3__44plusIdEEE10Policy1000EN6thrust24THRUST_300001_SM_1000_NS10device_ptrIdEEPdyS9_dd14square_functorEEvT0_T1_T2_T3_T4_T6_ --------------------------
	.section	.nv.shared._ZN3cub18CUB_300001_SM_10006detail6reduce28DeviceReduceSingleTileKernelINS2_10policy_hubIdyN4cuda3std3__44plusIdEEE10Policy1000EN6thrust24THRUST_300001_SM_1000_NS10device_ptrIdEEPdyS9_dd14square_functorEEvT0_T1_T2_T3_T4_T6_,"aw",@nobits
	.sectionflags	@""
	.align	16
.nv.shared._ZN3cub18CUB_300001_SM_10006detail6reduce28DeviceReduceSingleTileKernelINS2_10policy_hubIdyN4cuda3std3__44plusIdEEE10Policy1000EN6thrust24THRUST_300001_SM_1000_NS10device_ptrIdEEPdyS9_dd14square_functorEEvT0_T1_T2_T3_T4_T6_:
	.zero		1184


//--------------------- .nv.shared._ZN3cub18CUB_300001_SM_10006detail6reduce28DeviceReduceSingleTileKernelINS2_10policy_hubIdjN4cuda3std3__44plusIdEEE10Policy1000EPdSC_iS9_ddNS7_10__identityEEEvT0_T1_T2_T3_T4_T6_ --------------------------
	.section	.nv.shared._ZN3cub18CUB_300001_SM_10006detail6reduce28DeviceReduceSingleTileKernelINS2_10policy_hubIdjN4cuda3std3__44plusIdEEE10Policy1000EPdSC_iS9_ddNS7_10__identityEEEvT0_T1_T2_T3_T4_T6_,"aw",@nobits
	.sectionflags	@""
	.align	16
.nv.shared._ZN3cub18CUB_300001_SM_10006detail6reduce28DeviceReduceSingleTileKernelINS2_10policy_hubIdjN4cuda3std3__44plusIdEEE10Policy1000EPdSC_iS9_ddNS7_10__identityEEEvT0_T1_T2_T3_T4_T6_:
	.zero		1216


//--------------------- .nv.shared._ZN3cub18CUB_300001_SM_10006detail6reduce18DeviceReduceKernelINS2_10policy_hubIdjN4cuda3std3__44plusIdEEE10Policy1000EN6thrust24THRUST_300001_SM_1000_NS10device_ptrIdEEjS9_d14square_functorEEvT0_PT3_T1_NS0_13GridEvenShareISK_EET2_T4_ --------------------------
	.section	.nv.shared._ZN3cub18CUB_300001_SM_10006detail6reduce18DeviceReduceKernelINS2_10policy_hubIdjN4cuda3std3__44plusIdEEE10Policy1000EN6thrust24THRUST_300001_SM_1000_NS10device_ptrIdEEjS9_d14square_functorEEvT0_PT3_T1_NS0_13GridEvenShareISK_EET2_T4_,"aw",@nobits
	.sectionflags	@""
	.align	16
.nv.shared._ZN3cub18CUB_300001_SM_10006detail6reduce18DeviceReduceKernelINS2_10policy_hubIdjN4cuda3std3__44plusIdEEE10Policy1000EN6thrust24THRUST_300001_SM_1000_NS10device_ptrIdEEjS9_d14square_functorEEvT0_PT3_T1_NS0_13GridEvenShareISK_EET2_T4_:
	.zero		1216


//--------------------- .nv.shared._ZN3cub18CUB_300001_SM_10006detail6reduce28DeviceReduceSingleTileKernelINS2_10policy_hubIdjN4cuda3std3__44plusIdEEE10Policy1000EN6thrust24THRUST_300001_SM_1000_NS10device_ptrIdEEPdjS9_dd14square_functorEEvT0_T1_T2_T3_T4_T6_ --------------------------
	.section	.nv.shared._ZN3cub18CUB_300001_SM_10006detail6reduce28DeviceReduceSingleTileKernelINS2_10policy_hubIdjN4cuda3std3__44plusIdEEE10Policy1000EN6thrust24THRUST_300001_SM_1000_NS10device_ptrIdEEPdjS9_dd14square_functorEEvT0_T1_T2_T3_T4_T6_,"aw",@nobits
	.sectionflags	@""
	.align	16
.nv.shared._ZN3cub18CUB_300001_SM_10006detail6reduce28DeviceReduceSingleTileKernelINS2_10policy_hubIdjN4cuda3std3__44plusIdEEE10Policy1000EN6thrust24THRUST_300001_SM_1000_NS10device_ptrIdEEPdjS9_dd14square_functorEEvT0_T1_T2_T3_T4_T6_:
	.zero		1216


//--------------------- .nv.shared._ZN3cub18CUB_300001_SM_10006detail11EmptyKernelIvEEvv --------------------------
	.section	.nv.shared._ZN3cub18CUB_300001_SM_10006detail11EmptyKernelIvEEvv,"aw",@nobits
	.sectionflags	@""
	.align	16
	.zero		1024


//--------------------- .nv.shared._ZN6thrust24THRUST_300001_SM_1000_NS8cuda_cub4core6detail13_kernel_agentINS1_8__reduce11ReduceAgentIPN4cuda3std3__45tupleIJdlEEESC_SB_lNS1_9__extrema9arg_max_fIdl7AbsLessEEEEJSC_SC_iSG_EEEvDpT0_ --------------------------
	.section	.nv.shared._ZN6thrust24THRUST_300001_SM_1000_NS8cuda_cub4core6detail13_kernel_agentINS1_8__reduce11ReduceAgentIPN4cuda3std3__45tupleIJdlEEESC_SB_lNS1_9__extrema9arg_max_fIdl7AbsLessEEEEJSC_SC_iSG_EEEvDpT0_,"aw",@nobits
	.sectionflags	@""
	.align	16
	.zero		1024


//--------------------- .nv.shared._ZN6thrust24THRUST_300001_SM_1000_NS8cuda_cub4core6detail13_kernel_agentINS1_8__reduce10DrainAgentIlEEJN3cub18CUB_300001_SM_10009GridQueueIyEElEEEvDpT0_ --------------------------
	.section	.nv.shared._ZN6thrust24THRUST_300001_SM_1000_NS8cuda_cub4core6detail13_kernel_agentINS1_8__reduce10DrainAgentIlEEJN3cub18CUB_300001_SM_10009GridQueueIyEElEEEvDpT0_,"aw",@nobits
	.sectionflags	@""
	.align	16
	.zero		1024


//--------------------- .nv.shared._ZN6thrust24THRUST_300001_SM_1000_NS8cuda_cub4core6detail13_kernel_agentINS1_8__reduce11ReduceAgentINS0_12zip_iteratorIN4cuda3std3__45tupleIJNS0_10device_ptrIdEENS0_17counting_iteratorIlNS0_11use_defaultESF_SF_EEEEEEEPNSB_IJdlEEESJ_lNS1_9__extrema9arg_max_fIdl7AbsLessEEEEJSI_SK_lN3cub18CUB_300001_SM_100013GridEvenShareIlEENSR_9GridQueueIyEESO_EEEvDpT0_ --------------------------
	.section	.nv.shared._ZN6thrust24THRUST_300001_SM_1000_NS8cuda_cub4core6detail13_kernel_agentINS1_8__reduce11ReduceAgentINS0_12zip_iteratorIN4cuda3std3__45tupleIJNS0_10device_ptrIdEENS0_17counting_iteratorIlNS0_11use_defaultESF_SF_EEEEEEEPNSB_IJdlEEESJ_lNS1_9__extrema9arg_max_fIdl7AbsLessEEEEJSI_SK_lN3cub18CUB_300001_SM_100013GridEvenShareIlEENSR_9GridQueueIyEESO_EEEvDpT0_,"aw",@nobits
	.sectionflags	@""
	.align	16
	.zero		1024


//--------------------- .nv.shared._ZN6thrust24THRUST_300001_SM_1000_NS8cuda_cub4core6detail13_kernel_agentINS1_8__reduce11ReduceAgentINS0_12zip_iteratorIN4cuda3std3__45tupleIJNS0_10device_ptrIdEENS0_17counting_iteratorIlNS0_11use_defaultESF_SF_EEEEEEEPNSB_IJdlEEESJ_lNS1_9__extrema9arg_max_fIdl7AbsLessEEEEJSI_SK_lSO_EEEvDpT0_ --------------------------
	.section	.nv.shared._ZN6thrust24THRUST_300001_SM_1000_NS8cuda_cub4core6detail13_kernel_agentINS1_8__reduce11ReduceAgentINS0_12zip_iteratorIN4cuda3std3__45tupleIJNS0_10device_ptrIdEENS0_17counting_iteratorIlNS0_11use_defaultESF_SF_EEEEEEEPNSB_IJdlEEESJ_lNS1_9__extrema9arg_max_fIdl7AbsLessEEEEJSI_SK_lSO_EEEvDpT0_,"aw",@nobits
	.sectionflags	@""
	.align	16
	.zero		1024


//--------------------- .nv.shared._ZN6thrust24THRUST_300001_SM_1000_NS8cuda_cub4core6detail13_kernel_agentINS1_8__reduce11ReduceAgentIPN4cuda3std3__45tupleIJdlEEESC_SB_iNS1_9__extrema9arg_max_fIdl7AbsLessEEEEJSC_SC_iSG_EEEvDpT0_ --------------------------
	.section	.nv.shared._ZN6thrust24THRUST_300001_SM_1000_NS8cuda_cub4core6detail13_kernel_agentINS1_8__reduce11ReduceAgentIPN4cuda3std3__45tupleIJdlEEESC_SB_iNS1_9__extrema9arg_max_fIdl7AbsLessEEEEJSC_SC_iSG_EEEvDpT0_,"aw",@nobits
	.sectionflags	@""
	.align	16
	.zero		1024


//--------------------- .nv.shared._ZN6thrust24THRUST_300001_SM_1000_NS8cuda_cub4core6detail13_kernel_agentINS1_8__reduce10DrainAgentIiEEJN3cub18CUB_300001_SM_10009GridQueueIjEEiEEEvDpT0_ --------------------------
	.section	.nv.shared._ZN6thrust24THRUST_300001_SM_1000_NS8cuda_cub4core6detail13_kernel_agentINS1_8__reduce10DrainAgentIiEEJN3cub18CUB_300001_SM_10009GridQueueIjEEiEEEvDpT0_,"aw",@nobits
	.sectionflags	@""
	.align	16
	.zero		1024


//--------------------- .nv.shared._ZN6thrust24THRUST_300001_SM_1000_NS8cuda_cub4core6detail13_kernel_agentINS1_8__reduce11ReduceAgentINS0_12zip_iteratorIN4cuda3std3__45tupleIJNS0_10device_ptrIdEENS0_17counting_iteratorIlNS0_11use_defaultESF_SF_EEEEEEEPNSB_IJdlEEESJ_iNS1_9__extrema9arg_max_fIdl7AbsLessEEEEJSI_SK_iN3cub18CUB_300001_SM_100013GridEvenShareIiEENSR_9GridQueueIjEESO_EEEvDpT0_ --------------------------
	.section	.nv.shared._ZN6thrust24THRUST_300001_SM_1000_NS8cuda_cub4core6detail13_kernel_agentINS1_8__reduce11ReduceAgentINS0_12zip_iteratorIN4cuda3std3__45tupleIJNS0_10device_ptrIdEENS0_17counting_iteratorIlNS0_11use_defaultESF_SF_EEEEEEEPNSB_IJdlEEESJ_iNS1_9__extrema9arg_max_fIdl7AbsLessEEEEJSI_SK_iN3cub18CUB_300001_SM_100013GridEvenShareIiEENSR_9GridQueueIjEESO_EEEvDpT0_,"aw",@nobits
	.sectionflags	@""
	.align	16
	.zero		1024


//--------------------- .nv.shared._ZN6thrust24THRUST_300001_SM_1000_NS8cuda_cub4core6detail13_kernel_agentINS1_8__reduce11ReduceAgentINS0_12zip_iteratorIN4cuda3std3__45tupleIJNS0_10device_ptrIdEENS0_17counting_iteratorIlNS0_11use_defaultESF_SF_EEEEEEEPNSB_IJdlEEESJ_iNS1_9__extrema9arg_max_fIdl7AbsLessEEEEJSI_SK_iSO_EEEvDpT0_ --------------------------
	.section	.nv.shared._ZN6thrust24THRUST_300001_SM_1000_NS8cuda_cub4core6detail13_kernel_agentINS1_8__reduce11ReduceAgentINS0_12zip_iteratorIN4cuda3std3__45tupleIJNS0_10device_ptrIdEENS0_17counting_iteratorIlNS0_11use_defaultESF_SF_EEEEEEEPNSB_IJdlEEESJ_iNS1_9__extrema9arg_max_fIdl7AbsLessEEEEJSI_SK_iSO_EEEvDpT0_,"aw",@nobits
	.sectionflags	@""
	.align	16
	.zero		1024


//--------------------- .nv.shared._Z13double2doublePKdPdi --------------------------
	.section	.nv.shared._Z13double2doublePKdPdi,"aw",@nobits
	.sectionflags	@""
	.align	16
	.zero		1024


//--------------------- .nv.shared._Z21complex2double_scaledPK6float2Pdif --------------------------
	.section	.nv.shared._Z21complex2double_scaledPK6float2Pdif,"aw",@nobits
	.sectionflags	@""
	.align	16
	.zero		1024


//--------------------- .nv.shared._Z14complex2doublePK6float2Pdi --------------------------
	.section	.nv.shared._Z14complex2doublePK6float2Pdi,"aw",@nobits
	.sectionflags	@""
	.align	16
	.zero		1024


//--------------------- .nv.shared._Z14double2complexPKdP6float2ii --------------------------
	.section	.nv.shared._Z14double2complexPKdP6float2ii,"aw",@nobits
	.sectionflags	@""
	.align	16
	.zero		1024


//--------------------- .nv.shared._Z25final_filter_shift_kernelP6float2S0_ifi --------------------------
	.section	.nv.shared._Z25final_filter_shift_kernelP6float2S0_ifi,"aw",@nobits
	.sectionflags	@""
	.align	16
	.zero		1024


//--------------------- .nv.shared._Z16update_p0_kernelPdid --------------------------
	.section	.nv.shared._Z16update_p0_kernelPdid,"aw",@nobits
	.sectionflags	@""
	.align	16
	.zero		1024


//--------------------- .nv.shared._Z20update_r_freq_kernelP6float2S0_S0_iffi --------------------------
	.section	.nv.shared._Z20update_r_freq_kernelP6float2S0_S0_iffi,"aw",@nobits
	.sectionflags	@""
	.align	16
	.zero		1024


//--------------------- .nv.shared._Z13correl_kernelP6float2S0_S0_i --------------------------
	.section	.nv.shared._Z13correl_kernelP6float2S0_S0_i,"aw",@nobits
	.sectionflags	@""
	.align	16
	.zero		1024


//--------------------- .nv.shared._Z19apply_filter_kernelP6float2S0_if --------------------------
	.section	.nv.shared._Z19apply_filter_kernelP6float2S0_if,"aw",@nobits
	.sectionflags	@""
	.align	16
	.zero		1024


//--------------------- .nv.shared._Z17init_gauss_kernelP6float2iff --------------------------
	.section	.nv.shared._Z17init_gauss_kernelP6float2iff,"aw",@nobits
	.sectionflags	@""
	.align	16
	.zero		1024


//--------------------- .nv.constant0._ZN3cub18CUB_300001_SM_10006detail6reduce18DeviceReduceKernelINS2_10policy_hubIdyN4cuda3std3__44plusIdEEE10Policy1000EN6thrust24THRUST_300001_SM_1000_NS10device_ptrI6float2EEyS9_d23complex_norm_sq_functorEEvT0_PT3_T1_NS0_13GridEvenShareISL_EET2_T4_ --------------------------
	.section	.nv.constant0._ZN3cub18CUB_300001_SM_10006detail6reduce18DeviceReduceKernelINS2_10policy_hubIdyN4cuda3std3__44plusIdEEE10Policy1000EN6thrust24THRUST_300001_SM_1000_NS10device_ptrI6float2EEyS9_d23complex_norm_sq_functorEEvT0_PT3_T1_NS0_13GridEvenShareISL_EET2_T4_,"a",@progbits
	.sectionflags	@""
	.align	4
.nv.constant0._ZN3cub18CUB_300001_SM_10006detail6reduce18DeviceReduceKernelINS2_10policy_hubIdyN4cuda3std3__44plusIdEEE10Policy1000EN6thrust24THRUST_300001_SM_1000_NS10device_ptrI6float2EEyS9_d23complex_norm_sq_functorEEvT0_PT3_T1_NS0_13GridEvenShareISL_EET2_T4_:
	.zero		994


//--------------------- .nv.constant0._ZN3cub18CUB_300001_SM_10006detail6reduce28DeviceReduceSingleTileKernelINS2_10policy_hubIdyN4cuda3std3__44plusIdEEE10Policy1000EN6thrust24THRUST_300001_SM_1000_NS10device_ptrI6float2EEPdyS9_dd23complex_norm_sq_functorEEvT0_T1_T2_T3_T4_T6_ --------------------------
	.section	.nv.constant0._ZN3cub18CUB_300001_SM_10006detail6reduce28DeviceReduceSingleTileKernelINS2_10policy_hubIdyN4cuda3std3__44plusIdEEE10Policy1000EN6thrust24THRUST_300001_SM_1000_NS10device_ptrI6float2EEPdyS9_dd23complex_norm_sq_functorEEvT0_T1_T2_T3_T4_T6_,"a",@progbits
	.sectionflags	@""
	.align	4
.nv.constant0._ZN3cub18CUB_300001_SM_10006detail6reduce28DeviceReduceSingleTileKernelINS2_10policy_hubIdyN4cuda3std3__44plusIdEEE10Policy1000EN6thrust24THRUST_300001_SM_1000_NS10device_ptrI6float2EEPdyS9_dd23complex_norm_sq_functorEEvT0_T1_T2_T3_T4_T6_:
	.zero		937


//--------------------- .nv.constant0._ZN3cub18CUB_300001_SM_10006detail6reduce18DeviceReduceKernelINS2_10policy_hubIdjN4cuda3std3__44plusIdEEE10Policy1000EN6thrust24THRUST_300001_SM_1000_NS10device_ptrI6float2EEjS9_d23complex_norm_sq_functorEEvT0_PT3_T1_NS0_13GridEvenShareISL_EET2_T4_ --------------------------
	.section	.nv.constant0._ZN3cub18CUB_300001_SM_10006detail6reduce18DeviceReduceKernelINS2_10policy_hubIdjN4cuda3std3__44plusIdEEE10Policy1000EN6thrust24THRUST_300001_SM_1000_NS10device_ptrI6float2EEjS9_d23complex_norm_sq_functorEEvT0_PT3_T1_NS0_13GridEvenShareISL_EET2_T4_,"a",@progbits
	.sectionflags	@""
	.align	4
.nv.constant0._ZN3cub18CUB_300001_SM_10006detail6reduce18DeviceReduceKernelINS2_10policy_hubIdjN4cuda3std3__44plusIdEEE10Policy1000EN6thrust24THRUST_300001_SM_1000_NS10device_ptrI6float2EEjS9_d23complex_norm_sq_functorEEvT0_PT3_T1_NS0_13GridEvenShareISL_EET2_T4_:
	.zero		958


//--------------------- .nv.constant0._ZN3cub18CUB_300001_SM_10006detail6reduce28DeviceReduceSingleTileKernelINS2_10policy_hubIdjN4cuda3std3__44plusIdEEE10Policy1000EN6thrust24THRUST_300001_SM_1000_NS10device_ptrI6float2EEPdjS9_dd23complex_norm_sq_functorEEvT0_T1_T2_T3_T4_T6_ --------------------------
	.section	.nv.constant0._ZN3cub18CUB_300001_SM_10006detail6reduce28DeviceReduceSingleTileKernelINS2_10policy_hubIdjN4cuda3std3__44plusIdEEE10Policy1000EN6thrust24THRUST_300001_SM_1000_NS10device_ptrI6float2EEPdjS9_dd23complex_norm_sq_functorEEvT0_T1_T2_T3_T4_T6_,"a",@progbits
	.sectionflags	@""
	.align	4
.nv.constant0._ZN3cub18CUB_300001_SM_10006detail6reduce28DeviceReduceSingleTileKernelINS2_10policy_hubIdjN4cuda3std3__44plusIdEEE10Policy1000EN6thrust24THRUST_300001_SM_1000_NS10device_ptrI6float2EEPdjS9_dd23complex_norm_sq_functorEEvT0_T1_T2_T3_T4_T6_:
	.zero		929


//--------------------- .nv.constant0._ZN3cub18CUB_300001_SM_10006detail6reduce28DeviceReduceSingleTileKernelINS2_10policy_hubIdyN4cuda3std3__44plusIdEEE10Policy1000EPdSC_iS9_ddNS7_10__identityEEEvT0_T1_T2_T3_T4_T6_ --------------------------
	.section	.nv.constant0._ZN3cub18CUB_300001_SM_10006detail6reduce28DeviceReduceSingleTileKernelINS2_10policy_hubIdyN4cuda3std3__44plusIdEEE10Policy1000EPdSC_iS9_ddNS7_10__identityEEEvT0_T1_T2_T3_T4_T6_,"a",@progbits
	.sectionflags	@""
	.align	4
.nv.constant0._ZN3cub18CUB_300001_SM_10006detail6reduce28DeviceReduceSingleTileKernelINS2_10policy_hubIdyN4cuda3std3__44plusIdEEE10Policy1000EPdSC_iS9_ddNS7_10__identityEEEvT0_T1_T2_T3_T4_T6_:
	.zero		929


//--------------------- .nv.constant0._ZN3cub18CUB_300001_SM_10006detail6reduce18DeviceReduceKernelINS2_10policy_hubIdyN4cuda3std3__44plusIdEEE10Policy1000EN6thrust24THRUST_300001_SM_1000_NS10device_ptrIdEEyS9_d14square_functorEEvT0_PT3_T1_NS0_13GridEvenShareISK_EET2_T4_ --------------------------
	.section	.nv.constant0._ZN3cub18CUB_300001_SM_10006detail6reduce18DeviceReduceKernelINS2_10policy_hubIdyN4cuda3std3__44plusIdEEE10Policy1000EN6thrust24THRUST_300001_SM_1000_NS10device_ptrIdEEyS9_d14square_functorEEvT0_PT3_T1_NS0_13GridEvenShareISK_EET2_T4_,"a",@progbits
	.sectionflags	@""
	.align	4
.nv.constant0._ZN3cub18CUB_300001_SM_10006detail6reduce18DeviceReduceKernelINS2_10policy_hubIdyN4cuda3std3__44plusIdEEE10Policy1000EN6thrust24THRUST_300001_SM_1000_NS10device_ptrIdEEyS9_d14square_functorEEvT0_PT3_T1_NS0_13GridEvenShareISK_EET2_T4_:
	.zero		994


//--------------------- .nv.constant0._ZN3cub18CUB_300001_SM_10006detail6reduce28DeviceReduceSingleTileKernelINS2_10policy_hubIdyN4cuda3std3__44plusIdEEE10Policy1000EN6thrust24THRUST_300001_SM_1000_NS10device_ptrIdEEPdyS9_dd14square_functorEEvT0_T1_T2_T3_T4_T6_ --------------------------
	.section	.nv.constant0._ZN3cub18CUB_300001_SM_10006detail6reduce28DeviceReduceSingleTileKernelINS2_10policy_hubIdyN4cuda3std3__44plusIdEEE10Policy1000EN6thrust24THRUST_300001_SM_1000_NS10device_ptrIdEEPdyS9_dd14square_functorEEvT0_T1_T2_T3_T4_T6_,"a",@progbits
	.sectionflags	@""
	.align	4
.nv.constant0._ZN3cub18CUB_300001_SM_10006detail6reduce28DeviceReduceSingleTileKernelINS2_10policy_hubIdyN4cuda3std3__44plusIdEEE10Policy1000EN6thrust24THRUST_300001_SM_1000_NS10device_ptrIdEEPdyS9_dd14square_functorEEvT0_T1_T2_T3_T4_T6_:
	.zero		937


//--------------------- .nv.constant0._ZN3cub18CUB_300001_SM_10006detail6reduce28DeviceReduceSingleTileKernelINS2_10policy_hubIdjN4cuda3std3__44plusIdEEE10Policy1000EPdSC_iS9_ddNS7_10__identityEEEvT0_T1_T2_T3_T4_T6_ --------------------------
	.section	.nv.constant0._ZN3cub18CUB_300001_SM_10006detail6reduce28DeviceReduceSingleTileKernelINS2_10policy_hubIdjN4cuda3std3__44plusIdEEE10Policy1000EPdSC_iS9_ddNS7_10__identityEEEvT0_T1_T2_T3_T4_T6_,"a",@progbits
	.sectionflags	@""
	.align	4
.nv.constant0._ZN3cub18CUB_300001_SM_10006detail6reduce28DeviceReduceSingleTileKernelINS2_10policy_hubIdjN4cuda3std3__44plusIdEEE10Policy1000EPdSC_iS9_ddNS7_10__identityEEEvT0_T1_T2_T3_T4_T6_:
	.zero		929


//--------------------- .nv.constant0._ZN3cub18CUB_300001_SM_10006detail6reduce18DeviceReduceKernelINS2_10policy_hubIdjN4cuda3std3__44plusIdEEE10Policy1000EN6thrust24THRUST_300001_SM_1000_NS10device_ptrIdEEjS9_d14square_functorEEvT0_PT3_T1_NS0_13GridEvenShareISK_EET2_T4_ --------------------------
	.section	.nv.constant0._ZN3cub18CUB_300001_SM_10006detail6reduce18DeviceReduceKernelINS2_10policy_hubIdjN4cuda3std3__44plusIdEEE10Policy1000EN6thrust24THRUST_300001_SM_1000_NS10device_ptrIdEEjS9_d14square_functorEEvT0_PT3_T1_NS0_13GridEvenShareISK_EET2_T4_,"a",@progbits
	.sectionflags	@""
	.align	4
.nv.constant0._ZN3cub18CUB_300001_SM_10006detail6reduce18DeviceReduceKernelINS2_10policy_hubIdjN4cuda3std3__44plusIdEEE10Policy1000EN6thrust24THRUST_300001_SM_1000_NS10device_ptrIdEEjS9_d14square_functorEEvT0_PT3_T1_NS0_13GridEvenShareISK_EET2_T4_:
	.zero		958


//--------------------- .nv.constant0._ZN3cub18CUB_300001_SM_10006detail6reduce28DeviceReduceSingleTileKernelINS2_10policy_hubIdjN4cuda3std3__44plusIdEEE10Policy1000EN6thrust24THRUST_300001_SM_1000_NS10device_ptrIdEEPdjS9_dd14square_functorEEvT0_T1_T2_T3_T4_T6_ --------------------------
	.section	.nv.constant0._ZN3cub18CUB_300001_SM_10006detail6reduce28DeviceReduceSingleTileKernelINS2_10policy_hubIdjN4cuda3std3__44plusIdEEE10Policy1000EN6thrust24THRUST_300001_SM_1000_NS10device_ptrIdEEPdjS9_dd14square_functorEEvT0_T1_T2_T3_T4_T6_,"a",@progbits
	.sectionflags	@""
	.align	4
.nv.constant0._ZN3cub18CUB_300001_SM_10006detail6reduce28DeviceReduceSingleTileKernelINS2_10policy_hubIdjN4cuda3std3__44plusIdEEE10Policy1000EN6thrust24THRUST_300001_SM_1000_NS10device_ptrIdEEPdjS9_dd14square_functorEEvT0_T1_T2_T3_T4_T6_:
	.zero		929


//--------------------- .nv.constant0._ZN3cub18CUB_300001_SM_10006detail11EmptyKernelIvEEvv --------------------------
	.section	.nv.constant0._ZN3cub18CUB_300001_SM_10006detail11EmptyKernelIvEEvv,"a",@progbits
	.sectionflags	@""
	.align	4
.nv.constant0._ZN3cub18CUB_300001_SM_10006detail11EmptyKernelIvEEvv:
	.zero		896


//--------------------- .nv.constant0._ZN6thrust24THRUST_300001_SM_1000_NS8cuda_cub4core6detail13_kernel_agentINS1_8__reduce11ReduceAgentIPN4cuda3std3__45tupleIJdlEEESC_SB_lNS1_9__extrema9arg_max_fIdl7AbsLessEEEEJSC_SC_iSG_EEEvDpT0_ --------------------------
	.section	.nv.constant0._ZN6thrust24THRUST_300001_SM_1000_NS8cuda_cub4core6detail13_kernel_agentINS1_8__reduce11ReduceAgentIPN4cuda3std3__45tupleIJdlEEESC_SB_lNS1_9__extrema9arg_max_fIdl7AbsLessEEEEJSC_SC_iSG_EEEvDpT0_,"a",@progbits
	.sectionflags	@""
	.align	4
.nv.constant0._ZN6thrust24THRUST_300001_SM_1000_NS8cuda_cub4core6detail13_kernel_agentINS1_8__reduce11ReduceAgentIPN4cuda3std3__45tupleIJdlEEESC_SB_lNS1_9__extrema9arg_max_fIdl7AbsLessEEEEJSC_SC_iSG_EEEvDpT0_:
	.zero		917


//--------------------- .nv.constant0._ZN6thrust24THRUST_300001_SM_1000_NS8cuda_cub4core6detail13_kernel_agentINS1_8__reduce10DrainAgentIlEEJN3cub18CUB_300001_SM_10009GridQueueIyEElEEEvDpT0_ --------------------------
	.section	.nv.constant0._ZN6thrust24THRUST_300001_SM_1000_NS8cuda_cub4core6detail13_kernel_agentINS1_8__reduce10DrainAgentIlEEJN3cub18CUB_300001_SM_10009GridQueueIyEElEEEvDpT0_,"a",@progbits
	.sectionflags	@""
	.align	4
.nv.constant0._ZN6thrust24THRUST_300001_SM_1000_NS8cuda_cub4core6detail13_kernel_agentINS1_8__reduce10DrainAgentIlEEJN3cub18CUB_300001_SM_10009GridQueueIyEElEEEvDpT0_:
	.zero		912


//--------------------- .nv.constant0._ZN6thrust24THRUST_300001_SM_1000_NS8cuda_cub4core6detail13_kernel_agentINS1_8__reduce11ReduceAgentINS0_12zip_iteratorIN4cuda3std3__45tupleIJNS0_10device_ptrIdEENS0_17counting_iteratorIlNS0_11use_defaultESF_SF_EEEEEEEPNSB_IJdlEEESJ_lNS1_9__extrema9arg_max_fIdl7AbsLessEEEEJSI_SK_lN3cub18CUB_300001_SM_100013GridEvenShareIlEENSR_9GridQueueIyEESO_EEEvDpT0_ --------------------------
	.section	.nv.constant0._ZN6thrust24THRUST_300001_SM_1000_NS8cuda_cub4core6detail13_kernel_agentINS1_8__reduce11ReduceAgentINS0_12zip_iteratorIN4cuda3std3__45tupleIJNS0_10device_ptrIdEENS0_17counting_iteratorIlNS0_11use_defaultESF_SF_EEEEEEEPNSB_IJdlEEESJ_lNS1_9__extrema9arg_max_fIdl7AbsLessEEEEJSI_SK_lN3cub18CUB_300001_SM_100013GridEvenShareIlEENSR_9GridQueueIyEESO_EEEvDpT0_,"a",@progbits
	.sectionflags	@""
	.align	4
.nv.constant0._ZN6thrust24THRUST_300001_SM_1000_NS8cuda_cub4core6detail13_kernel_agentINS1_8__reduce11ReduceAgentINS0_12zip_iteratorIN4cuda3std3__45tupleIJNS0_10device_ptrIdEENS0_17counting_iteratorIlNS0_11use_defaultESF_SF_EEEEEEEPNSB_IJdlEEESJ_lNS1_9__extrema9arg_max_fIdl7AbsLessEEEEJSI_SK_lN3cub18CUB_300001_SM_100013GridEvenShareIlEENSR_9GridQueueIyEESO_EEEvDpT0_:
	.zero		1009


//--------------------- .nv.constant0._ZN6thrust24THRUST_300001_SM_1000_NS8cuda_cub4core6detail13_kernel_agentINS1_8__reduce11ReduceAgentINS0_12zip_iteratorIN4cuda3std3__45tupleIJNS0_10device_ptrIdEENS0_17counting_iteratorIlNS0_11use_defaultESF_SF_EEEEEEEPNSB_IJdlEEESJ_lNS1_9__extrema9arg_max_fIdl7AbsLessEEEEJSI_SK_lSO_EEEvDpT0_ --------------------------
	.section	.nv.constant0._ZN6thrust24THRUST_300001_SM_1000_NS8cuda_cub4core6detail13_kernel_agentINS1_8__reduce11ReduceAgentINS0_12zip_iteratorIN4cuda3std3__45tupleIJNS0_10device_ptrIdEENS0_17counting_iteratorIlNS0_11use_defaultESF_SF_EEEEEEEPNSB_IJdlEEESJ_lNS1_9__extrema9arg_max_fIdl7AbsLessEEEEJSI_SK_lSO_EEEvDpT0_,"a",@progbits
	.sectionflags	@""
	.align	4
.nv.constant0._ZN6thrust24THRUST_300001_SM_1000_NS8cuda_cub4core6detail13_kernel_agentINS1_8__reduce11ReduceAgentINS0_12zip_iteratorIN4cuda3std3__45tupleIJNS0_10device_ptrIdEENS0_17counting_iteratorIlNS0_11use_defaultESF_SF_EEEEEEEPNSB_IJdlEEESJ_lNS1_9__extrema9arg_max_fIdl7AbsLessEEEEJSI_SK_lSO_EEEvDpT0_:
	.zero		929


//--------------------- .nv.constant0._ZN6thrust24THRUST_300001_SM_1000_NS8cuda_cub4core6detail13_kernel_agentINS1_8__reduce11ReduceAgentIPN4cuda3std3__45tupleIJdlEEESC_SB_iNS1_9__extrema9arg_max_fIdl7AbsLessEEEEJSC_SC_iSG_EEEvDpT0_ --------------------------
	.section	.nv.constant0._ZN6thrust24THRUST_300001_SM_1000_NS8cuda_cub4core6detail13_kernel_agentINS1_8__reduce11ReduceAgentIPN4cuda3std3__45tupleIJdlEEESC_SB_iNS1_9__extrema9arg_max_fIdl7AbsLessEEEEJSC_SC_iSG_EEEvDpT0_,"a",@progbits
	.sectionflags	@""
	.align	4
.nv.constant0._ZN6thrust24THRUST_300001_SM_1000_NS8cuda_cub4core6detail13_kernel_agentINS1_8__reduce11ReduceAgentIPN4cuda3std3__45tupleIJdlEEESC_SB_iNS1_9__extrema9arg_max_fIdl7AbsLessEEEEJSC_SC_iSG_EEEvDpT0_:
	.zero		917


//--------------------- .nv.constant0._ZN6thrust24THRUST_300001_SM_1000_NS8cuda_cub4core6detail13_kernel_agentINS1_8__reduce10DrainAgentIiEEJN3cub18CUB_300001_SM_10009GridQueueIjEEiEEEvDpT0_ --------------------------
	.section	.nv.constant0._ZN6thrust24THRUST_300001_SM_1000_NS8cuda_cub4core6detail13_kernel_agentINS1_8__reduce10DrainAgentIiEEJN3cub18CUB_300001_SM_10009GridQueueIjEEiEEEvDpT0_,"a",@progbits
	.sectionflags	@""
	.align	4
.nv.constant0._ZN6thrust24THRUST_300001_SM_1000_NS8cuda_cub4core6detail13_kernel_agentINS1_8__reduce10DrainAgentIiEEJN3cub18CUB_300001_SM_10009GridQueueIjEEiEEEvDpT0_:
	.zero		908


//--------------------- .nv.constant0._ZN6thrust24THRUST_300001_SM_1000_NS8cuda_cub4core6detail13_kernel_agentINS1_8__reduce11ReduceAgentINS0_12zip_iteratorIN4cuda3std3__45tupleIJNS0_10device_ptrIdEENS0_17counting_iteratorIlNS0_11use_defaultESF_SF_EEEEEEEPNSB_IJdlEEESJ_iNS1_9__extrema9arg_max_fIdl7AbsLessEEEEJSI_SK_iN3cub18CUB_300001_SM_100013GridEvenShareIiEENSR_9GridQueueIjEESO_EEEvDpT0_ --------------------------
	.section	.nv.constant0._ZN6thrust24THRUST_300001_SM_1000_NS8cuda_cub4core6detail13_kernel_agentINS1_8__reduce11ReduceAgentINS0_12zip_iteratorIN4cuda3std3__45tupleIJNS0_10device_ptrIdEENS0_17counting_iteratorIlNS0_11use_defaultESF_SF_EEEEEEEPNSB_IJdlEEESJ_iNS1_9__extrema9arg_max_fIdl7AbsLessEEEEJSI_SK_iN3cub18CUB_300001_SM_100013GridEvenShareIiEENSR_9GridQueueIjEESO_EEEvDpT0_,"a",@progbits
	.sectionflags	@""
	.align	4
.nv.constant0._ZN6thrust24THRUST_300001_SM_1000_NS8cuda_cub4core6detail13_kernel_agentINS1_8__reduce11ReduceAgentINS0_12zip_iteratorIN4cuda3std3__45tupleIJNS0_10device_ptrIdEENS0_17counting_iteratorIlNS0_11use_defaultESF_SF_EEEEEEEPNSB_IJdlEEESJ_iNS1_9__extrema9arg_max_fIdl7AbsLessEEEEJSI_SK_iN3cub18CUB_300001_SM_100013GridEvenShareIiEENSR_9GridQueueIjEESO_EEEvDpT0_:
	.zero		977


//--------------------- .nv.constant0._ZN6thrust24THRUST_300001_SM_1000_NS8cuda_cub4core6detail13_kernel_agentINS1_8__reduce11ReduceAgentINS0_12zip_iteratorIN4cuda3std3__45tupleIJNS0_10device_ptrIdEENS0_17counting_iteratorIlNS0_11use_defaultESF_SF_EEEEEEEPNSB_IJdlEEESJ_iNS1_9__extrema9arg_max_fIdl7AbsLessEEEEJSI_SK_iSO_EEEvDpT0_ --------------------------
	.section	.nv.constant0._ZN6thrust24THRUST_300001_SM_1000_NS8cuda_cub4core6detail13_kernel_agentINS1_8__reduce11ReduceAgentINS0_12zip_iteratorIN4cuda3std3__45tupleIJNS0_10device_ptrIdEENS0_17counting_iteratorIlNS0_11use_defaultESF_SF_EEEEEEEPNSB_IJdlEEESJ_iNS1_9__extrema9arg_max_fIdl7AbsLessEEEEJSI_SK_iSO_EEEvDpT0_,"a",@progbits
	.sectionflags	@""
	.align	4
.nv.constant0._ZN6thrust24THRUST_300001_SM_1000_NS8cuda_cub4core6detail13_kernel_agentINS1_8__reduce11ReduceAgentINS0_12zip_iteratorIN4cuda3std3__45tupleIJNS0_10device_ptrIdEENS0_17counting_iteratorIlNS0_11use_defaultESF_SF_EEEEEEEPNSB_IJdlEEESJ_iNS1_9__extrema9arg_max_fIdl7AbsLessEEEEJSI_SK_iSO_EEEvDpT0_:
	.zero		925


//--------------------- .nv.constant0._Z13double2doublePKdPdi --------------------------
	.section	.nv.constant0._Z13double2doublePKdPdi,"a",@progbits
	.sectionflags	@""
	.align	4
.nv.constant0._Z13double2doublePKdPdi:
	.zero		916


//--------------------- .nv.constant0._Z21complex2double_scaledPK6float2Pdif --------------------------
	.section	.nv.constant0._Z21complex2double_scaledPK6float2Pdif,"a",@progbits
	.sectionflags	@""
	.align	4
.nv.constant0._Z21complex2double_scaledPK6float2Pdif:
	.zero		920


//--------------------- .nv.constant0._Z14complex2doublePK6float2Pdi --------------------------
	.section	.nv.constant0._Z14complex2doublePK6float2Pdi,"a",@progbits
	.sectionflags	@""
	.align	4
.nv.constant0._Z14complex2doublePK6float2Pdi:
	.zero		916


//--------------------- .nv.constant0._Z14double2complexPKdP6float2ii --------------------------
	.section	.nv.constant0._Z14double2complexPKdP6float2ii,"a",@progbits
	.sectionflags	@""
	.align	4
.nv.constant0._Z14double2complexPKdP6float2ii:
	.zero		920


//--------------------- .nv.constant0._Z25final_filter_shift_kernelP6float2S0_ifi --------------------------
	.section	.nv.constant0._Z25final_filter_shift_kernelP6float2S0_ifi,"a",@progbits
	.sectionflags	@""
	.align	4
.nv.constant0._Z25final_filter_shift_kernelP6float2S0_ifi:
	.zero		924


//--------------------- .nv.constant0._Z16update_p0_kernelPdid --------------------------
	.section	.nv.constant0._Z16update_p0_kernelPdid,"a",@progbits
	.sectionflags	@""
	.align	4
.nv.constant0._Z16update_p0_kernelPdid:
	.zero		920


//--------------------- .nv.constant0._Z20update_r_freq_kernelP6float2S0_S0_iffi --------------------------
	.section	.nv.constant0._Z20update_r_freq_kernelP6float2S0_S0_iffi,"a",@progbits
	.sectionflags	@""
	.align	4
.nv.constant0._Z20update_r_freq_kernelP6float2S0_S0_iffi:
	.zero		936


//--------------------- .nv.constant0._Z13correl_kernelP6float2S0_S0_i --------------------------
	.section	.nv.constant0._Z13correl_kernelP6float2S0_S0_i,"a",@progbits
	.sectionflags	@""
	.align	4
.nv.constant0._Z13correl_kernelP6float2S0_S0_i:
	.zero		924


//--------------------- .nv.constant0._Z19apply_filter_kernelP6float2S0_if --------------------------
	.section	.nv.constant0._Z19apply_filter_kernelP6float2S0_if,"a",@progbits
	.sectionflags	@""
	.align	4
.nv.constant0._Z19apply_filter_kernelP6float2S0_if:
	.zero		920


//--------------------- .nv.constant0._Z17init_gauss_kernelP6float2iff --------------------------
	.section	.nv.constant0._Z17init_gauss_kernelP6float2iff,"a",@progbits
	.sectionflags	@""
	.align	4
.nv.constant0._Z17init_gauss_kernelP6float2iff:
	.zero		916


//--------------------- SYMBOLS --------------------------

	.type		.nv.reservedSmem.offset0,@object
	.size		.nv.reservedSmem.offset0,0x4
	.type		.nv.reservedSmem.cap,@object
	.size		.nv.reservedSmem.cap,0x4
